def matmul_kernel(
    a_ptr,
    b_ptr,
    c_ptr,
    M,
    N,
    K,
    stride_am,
    stride_ak,
    stride_bk,
    stride_bn,
    stride_cm,
    stride_cn,
    BLOCK_M: tl.constexpr,
    BLOCK_N: tl.constexpr,
    BLOCK_K: tl.constexpr,
    GROUP_M: tl.constexpr,
):
    pid = tl.program_id(axis=0)
    num_pid_m = tl.cdiv(M, BLOCK_M)
    num_pid_n = tl.cdiv(N, BLOCK_N)
    num_pid_in_group = GROUP_M * num_pid_n
    group_id = pid // num_pid_in_group
    first_pid_m = group_id * GROUP_M
    group_size_m = min(num_pid_m - first_pid_m, GROUP_M)
    pid_m = first_pid_m + ((pid % num_pid_in_group) % group_size_m)
    pid_n = (pid % num_pid_in_group) // group_size_m

    offs_am = (pid_m * BLOCK_M + tl.arange(0, BLOCK_M)) % M
    offs_bn = (pid_n * BLOCK_N + tl.arange(0, BLOCK_N)) % N
    offs_k = tl.arange(0, BLOCK_K)
    a_ptrs = a_ptr + offs_am[:, None] * stride_am + offs_k[None, :] * stride_ak
    b_ptrs = b_ptr + offs_k[:, None] * stride_bk + offs_bn[None, :] * stride_bn

    acc = tl.zeros((BLOCK_M, BLOCK_N), dtype=tl.float32)
    for kk in range(0, tl.cdiv(K, BLOCK_K)):
        a = tl.load(a_ptrs, mask=offs_k[None, :] < K - kk * BLOCK_K, other=0.0)
        b = tl.load(b_ptrs, mask=offs_k[:, None] < K - kk * BLOCK_K, other=0.0)
        acc = tl.dot(a, b, acc)
        a_ptrs += BLOCK_K * stride_ak
        b_ptrs += BLOCK_K * stride_bk

    c = acc.to(c_ptr.dtype.element_ty)
    offs_cm = pid_m * BLOCK_M + tl.arange(0, BLOCK_M)
    offs_cn = pid_n * BLOCK_N + tl.arange(0, BLOCK_N)
    c_ptrs = c_ptr + offs_cm[:, None] * stride_cm + offs_cn[None, :] * stride_cn
    mask = (offs_cm[:, None] < M) & (offs_cn[None, :] < N)
    tl.store(c_ptrs, c, mask=mask)

# config = {"BLOCK_K": 64, "BLOCK_M": 32, "BLOCK_N": 256, "GROUP_M": 8, "arch": "sm_100", "dtype": "bf16", "num_ctas": 1, "num_stages": 4, "num_warps": 4}
# arch = sm_100


// ===== COMPILED SASS (sm_100a) =====

	.target	sm_100a

	.elftype	@"ET_EXEC"


//--------------------- .note.nv.tkinfo           --------------------------
	.section	.note.nv.tkinfo,"",@"SHT_NOTE"
	.sectionflags	@"SHF_NOTE_NV_TKINFO"
	.tkinfo
        /*0018*/ 	.word	0x00000081
        /*0030*/ 	.string	""
        /*0030*/ 	.string	"ptxas-blackwell"
        /*0030*/ 	.string	"Cuda compilation tools, release 12.9, V12.9.86"
        /*0030*/ 	.string	"Build cuda_12.9.r12.9/compiler.36037853_0"
        /*0030*/ 	.string	"-v  -suppress-debug-info  -lineinfo  -arch sm_100a "



//--------------------- .note.nv.cuver            --------------------------
	.section	.note.nv.cuver,"",@"SHT_NOTE"
	.sectionflags	@"SHF_NOTE_NV_CUVER"
        /*0018*/ 	.short	0x0001
        /*001a*/ 	.short	0x0064
        /*001c*/ 	.short	0x0001
        /*001e*/ 	.short	0x0000
        /*0020*/ 	.short	0x0001
        /*0022*/ 	.short	0x0000


//--------------------- .nv.info                  --------------------------
	.section	.nv.info,"",@"SHT_CUDA_INFO"
	.align	4


	//----- nvinfo : EIATTR_REGCOUNT
	.align		4
        /*0000*/ 	.byte	0x04, 0x2f
        /*0002*/ 	.short	(.L_1 - .L_0)
	.align		4
.L_0:
        /*0004*/ 	.word	index@(matmul_kernel)
        /*0008*/ 	.word	0x00000020


	//----- nvinfo : EIATTR_FRAME_SIZE
	.align		4
.L_1:
        /*000c*/ 	.byte	0x04, 0x11
        /*000e*/ 	.short	(.L_3 - .L_2)
	.align		4
.L_2:
        /*0010*/ 	.word	index@(matmul_kernel)
        /*0014*/ 	.word	0x00000fa0


	//----- nvinfo : EIATTR_MIN_STACK_SIZE
	.align		4
.L_3:
        /*0018*/ 	.byte	0x04, 0x12
        /*001a*/ 	.short	(.L_5 - .L_4)
	.align		4
.L_4:
        /*001c*/ 	.word	index@(matmul_kernel)
        /*0020*/ 	.word	0x00000fa0
.L_5:


//--------------------- .nv.info.matmul_kernel    --------------------------
	.section	.nv.info.matmul_kernel,"",@"SHT_CUDA_INFO"
	.sectionflags	@""
	.align	4


	//----- nvinfo : EIATTR_CUDA_API_VERSION
	.align		4
        /*0000*/ 	.byte	0x04, 0x37
        /*0002*/ 	.short	(.L_7 - .L_6)
.L_6:
        /*0004*/ 	.word	0x00000081


	//----- nvinfo : EIATTR_KPARAM_INFO
	.align		4
.L_7:
        /*0008*/ 	.byte	0x04, 0x17
        /*000a*/ 	.short	(.L_9 - .L_8)
.L_8:
        /*000c*/ 	.word	0x00000000
        /*0010*/ 	.short	0x000d
        /*0012*/ 	.short	0x0048
        /*0014*/ 	.byte	0x00, 0xf4, 0x21, 0x00


	//----- nvinfo : EIATTR_KPARAM_INFO
	.align		4
.L_9:
        /*0018*/ 	.byte	0x04, 0x17
        /*001a*/ 	.short	(.L_11 - .L_10)
.L_10:
        /*001c*/ 	.word	0x00000000
        /*0020*/ 	.short	0x000c
        /*0022*/ 	.short	0x0040
        /*0024*/ 	.byte	0x00, 0xf4, 0x21, 0x00


	//----- nvinfo : EIATTR_KPARAM_INFO
	.align		4
.L_11:
        /*0028*/ 	.byte	0x04, 0x17
        /*002a*/ 	.short	(.L_13 - .L_12)
.L_12:
        /*002c*/ 	.word	0x00000000
        /*0030*/ 	.short	0x000b
        /*0032*/ 	.short	0x0038
        /*0034*/ 	.byte	0x00, 0xf0, 0x11, 0x00


	//----- nvinfo : EIATTR_KPARAM_INFO
	.align		4
.L_13:
        /*0038*/ 	.byte	0x04, 0x17
        /*003a*/ 	.short	(.L_15 - .L_14)
.L_14:
        /*003c*/ 	.word	0x00000000
        /*0040*/ 	.short	0x000a
        /*0042*/ 	.short	0x0034
        /*0044*/ 	.byte	0x00, 0xf0, 0x11, 0x00


	//----- nvinfo : EIATTR_KPARAM_INFO
	.align		4
.L_15:
        /*0048*/ 	.byte	0x04, 0x17
        /*004a*/ 	.short	(.L_17 - .L_16)
.L_16:
        /*004c*/ 	.word	0x00000000
        /*0050*/ 	.short	0x0009
        /*0052*/ 	.short	0x0030
        /*0054*/ 	.byte	0x00, 0xf0, 0x11, 0x00


	//----- nvinfo : EIATTR_KPARAM_INFO
	.align		4
.L_17:
        /*0058*/ 	.byte	0x04, 0x17
        /*005a*/ 	.short	(.L_19 - .L_18)
.L_18:
        /*005c*/ 	.word	0x00000000
        /*0060*/ 	.short	0x0008
        /*0062*/ 	.short	0x002c
        /*0064*/ 	.byte	0x00, 0xf0, 0x11, 0x00


	//----- nvinfo : EIATTR_KPARAM_INFO
	.align		4
.L_19:
        /*0068*/ 	.byte	0x04, 0x17
        /*006a*/ 	.short	(.L_21 - .L_20)
.L_20:
        /*006c*/ 	.word	0x00000000
        /*0070*/ 	.short	0x0007
        /*0072*/ 	.short	0x0028
        /*0074*/ 	.byte	0x00, 0xf0, 0x11, 0x00


	//----- nvinfo : EIATTR_KPARAM_INFO
	.align		4
.L_21:
        /*0078*/ 	.byte	0x04, 0x17
        /*007a*/ 	.short	(.L_23 - .L_22)
.L_22:
        /*007c*/ 	.word	0x00000000
        /*0080*/ 	.short	0x0006
        /*0082*/ 	.short	0x0024
        /*0084*/ 	.byte	0x00, 0xf0, 0x11, 0x00


	//----- nvinfo : EIATTR_KPARAM_INFO
	.align		4
.L_23:
        /*0088*/ 	.byte	0x04, 0x17
        /*008a*/ 	.short	(.L_25 - .L_24)
.L_24:
        /*008c*/ 	.word	0x00000000
        /*0090*/ 	.short	0x0005
        /*0092*/ 	.short	0x0020
        /*0094*/ 	.byte	0x00, 0xf0, 0x11, 0x00


	//----- nvinfo : EIATTR_KPARAM_INFO
	.align		4
.L_25:
        /*0098*/ 	.byte	0x04, 0x17
        /*009a*/ 	.short	(.L_27 - .L_26)
.L_26:
        /*009c*/ 	.word	0x00000000
        /*00a0*/ 	.short	0x0004
        /*00a2*/ 	.short	0x001c
        /*00a4*/ 	.byte	0x00, 0xf0, 0x11, 0x00


	//----- nvinfo : EIATTR_KPARAM_INFO
	.align		4
.L_27:
        /*00a8*/ 	.byte	0x04, 0x17
        /*00aa*/ 	.short	(.L_29 - .L_28)
.L_28:
        /*00ac*/ 	.word	0x00000000
        /*00b0*/ 	.short	0x0003
        /*00b2*/ 	.short	0x0018
        /*00b4*/ 	.byte	0x00, 0xf0, 0x11, 0x00


	//----- nvinfo : EIATTR_KPARAM_INFO
	.align		4
.L_29:
        /*00b8*/ 	.byte	0x04, 0x17
        /*00ba*/ 	.short	(.L_31 - .L_30)
.L_30:
        /*00bc*/ 	.word	0x00000000
        /*00c0*/ 	.short	0x0002
        /*00c2*/ 	.short	0x0010
        /*00c4*/ 	.byte	0x00, 0xf4, 0x21, 0x00


	//----- nvinfo : EIATTR_KPARAM_INFO
	.align		4
.L_31:
        /*00c8*/ 	.byte	0x04, 0x17
        /*00ca*/ 	.short	(.L_33 - .L_32)
.L_32:
        /*00cc*/ 	.word	0x00000000
        /*00d0*/ 	.short	0x0001
        /*00d2*/ 	.short	0x0008
        /*00d4*/ 	.byte	0x00, 0xf4, 0x21, 0x00


	//----- nvinfo : EIATTR_KPARAM_INFO
	.align		4
.L_33:
        /*00d8*/ 	.byte	0x04, 0x17
        /*00da*/ 	.short	(.L_35 - .L_34)
.L_34:
        /*00dc*/ 	.word	0x00000000
        /*00e0*/ 	.short	0x0000
        /*00e2*/ 	.short	0x0000
        /*00e4*/ 	.byte	0x00, 0xf4, 0x21, 0x00


	//----- nvinfo : EIATTR_SPARSE_MMA_MASK
	.align		4
.L_35:
        /*00e8*/ 	.byte	0x03, 0x50
        /*00ea*/ 	.short	0x0000


	//----- nvinfo : EIATTR_MAXREG_COUNT
	.align		4
        /*00ec*/ 	.byte	0x03, 0x1b
        /*00ee*/ 	.short	0x00ff


	//----- nvinfo : EIATTR_NUM_BARRIERS
	.align		4
        /*00f0*/ 	.byte	0x02, 0x4c
        /*00f2*/ 	.byte	0x01
	.zero		1


	//----- nvinfo : EIATTR_ANNOTATIONS
	.align		4
        /*00f4*/ 	.byte	0x04, 0x55
        /*00f6*/ 	.short	(.L_37 - .L_36)


	//   ....[0]....
.L_36:
        /*00f8*/ 	.word	0x00000001
        /*00fc*/ 	.byte	0x40, 0x05, 0x00, 0x00, 0x01, 0x00, 0x00, 0x00, 0x70, 0x05, 0x00, 0x00, 0x01, 0x00, 0x00, 0x00
        /* <DEDUP_REMOVED lines=1781> */
        /*705c*/ 	.byte	0xc0, 0xf2, 0x01, 0x00


	//----- nvinfo : EIATTR_VRC_CTA_INIT_COUNT
	.align		4
.L_37:
        /*7060*/ 	.byte	0x02, 0x4a
	.zero		1
	.zero		1


	//----- nvinfo : EIATTR_EXIT_INSTR_OFFSETS
	.align		4
        /*7064*/ 	.byte	0x04, 0x1c
        /*7066*/ 	.short	(.L_39 - .L_38)


	//   ....[0]....
.L_38:
        /*7068*/ 	.word	0x0001f5b0


	//   ....[1]....
        /*706c*/ 	.word	0x0001f5e0


	//----- nvinfo : EIATTR_REQNTID
	.align		4
.L_39:
        /*7070*/ 	.byte	0x04, 0x10
        /*7072*/ 	.short	(.L_41 - .L_40)
.L_40:
        /*7074*/ 	.word	0x00000080
        /*7078*/ 	.word	0x00000001
        /*707c*/ 	.word	0x00000001


	//----- nvinfo : EIATTR_CBANK_PARAM_SIZE
	.align		4
.L_41:
        /*7080*/ 	.byte	0x03, 0x19
        /*7082*/ 	.short	0x0050


	//----- nvinfo : EIATTR_PARAM_CBANK
	.align		4
        /*7084*/ 	.byte	0x04, 0x0a
        /*7086*/ 	.short	(.L_43 - .L_42)
	.align		4
.L_42:
        /*7088*/ 	.word	index@(.nv.constant0.matmul_kernel)
        /*708c*/ 	.short	0x0380
        /*708e*/ 	.short	0x0050


	//----- nvinfo : EIATTR_SW_WAR
	.align		4
.L_43:
        /*7090*/ 	.byte	0x04, 0x36
        /*7092*/ 	.short	(.L_45 - .L_44)
.L_44:
        /*7094*/ 	.word	0x00000008
.L_45:


//--------------------- .nv.compat                --------------------------
	.section	.nv.compat,"",@"SHT_CUDA_COMPAT_INFO"
	.align	4
        /*0000*/ 	.byte	0x02, 0x02, 0x01, 0x00, 0x02, 0x05, 0x05, 0x00, 0x02, 0x03, 0x00, 0x00, 0x02, 0x06, 0x01, 0x00


//--------------------- .nv.callgraph             --------------------------
	.section	.nv.callgraph,"",@"SHT_CUDA_CALLGRAPH"
	.align	4
	.sectionentsize	8
	.align		4
        /*0000*/ 	.word	0x00000000
	.align		4
        /*0004*/ 	.word	0xffffffff
	.align		4
        /*0008*/ 	.word	0x00000000
	.align		4
        /*000c*/ 	.word	0xfffffffe
	.align		4
        /*0010*/ 	.word	0x00000000
	.align		4
        /*0014*/ 	.word	0xfffffffd
	.align		4
        /*0018*/ 	.word	0x00000000
	.align		4
        /*001c*/ 	.word	0xfffffffc


//--------------------- .text.matmul_kernel       --------------------------
	.section	.text.matmul_kernel,"ax",@progbits
	.align	128
        .global         matmul_kernel
        .type           matmul_kernel,@function
        .size           matmul_kernel,(.L_x_4 - matmul_kernel)
        .other          matmul_kernel,@"STO_CUDA_ENTRY STV_DEFAULT"
matmul_kernel:
.text.matmul_kernel:
[----:B------:R-:W0:Y:S08]  /*0000*/  LDC R1, c[0x0][0x37c] ;  /* 0x0000df00ff017b82 */ /* 0x000e300000000800 */
[----:B------:R-:W1:Y:S01]  /*0010*/  LDC.64 R4, c[0x0][0x398] ;  /* 0x0000e600ff047b82 */ /* 0x000e620000000a00 */
[----:B------:R-:W2:Y:S01]  /*0020*/  S2R R14, SR_TID.X ;  /* 0x00000000000e7919 */ /* 0x000ea20000002100 */
[----:B------:R-:W3:Y:S01]  /*0030*/  LDCU UR4, c[0x0][0x3a0] ;  /* 0x00007400ff0477ac */ /* 0x000ee20008000800 */
[----:B0-----:R-:W-:Y:S01]  /*0040*/  VIADD R1, R1, 0xfffff060 ;  /* 0xfffff06001017836 */ /* 0x001fe20000000000 */
[----:B------:R-:W0:Y:S01]  /*0050*/  LDCU.64 UR8, c[0x0][0x358] ;  /* 0x00006b00ff0877ac */ /* 0x000e220008000a00 */
[----:B------:R-:W4:Y:S01]  /*0060*/  LDCU UR7, c[0x0][0x3a0] ;  /* 0x00007400ff0777ac */ /* 0x000f220008000800 */
[----:B---3--:R-:W-:Y:S01]  /*0070*/  UIADD3 UR4, UPT, UPT, UR4, 0x3f, URZ ;  /* 0x0000003f04047890 */ /* 0x008fe2000fffe0ff */
[----:B-1----:R-:W-:-:S03]  /*0080*/  VIADD R0, R5, 0xff ;  /* 0x000000ff05007836 */ /* 0x002fc60000000000 */
[----:B------:R-:W-:Y:S02]  /*0090*/  UISETP.GT.AND UP0, UPT, UR4, 0x3f, UPT ;  /* 0x0000003f0400788c */ /* 0x000fe4000bf04270 */
[----:B------:R-:W-:-:S04]  /*00a0*/  SHF.R.S32.HI R3, RZ, 0x1f, R0 ;  /* 0x0000001fff037819 */ /* 0x000fc80000011400 */
[----:B------:R-:W-:-:S04]  /*00b0*/  LEA.HI R3, R3, R0, RZ, 0x8 ;  /* 0x0000000003037211 */ /* 0x000fc800078f40ff */
[----:B------:R-:W-:Y:S02]  /*00c0*/  SHF.R.S32.HI R0, RZ, 0x8, R3 ;  /* 0x00000008ff007819 */ /* 0x000fe40000011403 */
[----:B------:R-:W1:Y:S03]  /*00d0*/  S2R R3, SR_CTAID.X ;  /* 0x0000000000037919 */ /* 0x000e660000002500 */
[----:B------:R-:W-:-:S05]  /*00e0*/  IMAD.SHL.U32 R0, R0, 0x8, RZ ;  /* 0x0000000800007824 */ /* 0x000fca00078e00ff */
[-C--:B------:R-:W-:Y:S02]  /*00f0*/  IABS R9, R0.reuse ;  /* 0x0000000000097213 */ /* 0x080fe40000000000 */
[----:B------:R-:W-:Y:S02]  /*0100*/  IABS R12, R0 ;  /* 0x00000000000c7213 */ /* 0x000fe40000000000 */
[----:B------:R-:W3:Y:S08]  /*0110*/  I2F.RP R2, R9 ;  /* 0x0000000900027306 */ /* 0x000ef00000209400 */
[----:B---3--:R-:W3:Y:S01]  /*0120*/  MUFU.RCP R2, R2 ;  /* 0x0000000200027308 */ /* 0x008ee20000001000 */
[----:B-1----:R-:W-:Y:S01]  /*0130*/  IABS R10, R3 ;  /* 0x00000003000a7213 */ /* 0x002fe20000000000 */
[----:B---3--:R-:W-:-:S02]  /*0140*/  VIADD R6, R2, 0xffffffe ;  /* 0x0ffffffe02067836 */ /* 0x008fc40000000000 */
[----:B------:R-:W-:-:S04]  /*0150*/  IMAD.MOV R2, RZ, RZ, -R12 ;  /* 0x000000ffff027224 */ /* 0x000fc800078e0a0c */
[----:B------:R1:W3:Y:S02]  /*0160*/  F2I.FTZ.U32.TRUNC.NTZ R7, R6 ;  /* 0x0000000600077305 */ /* 0x0002e4000021f000 */
[----:B-1----:R-:W-:Y:S02]  /*0170*/  IMAD.MOV.U32 R6, RZ, RZ, RZ ;  /* 0x000000ffff067224 */ /* 0x002fe400078e00ff */
[----:B---3--:R-:W-:-:S04]  /*0180*/  IMAD.MOV R8, RZ, RZ, -R7 ;  /* 0x000000ffff087224 */ /* 0x008fc800078e0a07 */
[----:B------:R-:W-:Y:S02]  /*0190*/  IMAD R11, R8, R9, RZ ;  /* 0x00000009080b7224 */ /* 0x000fe400078e02ff */
[----:B------:R-:W-:Y:S02]  /*01a0*/  IMAD.MOV.U32 R8, RZ, RZ, R10 ;  /* 0x000000ffff087224 */ /* 0x000fe400078e000a */
[----:B------:R-:W-:-:S06]  /*01b0*/  IMAD.HI.U32 R7, R7, R11, R6 ;  /* 0x0000000b07077227 */ /* 0x000fcc00078e0006 */
[----:B------:R-:W-:-:S04]  /*01c0*/  IMAD.HI.U32 R7, R7, R8, RZ ;  /* 0x0000000807077227 */ /* 0x000fc800078e00ff */
[----:B------:R-:W-:-:S05]  /*01d0*/  IMAD R2, R7, R2, R8 ;  /* 0x0000000207027224 */ /* 0x000fca00078e0208 */
[----:B------:R-:W-:-:S13]  /*01e0*/  ISETP.GT.U32.AND P1, PT, R9, R2, PT ;  /* 0x000000020900720c */ /* 0x000fda0003f24070 */
[----:B------:R-:W-:Y:S02]  /*01f0*/  @!P1 IMAD.IADD R2, R2, 0x1, -R9 ;  /* 0x0000000102029824 */ /* 0x000fe400078e0a09 */
[----:B------:R-:W-:Y:S01]  /*0200*/  @!P1 VIADD R7, R7, 0x1 ;  /* 0x0000000107079836 */ /* 0x000fe20000000000 */
[----:B------:R-:W-:Y:S02]  /*0210*/  ISETP.NE.AND P1, PT, R0, RZ, PT ;  /* 0x000000ff0000720c */ /* 0x000fe40003f25270 */
[----:B------:R-:W-:Y:S02]  /*0220*/  ISETP.GE.U32.AND P0, PT, R2, R9, PT ;  /* 0x000000090200720c */ /* 0x000fe40003f06070 */
[----:B------:R-:W-:-:S04]  /*0230*/  LOP3.LUT R2, R3, R0, RZ, 0x3c, !PT ;  /* 0x0000000003027212 */ /* 0x000fc800078e3cff */
[----:B------:R-:W-:Y:S01]  /*0240*/  ISETP.GE.AND P2, PT, R2, RZ, PT ;  /* 0x000000ff0200720c */ /* 0x000fe20003f46270 */
[----:B------:R-:W-:-:S06]  /*0250*/  VIADD R2, R4, 0x1f ;  /* 0x0000001f04027836 */ /* 0x000fcc0000000000 */
[----:B------:R-:W-:-:S04]  /*0260*/  @P0 VIADD R7, R7, 0x1 ;  /* 0x0000000107070836 */ /* 0x000fc80000000000 */
[----:B------:R-:W-:Y:S01]  /*0270*/  IMAD.MOV.U32 R6, RZ, RZ, R7 ;  /* 0x000000ffff067224 */ /* 0x000fe200078e0007 */
[----:B------:R-:W-:-:S03]  /*0280*/  SHF.R.S32.HI R7, RZ, 0x1f, R2 ;  /* 0x0000001fff077819 */ /* 0x000fc60000011402 */
[----:B------:R-:W-:Y:S01]  /*0290*/  @!P2 IMAD.MOV R6, RZ, RZ, -R6 ;  /* 0x000000ffff06a224 */ /* 0x000fe200078e0a06 */
[----:B------:R-:W-:Y:S02]  /*02a0*/  @!P1 LOP3.LUT R6, RZ, R0, RZ, 0x33, !PT ;  /* 0x00000000ff069212 */ /* 0x000fe400078e33ff */
[----:B------:R-:W-:-:S03]  /*02b0*/  LEA.HI R7, R7, R2, RZ, 0x5 ;  /* 0x0000000207077211 */ /* 0x000fc600078f28ff */
[----:B------:R-:W-:Y:S02]  /*02c0*/  IMAD.SHL.U32 R2, R6, 0x8, RZ ;  /* 0x0000000806027824 */ /* 0x000fe400078e00ff */
[----:B------:R-:W-:-:S03]  /*02d0*/  IMAD.MOV R6, RZ, RZ, -R6 ;  /* 0x000000ffff067224 */ /* 0x000fc600078e0a06 */
[----:B------:R-:W-:Y:S01]  /*02e0*/  LEA.HI.SX32 R7, R7, -R2, 0x1b ;  /* 0x8000000207077211 */ /* 0x000fe200078fdaff */
[----:B------:R-:W-:Y:S02]  /*02f0*/  IMAD R15, R0, R6, R3 ;  /* 0x00000006000f7224 */ /* 0x000fe400078e0203 */
[----:B------:R-:W-:Y:S01]  /*0300*/  IMAD.MOV.U32 R6, RZ, RZ, RZ ;  /* 0x000000ffff067224 */ /* 0x000fe200078e00ff */
[----:B------:R-:W-:Y:S02]  /*0310*/  VIMNMX R8, PT, PT, R7, 0x8, PT ;  /* 0x0000000807087848 */ /* 0x000fe40003fe0100 */
[----:B------:R-:W-:Y:S02]  /*0320*/  IABS R13, R15 ;  /* 0x0000000f000d7213 */ /* 0x000fe40000000000 */
[----:B------:R-:W-:-:S04]  /*0330*/  IABS R11, R8 ;  /* 0x00000008000b7213 */ /* 0x000fc80000000000 */
[----:B------:R-:W1:Y:S08]  /*0340*/  I2F.RP R9, R11 ;  /* 0x0000000b00097306 */ /* 0x000e700000209400 */
[----:B-1----:R-:W1:Y:S02]  /*0350*/  MUFU.RCP R9, R9 ;  /* 0x0000000900097308 */ /* 0x002e640000001000 */
[----:B-1----:R-:W-:-:S06]  /*0360*/  VIADD R7, R9, 0xffffffe ;  /* 0x0ffffffe09077836 */ /* 0x002fcc0000000000 */
[----:B------:R-:W1:Y:S02]  /*0370*/  F2I.FTZ.U32.TRUNC.NTZ R7, R7 ;  /* 0x0000000700077305 */ /* 0x000e64000021f000 */
[----:B-1----:R-:W-:-:S04]  /*0380*/  IMAD.MOV R10, RZ, RZ, -R7 ;  /* 0x000000ffff0a7224 */ /* 0x002fc800078e0a07 */
[----:B------:R-:W-:-:S04]  /*0390*/  IMAD.MOV.U32 R0, RZ, RZ, R10 ;  /* 0x000000ffff007224 */ /* 0x000fc800078e000a */
[----:B------:R-:W-:Y:S01]  /*03a0*/  IMAD R3, R0, R11, RZ ;  /* 0x0000000b00037224 */ /* 0x000fe200078e02ff */
[----:B------:R-:W-:-:S03]  /*03b0*/  IABS R0, R8 ;  /* 0x0000000800007213 */ /* 0x000fc60000000000 */
[----:B------:R-:W-:-:S04]  /*03c0*/  IMAD.HI.U32 R6, R7, R3, R6 ;  /* 0x0000000307067227 */ /* 0x000fc800078e0006 */
[----:B------:R-:W-:Y:S02]  /*03d0*/  IMAD.MOV R0, RZ, RZ, -R0 ;  /* 0x000000ffff007224 */ /* 0x000fe400078e0a00 */
        /* <DEDUP_REMOVED lines=8> */
[----:B------:R-:W-:-:S07]  /*0460*/  ISETP.GE.AND P2, PT, R0, RZ, PT ;  /* 0x000000ff0000720c */ /* 0x000fce0003f46270 */
[----:B------:R-:W-:-:S04]  /*0470*/  @P0 VIADD R6, R6, 0x1 ;  /* 0x0000000106060836 */ /* 0x000fc80000000000 */
[----:B------:R-:W-:Y:S01]  /*0480*/  IMAD.MOV.U32 R0, RZ, RZ, R6 ;  /* 0x000000ffff007224 */ /* 0x000fe200078e0006 */
[----:B--2---:R-:W-:-:S03]  /*0490*/  SHF.R.U32.HI R6, RZ, 0x5, R14 ;  /* 0x00000005ff067819 */ /* 0x004fc6000001160e */
[----:B------:R-:W-:Y:S01]  /*04a0*/  @!P2 IMAD.MOV R0, RZ, RZ, -R0 ;  /* 0x000000ffff00a224 */ /* 0x000fe200078e0a00 */
[----:B------:R-:W-:-:S05]  /*04b0*/  @!P1 LOP3.LUT R0, RZ, R8, RZ, 0x33, !PT ;  /* 0x00000008ff009212 */ /* 0x000fca00078e33ff */
[----:B------:R-:W-:Y:S02]  /*04c0*/  IMAD.MOV R3, RZ, RZ, -R0 ;  /* 0x000000ffff037224 */ /* 0x000fe400078e0a00 */
[----:B------:R-:W-:Y:S02]  /*04d0*/  IMAD.SHL.U32 R29, R0, 0x100, RZ ;  /* 0x00000100001d7824 */ /* 0x000fe400078e00ff */
[----:B------:R-:W-:-:S04]  /*04e0*/  IMAD R3, R8, R3, R15 ;  /* 0x0000000308037224 */ /* 0x000fc800078e020f */
[----:B------:R-:W-:Y:S01]  /*04f0*/  IMAD.IADD R3, R2, 0x1, R3 ;  /* 0x0000000102037824 */ /* 0x000fe200078e0203 */
[----:B------:R-:W-:-:S05]  /*0500*/  LOP3.LUT R2, R14, 0x1f, RZ, 0xc0, !PT ;  /* 0x0000001f0e027812 */ /* 0x000fca00078ec0ff */
[----:B------:R-:W-:Y:S01]  /*0510*/  IMAD R28, R3, 0x20, R2 ;  /* 0x00000020031c7824 */ /* 0x000fe200078e0202 */
[----:B------:R-:W-:Y:S02]  /*0520*/  SGXT.U32 R2, R6, 0x2 ;  /* 0x000000020602781a */ /* 0x000fe40000000000 */
[----:B------:R-:W-:Y:S02]  /*0530*/  LOP3.LUT R6, R14, 0x40, RZ, 0xc0, !PT ;  /* 0x000000400e067812 */ /* 0x000fe400078ec0ff */
[----:B------:R1:W-:Y:S01]  /*0540*/  STL [R1+0x6d0], R28 ;  /* 0x0006d01c01007387 */ /* 0x0003e20000100800 */
[C---:B------:R-:W-:Y:S02]  /*0550*/  LOP3.LUT R3, R2.reuse, 0x4, RZ, 0xfc, !PT ;  /* 0x0000000402037812 */ /* 0x040fe400078efcff */
[C---:B------:R-:W-:Y:S01]  /*0560*/  LOP3.LUT R8, R2.reuse, 0x8, RZ, 0xfc, !PT ;  /* 0x0000000802087812 */ /* 0x040fe200078efcff */
[----:B------:R1:W-:Y:S01]  /*0570*/  STL [R1+0x6a0], R29 ;  /* 0x0006a01d01007387 */ /* 0x0003e20000100800 */
[----:B------:R-:W-:-:S02]  /*0580*/  LOP3.LUT R7, R2, 0xc, RZ, 0xfc, !PT ;  /* 0x0000000c02077812 */ /* 0x000fc400078efcff */
[C---:B------:R-:W-:Y:S02]  /*0590*/  LOP3.LUT R3, R2.reuse, 0x10, RZ, 0xfc, !PT ;  /* 0x0000001002037812 */ /* 0x040fe400078efcff */
[C---:B------:R-:W-:Y:S02]  /*05a0*/  LOP3.LUT R8, R2.reuse, 0x14, RZ, 0xfc, !PT ;  /* 0x0000001402087812 */ /* 0x040fe400078efcff */
[C---:B------:R-:W-:Y:S02]  /*05b0*/  LOP3.LUT R7, R2.reuse, 0x18, RZ, 0xfc, !PT ;  /* 0x0000001802077812 */ /* 0x040fe400078efcff */
[C---:B------:R-:W-:Y:S02]  /*05c0*/  LOP3.LUT R3, R2.reuse, 0x1c, RZ, 0xfc, !PT ;  /* 0x0000001c02037812 */ /* 0x040fe400078efcff */
[C---:B------:R-:W-:Y:S02]  /*05d0*/  LOP3.LUT R8, R2.reuse, 0x20, RZ, 0xfc, !PT ;  /* 0x0000002002087812 */ /* 0x040fe400078efcff */
[----:B------:R-:W-:-:S02]  /*05e0*/  LOP3.LUT R7, R2, 0x24, RZ, 0xfc, !PT ;  /* 0x0000002402077812 */ /* 0x000fc400078efcff */
[C---:B------:R-:W-:Y:S02]  /*05f0*/  LOP3.LUT R3, R2.reuse, 0x28, RZ, 0xfc, !PT ;  /* 0x0000002802037812 */ /* 0x040fe400078efcff */
[----:B------:R-:W-:Y:S01]  /*0600*/  LOP3.LUT R2, R2, 0x2c, RZ, 0xfc, !PT ;  /* 0x0000002c02027812 */ /* 0x000fe200078efcff */
[----:B01--4-:R-:W-:Y:S06]  /*0610*/  BRA.U UP0, `(.L_x_0) ;  /* 0x00000001005c7547 */ /* 0x013fec000b800000 */
[----:B------:R-:W-:Y:S01]  /*0620*/  IMAD.SHL.U32 R0, R14, 0x20, RZ ;  /* 0x000000200e007824 */ /* 0x000fe200078e00ff */
[----:B------:R-:W-:Y:S02]  /*0630*/  CS2R R24, SRZ ;  /* 0x0000000000187805 */ /* 0x000fe4000001ff00 */
[----:B------:R-:W-:Y:S02]  /*0640*/  CS2R R26, SRZ ;  /* 0x00000000001a7805 */ /* 0x000fe4000001ff00 */
[----:B------:R-:W-:Y:S02]  /*0650*/  CS2R R20, SRZ ;  /* 0x0000000000147805 */ /* 0x000fe4000001ff00 */
[----:B------:R-:W-:Y:S01]  /*0660*/  CS2R R22, SRZ ;  /* 0x0000000000167805 */ /* 0x000fe2000001ff00 */
[----:B------:R0:W-:Y:S01]  /*0670*/  STL [R1+0x6d4], R0 ;  /* 0x0006d40001007387 */ /* 0x0001e20000100800 */
[----:B------:R-:W-:Y:S02]  /*0680*/  CS2R R16, SRZ ;  /* 0x0000000000107805 */ /* 0x000fe4000001ff00 */
[----:B------:R-:W-:-:S02]  /*0690*/  CS2R R18, SRZ ;  /* 0x0000000000127805 */ /* 0x000fc4000001ff00 */
[----:B------:R-:W-:Y:S01]  /*06a0*/  CS2R R12, SRZ ;  /* 0x00000000000c7805 */ /* 0x000fe2000001ff00 */
[----:B------:R0:W-:Y:S01]  /*06b0*/  STL [R1], RZ ;  /* 0x000000ff01007387 */ /* 0x0001e20000100800 */
[----:B------:R-:W-:Y:S02]  /*06c0*/  CS2R R14, SRZ ;  /* 0x00000000000e7805 */ /* 0x000fe4000001ff00 */
[----:B------:R-:W-:Y:S02]  /*06d0*/  CS2R R8, SRZ ;  /* 0x0000000000087805 */ /* 0x000fe4000001ff00 */
[----:B------:R-:W-:Y:S01]  /*06e0*/  CS2R R10, SRZ ;  /* 0x00000000000a7805 */ /* 0x000fe2000001ff00 */
[----:B------:R0:W-:Y:S01]  /*06f0*/  STL [R1+0x4], RZ ;  /* 0x000004ff01007387 */ /* 0x0001e20000100800 */
[----:B------:R-:W-:Y:S02]  /*0700*/  CS2R R4, SRZ ;  /* 0x0000000000047805 */ /* 0x000fe4000001ff00 */
[----:B------:R-:W-:Y:S01]  /*0710*/  CS2R R6, SRZ ;  /* 0x0000000000067805 */ /* 0x000fe2000001ff00 */
[----:B------:R0:W-:Y:S04]  /*0720*/  STL [R1+0x8], RZ ;  /* 0x000008ff01007387 */ /* 0x0001e80000100800 */
[----:B------:R0:W-:Y:S04]  /*0730*/  STL [R1+0xc], RZ ;  /* 0x00000cff01007387 */ /* 0x0001e80000100800 */
[----:B------:R0:W-:Y:S04]  /*0740*/  STL [R1+0x10], RZ ;  /* 0x000010ff01007387 */ /* 0x0001e80000100800 */
[----:B------:R0:W-:Y:S04]  /*0750*/  STL [R1+0x14], RZ ;  /* 0x000014ff01007387 */ /* 0x0001e80000100800 */
[----:B------:R0:W-:Y:S04]  /*0760*/  STL [R1+0x18], RZ ;  /* 0x000018ff01007387 */ /* 0x0001e80000100800 */
[----:B------:R0:W-:Y:S01]  /*0770*/  STL [R1+0x1c], RZ ;  /* 0x00001cff01007387 */ /* 0x0001e20000100800 */
[----:B------:R-:W-:Y:S05]  /*0780*/  BRA `(.L_x_1) ;  /* 0x000001c400b07947 */ /* 0x000fea0003800000 */
.L_x_0:
[----:B------:R-:W-:Y:S01]  /*0790*/  IABS R7, R4 ;  /* 0x0000000400077213 */ /* 0x000fe20000000000 */
[----:B------:R-:W0:Y:S01]  /*07a0*/  LDCU UR12, c[0x0][0x3a4] ;  /* 0x00007480ff0c77ac */ /* 0x000e220008000800 */
[----:B------:R-:W-:Y:S02]  /*07b0*/  IABS R3, R5 ;  /* 0x0000000500037213 */ /* 0x000fe40000000000 */
[----:B------:R-:W1:Y:S01]  /*07c0*/  I2F.RP R12, R7 ;  /* 0x00000007000c7306 */ /* 0x000e620000209400 */
[----:B------:R-:W-:Y:S01]  /*07d0*/  LEA.HI R6, R6, R29, RZ, 0x1a ;  /* 0x0000001d06067211 */ /* 0x000fe200078fd0ff */
[----:B------:R-:W2:Y:S01]  /*07e0*/  LDCU UR10, c[0x0][0x3b0] ;  /* 0x00007600ff0a77ac */ /* 0x000ea20008000800 */
[----:B------:R-:W-:Y:S02]  /*07f0*/  ISETP.GE.AND P4, PT, R28, RZ, PT ;  /* 0x000000ff1c00720c */ /* 0x000fe40003f86270 */
[C---:B------:R-:W-:Y:S01]  /*0800*/  ISETP.GE.AND P5, PT, R6.reuse, RZ, PT ;  /* 0x000000ff0600720c */ /* 0x040fe20003fa6270 */
[----:B------:R-:W-:Y:S01]  /*0810*/  VIADD R17, R6, 0xf2 ;  /* 0x000000f206117836 */ /* 0x000fe20000000000 */
[----:B------:R-:W-:Y:S01]  /*0820*/  ISETP.NE.AND P6, PT, R4, RZ, PT ;  /* 0x000000ff0400720c */ /* 0x000fe20003fc5270 */
[----:B------:R-:W3:Y:S01]  /*0830*/  I2F.RP R2, R3 ;  /* 0x0000000300027306 */ /* 0x000ee20000209400 */
[----:B------:R-:W4:Y:S02]  /*0840*/  LDCU UR11, c[0x0][0x3a8] ;  /* 0x00007500ff0b77ac */ /* 0x000f240008000800 */
[----:B------:R-:W-:Y:S01]  /*0850*/  IABS R21, R17 ;  /* 0x0000001100157213 */ /* 0x000fe20000000000 */
[----:B------:R-:W0:Y:S04]  /*0860*/  LDCU UR14, c[0x0][0x3a8] ;  /* 0x00007500ff0e77ac */ /* 0x000e280008000800 */
[----:B-1----:R-:W1:Y:S01]  /*0870*/  MUFU.RCP R12, R12 ;  /* 0x0000000c000c7308 */ /* 0x002e620000001000 */
[----:B------:R-:W0:Y:S01]  /*0880*/  LDCU UR15, c[0x0][0x3a8] ;  /* 0x00007500ff0f77ac */ /* 0x000e220008000800 */
[----:B------:R-:W0:Y:S06]  /*0890*/  LDCU UR13, c[0x0][0x3a8] ;  /* 0x00007500ff0d77ac */ /* 0x000e2c0008000800 */
[----:B---3--:R-:W3:Y:S01]  /*08a0*/  MUFU.RCP R2, R2 ;  /* 0x0000000200027308 */ /* 0x008ee20000001000 */
[----:B------:R-:W0:Y:S01]  /*08b0*/  LDCU UR17, c[0x0][0x3a8] ;  /* 0x00007500ff1177ac */ /* 0x000e220008000800 */
[----:B------:R-:W0:Y:S01]  /*08c0*/  LDCU UR18, c[0x0][0x3a8] ;  /* 0x00007500ff1277ac */ /* 0x000e220008000800 */
[----:B-1----:R-:W-:Y:S01]  /*08d0*/  VIADD R8, R12, 0xffffffe ;  /* 0x0ffffffe0c087836 */ /* 0x002fe20000000000 */
[----:B------:R-:W1:Y:S01]  /*08e0*/  LDCU UR6, c[0x0][0x3ac] ;  /* 0x00007580ff0677ac */ /* 0x000e620008000800 */
[----:B------:R-:W-:-:S03]  /*08f0*/  VIADD R12, R6, 0xfe ;  /* 0x000000fe060c7836 */ /* 0x000fc60000000000 */
[----:B------:R0:W1:Y:S01]  /*0900*/  F2I.FTZ.U32.TRUNC.NTZ R9, R8 ;  /* 0x0000000800097305 */ /* 0x000062000021f000 */
[----:B------:R-:W2:Y:S01]  /*0910*/  LDCU UR16, c[0x0][0x3a8] ;  /* 0x00007500ff1077ac */ /* 0x000ea20008000800 */
[----:B---3--:R-:W-:Y:S01]  /*0920*/  VIADD R10, R2, 0xffffffe ;  /* 0x0ffffffe020a7836 */ /* 0x008fe20000000000 */
[----:B------:R-:W-:Y:S01]  /*0930*/  IABS R2, R28 ;  /* 0x0000001c00027213 */ /* 0x000fe20000000000 */
[----:B------:R-:W3:Y:S04]  /*0940*/  LDCU UR19, c[0x0][0x3a8] ;  /* 0x00007500ff1377ac */ /* 0x000ee80008000800 */
[----:B------:R4:W2:Y:S01]  /*0950*/  F2I.FTZ.U32.TRUNC.NTZ R11, R10 ;  /* 0x0000000a000b7305 */ /* 0x0008a2000021f000 */
[----:B0-----:R-:W-:Y:S01]  /*0960*/  IMAD.MOV.U32 R8, RZ, RZ, RZ ;  /* 0x000000ffff087224 */ /* 0x001fe200078e00ff */
[----:B------:R-:W0:Y:S01]  /*0970*/  LDCU UR20, c[0x0][0x3a8] ;  /* 0x00007500ff1477ac */ /* 0x000e220008000800 */
[----:B------:R-:W-:Y:S01]  /*0980*/  USHF.R.S32.HI UR5, URZ, 0x1f, UR4 ;  /* 0x0000001fff057899 */ /* 0x000fe20008011404 */
[----:B-1----:R-:W-:-:S02]  /*0990*/  IMAD.MOV R14, RZ, RZ, -R9 ;  /* 0x000000ffff0e7224 */ /* 0x002fc400078e0a09 */
[----:B----4-:R-:W-:Y:S02]  /*09a0*/  IMAD.MOV.U32 R10, RZ, RZ, RZ ;  /* 0x000000ffff0a7224 */ /* 0x010fe400078e00ff */
[----:B------:R-:W-:Y:S02]  /*09b0*/  IMAD R13, R14, R7, RZ ;  /* 0x000000070e0d7224 */ /* 0x000fe400078e02ff */
[----:B--2---:R-:W-:Y:S02]  /*09c0*/  IMAD.MOV R0, RZ, RZ, -R11 ;  /* 0x000000ffff007224 */ /* 0x004fe400078e0a0b */
[----:B------:R-:W-:Y:S01]  /*09d0*/  IMAD.HI.U32 R9, R9, R13, R8 ;  /* 0x0000000d09097227 */ /* 0x000fe200078e0008 */
[----:B------:R-:W-:-:S03]  /*09e0*/  IABS R8, R6 ;  /* 0x0000000600087213 */ /* 0x000fc60000000000 */
[----:B------:R-:W-:Y:S02]  /*09f0*/  IMAD R13, R0, R3, RZ ;  /* 0x00000003000d7224 */ /* 0x000fe400078e02ff */
[----:B------:R-:W-:-:S04]  /*0a00*/  IMAD.HI.U32 R9, R9, R2, RZ ;  /* 0x0000000209097227 */ /* 0x000fc800078e00ff */
[----:B------:R-:W-:-:S04]  /*0a10*/  IMAD.HI.U32 R0, R11, R13, R10 ;  /* 0x0000000d0b007227 */ /* 0x000fc800078e000a */
[----:B------:R-:W-:Y:S02]  /*0a20*/  IMAD.MOV.U32 R10, RZ, RZ, R8 ;  /* 0x000000ffff0a7224 */ /* 0x000fe400078e0008 */
[----:B------:R-:W-:Y:S02]  /*0a30*/  IMAD.MOV R9, RZ, RZ, -R9 ;  /* 0x000000ffff097224 */ /* 0x000fe400078e0a09 */
[----:B------:R-:W-:-:S04]  /*0a40*/  IMAD.HI.U32 R8, R0, R10, RZ ;  /* 0x0000000a00087227 */ /* 0x000fc800078e00ff */
[C---:B------:R-:W-:Y:S02]  /*0a50*/  IMAD R2, R7.reuse, R9, R2 ;  /* 0x0000000907027224 */ /* 0x040fe400078e0202 */
[----:B------:R-:W-:Y:S02]  /*0a60*/  IMAD.MOV R8, RZ, RZ, -R8 ;  /* 0x000000ffff087224 */ /* 0x000fe400078e0a08 */
[----:B------:R-:W-:Y:S01]  /*0a70*/  VIADD R13, R6, 0xfc ;  /* 0x000000fc060d7836 */ /* 0x000fe20000000000 */
[----:B------:R-:W-:Y:S01]  /*0a80*/  ISETP.GT.U32.AND P1, PT, R7, R2, PT ;  /* 0x000000020700720c */ /* 0x000fe20003f24070 */
[C---:B------:R-:W-:Y:S01]  /*0a90*/  IMAD R8, R3.reuse, R8, R10 ;  /* 0x0000000803087224 */ /* 0x040fe200078e020a */
[----:B------:R-:W-:Y:S02]  /*0aa0*/  IABS R10, R12 ;  /* 0x0000000c000a7213 */ /* 0x000fe40000000000 */
[----:B------:R-:W-:Y:S02]  /*0ab0*/  IABS R14, R13 ;  /* 0x0000000d000e7213 */ /* 0x000fe40000000000 */
[----:B------:R-:W-:Y:S01]  /*0ac0*/  ISETP.GT.U32.AND P0, PT, R3, R8, PT ;  /* 0x000000080300720c */ /* 0x000fe20003f04070 */
[----:B------:R-:W-:Y:S01]  /*0ad0*/  IMAD.HI.U32 R11, R0, R10, RZ ;  /* 0x0000000a000b7227 */ /* 0x000fe200078e00ff */
[----:B------:R-:W-:-:S03]  /*0ae0*/  ISETP.GE.AND P2, PT, R13, RZ, PT ;  /* 0x000000ff0d00720c */ /* 0x000fc60003f46270 */
[----:B------:R-:W-:Y:S02]  /*0af0*/  IMAD.MOV R11, RZ, RZ, -R11 ;  /* 0x000000ffff0b7224 */ /* 0x000fe400078e0a0b */
[----:B------:R-:W-:Y:S01]  /*0b00*/  @!P1 IMAD.IADD R2, R2, 0x1, -R7 ;  /* 0x0000000102029824 */ /* 0x000fe200078e0a07 */
[----:B------:R-:W-:Y:S01]  /*0b10*/  ISETP.GE.AND P1, PT, R12, RZ, PT ;  /* 0x000000ff0c00720c */ /* 0x000fe20003f26270 */
[----:B------:R-:W-:Y:S02]  /*0b20*/  IMAD R10, R3, R11, R10 ;  /* 0x0000000b030a7224 */ /* 0x000fe400078e020a */
[----:B------:R-:W-:Y:S01]  /*0b30*/  IMAD.HI.U32 R9, R0, R14, RZ ;  /* 0x0000000e00097227 */ /* 0x000fe200078e00ff */
[----:B------:R-:W-:-:S03]  /*0b40*/  ISETP.GT.U32.AND P3, PT, R7, R2, PT ;  /* 0x000000020700720c */ /* 0x000fc60003f64070 */
[----:B------:R-:W-:Y:S02]  /*0b50*/  @!P0 IMAD.IADD R8, R8, 0x1, -R3 ;  /* 0x0000000108088824 */ /* 0x000fe400078e0a03 */
[----:B------:R-:W-:Y:S02]  /*0b60*/  IMAD.MOV R9, RZ, RZ, -R9 ;  /* 0x000000ffff097224 */ /* 0x000fe400078e0a09 */
[C---:B------:R-:W-:Y:S01]  /*0b70*/  VIADD R11, R6.reuse, 0xfa ;  /* 0x000000fa060b7836 */ /* 0x040fe20000000000 */
[C---:B------:R-:W-:Y:S01]  /*0b80*/  ISETP.GT.U32.AND P0, PT, R3.reuse, R8, PT ;  /* 0x000000080300720c */ /* 0x040fe20003f04070 */
[C---:B------:R-:W-:Y:S02]  /*0b90*/  IMAD R14, R3.reuse, R9, R14 ;  /* 0x00000009030e7224 */ /* 0x040fe400078e020e */
[----:B------:R-:W-:Y:S01]  /*0ba0*/  VIADD R9, R6, 0xf6 ;  /* 0x000000f606097836 */ /* 0x000fe20000000000 */
[----:B------:R-:W-:Y:S01]  /*0bb0*/  IABS R15, R11 ;  /* 0x0000000b000f7213 */ /* 0x000fe20000000000 */
[----:B------:R-:W-:Y:S01]  /*0bc0*/  @!P3 IMAD.IADD R2, R2, 0x1, -R7 ;  /* 0x000000010202b824 */ /* 0x000fe200078e0a07 */
[----:B------:R-:W-:Y:S01]  /*0bd0*/  ISETP.GT.U32.AND P3, PT, R3, R10, PT ;  /* 0x0000000a0300720c */ /* 0x000fe20003f64070 */
[C---:B------:R-:W-:Y:S01]  /*0be0*/  VIADD R7, R6.reuse, 0xf8 ;  /* 0x000000f806077836 */ /* 0x040fe20000000000 */
[----:B------:R-:W-:Y:S01]  /*0bf0*/  IABS R13, R9 ;  /* 0x00000009000d7213 */ /* 0x000fe20000000000 */
[----:B------:R-:W-:Y:S01]  /*0c00*/  @!P4 IMAD.MOV R2, RZ, RZ, -R2 ;  /* 0x000000ffff02c224 */ /* 0x000fe200078e0a02 */
[----:B------:R-:W-:Y:S01]  /*0c10*/  @!P6 LOP3.LUT R2, RZ, R4, RZ, 0x33, !PT ;  /* 0x00000004ff02e212 */ /* 0x000fe200078e33ff */
[----:B------:R-:W-:Y:S01]  /*0c20*/  VIADD R4, R6, 0xf4 ;  /* 0x000000f406047836 */ /* 0x000fe20000000000 */
[----:B------:R-:W-:Y:S01]  /*0c30*/  IABS R16, R7 ;  /* 0x0000000700107213 */ /* 0x000fe20000000000 */
[----:B------:R-:W-:Y:S01]  /*0c40*/  @!P0 IMAD.IADD R8, R8, 0x1, -R3 ;  /* 0x0000000108088824 */ /* 0x000fe200078e0a03 */
[----:B------:R-:W-:Y:S01]  /*0c50*/  ISETP.GE.AND P0, PT, R11, RZ, PT ;  /* 0x000000ff0b00720c */ /* 0x000fe20003f06270 */
[----:B------:R-:W-:Y:S01]  /*0c60*/  IMAD.HI.U32 R11, R0, R15, RZ ;  /* 0x0000000f000b7227 */ /* 0x000fe200078e00ff */
[----:B------:R-:W-:-:S02]  /*0c70*/  ISETP.GE.AND P4, PT, R7, RZ, PT ;  /* 0x000000ff0700720c */ /* 0x000fc40003f86270 */
[----:B------:R-:W-:Y:S01]  /*0c80*/  ISETP.GE.AND P6, PT, R9, RZ, PT ;  /* 0x000000ff0900720c */ /* 0x000fe20003fc6270 */
[----:B------:R-:W-:Y:S02]  /*0c90*/  IMAD.MOV.U32 R12, RZ, RZ, R8 ;  /* 0x000000ffff0c7224 */ /* 0x000fe400078e0008 */
[----:B------:R-:W-:Y:S02]  /*0ca0*/  @!P3 IMAD.IADD R10, R10, 0x1, -R3 ;  /* 0x000000010a0ab824 */ /* 0x000fe400078e0a03 */
[----:B------:R-:W-:Y:S01]  /*0cb0*/  @!P5 IMAD.MOV R12, RZ, RZ, -R12 ;  /* 0x000000ffff0cd224 */ /* 0x000fe200078e0a0c */
[C---:B------:R-:W-:Y:S01]  /*0cc0*/  ISETP.GT.U32.AND P5, PT, R3.reuse, R14, PT ;  /* 0x0000000e0300720c */ /* 0x040fe20003fa4070 */
[----:B------:R-:W-:Y:S01]  /*0cd0*/  IMAD.HI.U32 R7, R0, R13, RZ ;  /* 0x0000000d00077227 */ /* 0x000fe200078e00ff */
[----:B------:R-:W-:Y:S02]  /*0ce0*/  ISETP.GT.U32.AND P3, PT, R3, R10, PT ;  /* 0x0000000a0300720c */ /* 0x000fe40003f64070 */
[----:B------:R1:W-:Y:S01]  /*0cf0*/  STL [R1+0x4], R12 ;  /* 0x0000040c01007387 */ /* 0x0003e20000100800 */
[----:B------:R-:W-:-:S02]  /*0d00*/  IMAD.MOV R11, RZ, RZ, -R11 ;  /* 0x000000ffff0b7224 */ /* 0x000fc400078e0a0b */
[----:B------:R-:W-:Y:S01]  /*0d10*/  IMAD.MOV R7, RZ, RZ, -R7 ;  /* 0x000000ffff077224 */ /* 0x000fe200078e0a07 */
[----:B------:R-:W-:Y:S01]  /*0d20*/  STL [R1+0x79c], R2 ;  /* 0x00079c0201007387 */ /* 0x000fe20000100800 */
[----:B------:R-:W-:Y:S02]  /*0d30*/  IMAD R15, R3, R11, R15 ;  /* 0x0000000b030f7224 */ /* 0x000fe400078e020f */
[----:B------:R-:W-:-:S04]  /*0d40*/  IMAD.HI.U32 R8, R0, R16, RZ ;  /* 0x0000001000087227 */ /* 0x000fc800078e00ff */
[--C-:B------:R-:W-:Y:S02]  /*0d50*/  @!P5 IMAD.IADD R14, R14, 0x1, -R3.reuse ;  /* 0x000000010e0ed824 */ /* 0x100fe400078e0a03 */
[----:B------:R-:W-:Y:S01]  /*0d60*/  @!P3 IMAD.IADD R10, R10, 0x1, -R3 ;  /* 0x000000010a0ab824 */ /* 0x000fe200078e0a03 */
[C---:B------:R-:W-:Y:S01]  /*0d70*/  ISETP.GT.U32.AND P3, PT, R3.reuse, R15, PT ;  /* 0x0000000f0300720c */ /* 0x040fe20003f64070 */
[C---:B------:R-:W-:Y:S01]  /*0d80*/  IMAD R13, R3.reuse, R7, R13 ;  /* 0x00000007030d7224 */ /* 0x040fe200078e020d */
[C---:B------:R-:W-:Y:S01]  /*0d90*/  ISETP.GT.U32.AND P5, PT, R3.reuse, R14, PT ;  /* 0x0000000e0300720c */ /* 0x040fe20003fa4070 */
[----:B------:R-:W-:Y:S02]  /*0da0*/  IMAD.MOV.U32 R18, RZ, RZ, R10 ;  /* 0x000000ffff127224 */ /* 0x000fe400078e000a */
[----:B------:R-:W-:Y:S02]  /*0db0*/  IMAD.MOV R8, RZ, RZ, -R8 ;  /* 0x000000ffff087224 */ /* 0x000fe400078e0a08 */
[----:B------:R-:W-:Y:S01]  /*0dc0*/  @!P1 IMAD.MOV R18, RZ, RZ, -R18 ;  /* 0x000000ffff129224 */ /* 0x000fe200078e0a12 */
[C---:B------:R-:W-:Y:S01]  /*0dd0*/  ISETP.GT.U32.AND P1, PT, R3.reuse, R13, PT ;  /* 0x0000000d0300720c */ /* 0x040fe20003f24070 */
[----:B------:R-:W-:Y:S01]  /*0de0*/  IMAD R16, R3, R8, R16 ;  /* 0x0000000803107224 */ /* 0x000fe200078e0210 */
[----:B------:R-:W-:Y:S01]  /*0df0*/  IABS R8, R4 ;  /* 0x0000000400087213 */ /* 0x000fe20000000000 */
[----:B------:R-:W-:Y:S01]  /*0e00*/  VIADD R11, R6, 0xf0 ;  /* 0x000000f0060b7836 */ /* 0x000fe20000000000 */
[----:B------:R2:W-:Y:S01]  /*0e10*/  STL [R1], R18 ;  /* 0x0000001201007387 */ /* 0x0005e20000100800 */
[----:B------:R-:W-:-:S02]  /*0e20*/  @!P3 IMAD.IADD R15, R15, 0x1, -R3 ;  /* 0x000000010f0fb824 */ /* 0x000fc400078e0a03 */
[--C-:B------:R-:W-:Y:S01]  /*0e30*/  @!P5 IMAD.IADD R14, R14, 0x1, -R3.reuse ;  /* 0x000000010e0ed824 */ /* 0x100fe200078e0a03 */
[C---:B------:R-:W-:Y:S01]  /*0e40*/  ISETP.GT.U32.AND P5, PT, R3.reuse, R16, PT ;  /* 0x000000100300720c */ /* 0x040fe20003fa4070 */
[----:B------:R-:W-:Y:S01]  /*0e50*/  IMAD.HI.U32 R10, R0, R8, RZ ;  /* 0x00000008000a7227 */ /* 0x000fe200078e00ff */
[----:B------:R-:W-:Y:S02]  /*0e60*/  ISETP.GT.U32.AND P3, PT, R3, R15, PT ;  /* 0x0000000f0300720c */ /* 0x000fe40003f64070 */
[----:B-1----:R-:W-:Y:S01]  /*0e70*/  IABS R12, R11 ;  /* 0x0000000b000c7213 */ /* 0x002fe20000000000 */
[--C-:B------:R-:W-:Y:S02]  /*0e80*/  @!P1 IMAD.IADD R13, R13, 0x1, -R3.reuse ;  /* 0x000000010d0d9824 */ /* 0x100fe400078e0a03 */
[----:B------:R-:W-:Y:S02]  /*0e90*/  VIADD R7, R6, 0xee ;  /* 0x000000ee06077836 */ /* 0x000fe40000000000 */
[----:B------:R-:W-:Y:S01]  /*0ea0*/  IMAD.MOV R10, RZ, RZ, -R10 ;  /* 0x000000ffff0a7224 */ /* 0x000fe200078e0a0a */
[C---:B------:R-:W-:Y:S01]  /*0eb0*/  ISETP.GT.U32.AND P1, PT, R3.reuse, R13, PT ;  /* 0x0000000d0300720c */ /* 0x040fe20003f24070 */
[----:B------:R-:W-:Y:S01]  /*0ec0*/  @!P2 IMAD.MOV R14, RZ, RZ, -R14 ;  /* 0x000000ffff0ea224 */ /* 0x000fe200078e0a0e */
[----:B------:R-:W-:Y:S01]  /*0ed0*/  ISETP.GE.AND P2, PT, R4, RZ, PT ;  /* 0x000000ff0400720c */ /* 0x000fe20003f46270 */
[----:B------:R-:W-:Y:S01]  /*0ee0*/  @!P5 IMAD.IADD R16, R16, 0x1, -R3 ;  /* 0x000000011010d824 */ /* 0x000fe200078e0a03 */
[----:B------:R-:W-:Y:S01]  /*0ef0*/  IABS R9, R7 ;  /* 0x0000000700097213 */ /* 0x000fe20000000000 */
[----:B------:R-:W-:-:S02]  /*0f00*/  IMAD R4, R3, R10, R8 ;  /* 0x0000000a03047224 */ /* 0x000fc400078e0208 */
[----:B------:R-:W-:Y:S01]  /*0f10*/  IMAD.HI.U32 R8, R0, R12, RZ ;  /* 0x0000000c00087227 */ /* 0x000fe200078e00ff */
[----:B------:R-:W-:-:S03]  /*0f20*/  ISETP.GT.U32.AND P5, PT, R3, R16, PT ;  /* 0x000000100300720c */ /* 0x000fc60003fa4070 */
[----:B--2---:R-:W-:-:S04]  /*0f30*/  IMAD.HI.U32 R18, R0, R21, RZ ;  /* 0x0000001500127227 */ /* 0x004fc800078e00ff */
[----:B------:R-:W-:Y:S01]  /*0f40*/  @!P3 IMAD.IADD R15, R15, 0x1, -R3 ;  /* 0x000000010f0fb824 */ /* 0x000fe200078e0a03 */
[----:B------:R-:W-:Y:S01]  /*0f50*/  ISETP.GT.U32.AND P3, PT, R3, R4, PT ;  /* 0x000000040300720c */ /* 0x000fe20003f64070 */
[----:B------:R-:W-:-:S04]  /*0f60*/  IMAD.HI.U32 R10, R0, R9, RZ ;  /* 0x00000009000a7227 */ /* 0x000fc800078e00ff */
[----:B------:R-:W-:Y:S02]  /*0f70*/  IMAD.MOV R8, RZ, RZ, -R8 ;  /* 0x000000ffff087224 */ /* 0x000fe400078e0a08 */
[----:B------:R-:W-:Y:S02]  /*0f80*/  IMAD.MOV R18, RZ, RZ, -R18 ;  /* 0x000000ffff127224 */ /* 0x000fe400078e0a12 */
[----:B------:R-:W-:Y:S02]  /*0f90*/  IMAD.MOV R10, RZ, RZ, -R10 ;  /* 0x000000ffff0a7224 */ /* 0x000fe400078e0a0a */
[----:B------:R-:W-:Y:S02]  /*0fa0*/  IMAD R12, R3, R8, R12 ;  /* 0x00000008030c7224 */ /* 0x000fe400078e020c */
[----:B------:R-:W-:Y:S02]  /*0fb0*/  @!P1 IMAD.IADD R13, R13, 0x1, -R3 ;  /* 0x000000010d0d9824 */ /* 0x000fe400078e0a03 */
[C---:B------:R-:W-:Y:S01]  /*0fc0*/  IMAD R21, R3.reuse, R18, R21 ;  /* 0x0000001203157224 */ /* 0x040fe200078e0215 */
[C---:B------:R-:W-:Y:S01]  /*0fd0*/  ISETP.GT.U32.AND P1, PT, R3.reuse, R12, PT ;  /* 0x0000000c0300720c */ /* 0x040fe20003f24070 */
[----:B------:R-:W-:-:S02]  /*0fe0*/  IMAD R9, R3, R10, R9 ;  /* 0x0000000a03097224 */ /* 0x000fc400078e0209 */
[----:B------:R-:W-:Y:S02]  /*0ff0*/  IMAD.MOV.U32 R2, RZ, RZ, R13 ;  /* 0x000000ffff027224 */ /* 0x000fe400078e000d */
[----:B------:R-:W-:Y:S02]  /*1000*/  VIADD R8, R6, 0xec ;  /* 0x000000ec06087836 */ /* 0x000fe40000000000 */
[----:B------:R-:W-:Y:S01]  /*1010*/  @!P5 IMAD.IADD R16, R16, 0x1, -R3 ;  /* 0x000000011010d824 */ /* 0x000fe200078e0a03 */
[----:B------:R-:W-:Y:S01]  /*1020*/  ISETP.GE.AND P5, PT, R17, RZ, PT ;  /* 0x000000ff1100720c */ /* 0x000fe20003fa6270 */
[----:B------:R-:W-:Y:S01]  /*1030*/  @!P0 IMAD.MOV R15, RZ, RZ, -R15 ;  /* 0x000000ffff0f8224 */ /* 0x000fe200078e0a0f */
[C---:B------:R-:W-:Y:S01]  /*1040*/  ISETP.GT.U32.AND P0, PT, R3.reuse, R21, PT ;  /* 0x000000150300720c */ /* 0x040fe20003f04070 */
[----:B------:R-:W-:Y:S01]  /*1050*/  @!P6 IMAD.MOV R2, RZ, RZ, -R2 ;  /* 0x000000ffff02e224 */ /* 0x000fe200078e0a02 */
[----:B------:R-:W-:Y:S01]  /*1060*/  ISETP.GT.U32.AND P6, PT, R3, R9, PT ;  /* 0x000000090300720c */ /* 0x000fe20003fc4070 */
[--C-:B------:R-:W-:Y:S01]  /*1070*/  @!P3 IMAD.IADD R4, R4, 0x1, -R3.reuse ;  /* 0x000000010404b824 */ /* 0x100fe200078e0a03 */
[----:B------:R-:W-:Y:S01]  /*1080*/  IABS R10, R8 ;  /* 0x00000008000a7213 */ /* 0x000fe20000000000 */
[----:B------:R-:W-:Y:S01]  /*1090*/  @!P4 IMAD.MOV R16, RZ, RZ, -R16 ;  /* 0x000000ffff10c224 */ /* 0x000fe200078e0a10 */
[----:B------:R-:W-:Y:S01]  /*10a0*/  ISETP.GE.AND P4, PT, R11, RZ, PT ;  /* 0x000000ff0b00720c */ /* 0x000fe20003f86270 */
[----:B------:R-:W-:Y:S01]  /*10b0*/  VIADD R11, R6, 0xea ;  /* 0x000000ea060b7836 */ /* 0x000fe20000000000 */
[----:B------:R-:W-:Y:S01]  /*10c0*/  ISETP.GT.U32.AND P3, PT, R3, R4, PT ;  /* 0x000000040300720c */ /* 0x000fe20003f64070 */
[----:B------:R-:W-:Y:S01]  /*10d0*/  IMAD.HI.U32 R13, R0, R10, RZ ;  /* 0x0000000a000d7227 */ /* 0x000fe200078e00ff */
[----:B------:R1:W-:Y:S02]  /*10e0*/  STL [R1+0x64], R2 ;  /* 0x0000640201007387 */ /* 0x0003e40000100800 */
[----:B------:R-:W-:Y:S01]  /*10f0*/  IABS R20, R11 ;  /* 0x0000000b00147213 */ /* 0x000fe20000000000 */
[----:B------:R-:W-:-:S02]  /*1100*/  @!P1 IMAD.IADD R12, R12, 0x1, -R3 ;  /* 0x000000010c0c9824 */ /* 0x000fc400078e0a03 */
[----:B------:R-:W-:Y:S02]  /*1110*/  IMAD.MOV R13, RZ, RZ, -R13 ;  /* 0x000000ffff0d7224 */ /* 0x000fe400078e0a0d */
[--C-:B------:R-:W-:Y:S01]  /*1120*/  @!P0 IMAD.IADD R21, R21, 0x1, -R3.reuse ;  /* 0x0000000115158824 */ /* 0x100fe200078e0a03 */
[----:B------:R-:W-:Y:S01]  /*1130*/  ISETP.GE.AND P0, PT, R8, RZ, PT ;  /* 0x000000ff0800720c */ /* 0x000fe20003f06270 */
[----:B------:R-:W-:Y:S01]  /*1140*/  @!P6 IMAD.IADD R9, R9, 0x1, -R3 ;  /* 0x000000010909e824 */ /* 0x000fe200078e0a03 */
[C---:B------:R-:W-:Y:S01]  /*1150*/  ISETP.GT.U32.AND P6, PT, R3.reuse, R12, PT ;  /* 0x0000000c0300720c */ /* 0x040fe20003fc4070 */
[C---:B------:R-:W-:Y:S01]  /*1160*/  IMAD R10, R3.reuse, R13, R10 ;  /* 0x0000000d030a7224 */ /* 0x040fe200078e020a */
[----:B------:R-:W-:Y:S01]  /*1170*/  ISETP.GT.U32.AND P1, PT, R3, R21, PT ;  /* 0x000000150300720c */ /* 0x000fe20003f24070 */
[----:B------:R-:W-:-:S04]  /*1180*/  IMAD.HI.U32 R13, R0, R20, RZ ;  /* 0x00000014000d7227 */ /* 0x000fc800078e00ff */
[----:B------:R-:W-:Y:S01]  /*1190*/  @!P3 IMAD.IADD R4, R4, 0x1, -R3 ;  /* 0x000000010404b824 */ /* 0x000fe200078e0a03 */
[----:B------:R-:W-:Y:S01]  /*11a0*/  ISETP.GE.AND P3, PT, R7, RZ, PT ;  /* 0x000000ff0700720c */ /* 0x000fe20003f66270 */
[----:B------:R-:W-:Y:S02]  /*11b0*/  IMAD.MOV R13, RZ, RZ, -R13 ;  /* 0x000000ffff0d7224 */ /* 0x000fe400078e0a0d */
[----:B-1----:R-:W-:Y:S02]  /*11c0*/  IMAD.MOV.U32 R2, RZ, RZ, R4 ;  /* 0x000000ffff027224 */ /* 0x002fe400078e0004 */
[C---:B------:R-:W-:Y:S02]  /*11d0*/  IMAD R20, R3.reuse, R13, R20 ;  /* 0x0000000d03147224 */ /* 0x040fe400078e0214 */
[----:B------:R-:W-:Y:S01]  /*11e0*/  @!P2 IMAD.MOV R2, RZ, RZ, -R2 ;  /* 0x000000ffff02a224 */ /* 0x000fe200078e0a02 */
[C---:B------:R-:W-:Y:S01]  /*11f0*/  ISETP.GT.U32.AND P2, PT, R3.reuse, R9, PT ;  /* 0x000000090300720c */ /* 0x040fe20003f44070 */
[--C-:B------:R-:W-:Y:S01]  /*1200*/  @!P6 IMAD.IADD R12, R12, 0x1, -R3.reuse ;  /* 0x000000010c0ce824 */ /* 0x100fe200078e0a03 */
[----:B------:R-:W-:Y:S01]  /*1210*/  ISETP.GT.U32.AND P6, PT, R3, R20, PT ;  /* 0x000000140300720c */ /* 0x000fe20003fc4070 */
[C---:B------:R-:W-:Y:S01]  /*1220*/  VIADD R8, R6.reuse, 0xe8 ;  /* 0x000000e806087836 */ /* 0x040fe20000000000 */
[----:B------:R1:W-:Y:S01]  /*1230*/  STL [R1+0x68], R2 ;  /* 0x0000680201007387 */ /* 0x0003e20000100800 */
[----:B------:R-:W-:Y:S01]  /*1240*/  @!P1 IMAD.IADD R21, R21, 0x1, -R3 ;  /* 0x0000000115159824 */ /* 0x000fe200078e0a03 */
[----:B------:R-:W-:Y:S01]  /*1250*/  ISETP.GT.U32.AND P1, PT, R3, R10, PT ;  /* 0x0000000a0300720c */ /* 0x000fe20003f24070 */
[C---:B------:R-:W-:Y:S01]  /*1260*/  VIADD R7, R6.reuse, 0xe6 ;  /* 0x000000e606077836 */ /* 0x040fe20000000000 */
[----:B------:R-:W-:Y:S01]  /*1270*/  IABS R19, R8 ;  /* 0x0000000800137213 */ /* 0x000fe20000000000 */
[----:B------:R-:W-:-:S02]  /*1280*/  VIADD R4, R6, 0xe4 ;  /* 0x000000e406047836 */ /* 0x000fc40000000000 */
[----:B------:R-:W-:Y:S01]  /*1290*/  @!P4 IMAD.MOV R12, RZ, RZ, -R12 ;  /* 0x000000ffff0cc224 */ /* 0x000fe200078e0a0c */
[----:B------:R-:W-:Y:S01]  /*12a0*/  IABS R18, R7 ;  /* 0x0000000700127213 */ /* 0x000fe20000000000 */
[----:B------:R-:W-:Y:S01]  /*12b0*/  IMAD.HI.U32 R13, R0, R19, RZ ;  /* 0x00000013000d7227 */ /* 0x000fe200078e00ff */
[----:B------:R-:W-:-:S03]  /*12c0*/  IABS R17, R4 ;  /* 0x0000000400117213 */ /* 0x000fc60000000000 */
[----:B------:R-:W-:Y:S01]  /*12d0*/  @!P2 IMAD.IADD R9, R9, 0x1, -R3 ;  /* 0x000000010909a824 */ /* 0x000fe200078e0a03 */
[----:B------:R-:W-:Y:S01]  /*12e0*/  ISETP.GE.AND P2, PT, R11, RZ, PT ;  /* 0x000000ff0b00720c */ /* 0x000fe20003f46270 */
[----:B-1----:R-:W-:Y:S02]  /*12f0*/  IMAD.MOV.U32 R2, RZ, RZ, R21 ;  /* 0x000000ffff027224 */ /* 0x002fe400078e0015 */
[----:B------:R-:W-:Y:S02]  /*1300*/  @!P6 IMAD.IADD R20, R20, 0x1, -R3 ;  /* 0x000000011414e824 */ /* 0x000fe400078e0a03 */
[----:B------:R-:W-:-:S03]  /*1310*/  IMAD.HI.U32 R11, R0, R18, RZ ;  /* 0x00000012000b7227 */ /* 0x000fc600078e00ff */
[C---:B------:R-:W-:Y:S01]  /*1320*/  ISETP.GT.U32.AND P6, PT, R3.reuse, R20, PT ;  /* 0x000000140300720c */ /* 0x040fe20003fc4070 */
[----:B------:R-:W-:Y:S02]  /*1330*/  IMAD.MOV R13, RZ, RZ, -R13 ;  /* 0x000000ffff0d7224 */ /* 0x000fe400078e0a0d */
[----:B------:R-:W-:Y:S01]  /*1340*/  @!P1 IMAD.IADD R10, R10, 0x1, -R3 ;  /* 0x000000010a0a9824 */ /* 0x000fe200078e0a03 */
[----:B------:R-:W-:Y:S01]  /*1350*/  ISETP.GE.AND P1, PT, R8, RZ, PT ;  /* 0x000000ff0800720c */ /* 0x000fe20003f26270 */
[----:B------:R-:W-:Y:S02]  /*1360*/  @!P5 IMAD.MOV R2, RZ, RZ, -R2 ;  /* 0x000000ffff02d224 */ /* 0x000fe400078e0a02 */
[----:B------:R-:W-:Y:S01]  /*1370*/  IMAD.HI.U32 R8, R0, R17, RZ ;  /* 0x0000001100087227 */ /* 0x000fe200078e00ff */
[----:B------:R-:W-:Y:S02]  /*1380*/  ISETP.GT.U32.AND P5, PT, R3, R10, PT ;  /* 0x0000000a0300720c */ /* 0x000fe40003fa4070 */
[----:B------:R1:W-:Y:S01]  /*1390*/  STL [R1+0x6c], R2 ;  /* 0x00006c0201007387 */ /* 0x0003e20000100800 */
[----:B------:R-:W-:-:S02]  /*13a0*/  IMAD.MOV R11, RZ, RZ, -R11 ;  /* 0x000000ffff0b7224 */ /* 0x000fc400078e0a0b */
[C---:B------:R-:W-:Y:S01]  /*13b0*/  IMAD R19, R3.reuse, R13, R19 ;  /* 0x0000000d03137224 */ /* 0x040fe200078e0213 */
[----:B------:R2:W-:Y:S01]  /*13c0*/  STL [R1+0x1b8], R12 ;  /* 0x0001b80c01007387 */ /* 0x0005e20000100800 */
[----:B------:R-:W-:Y:S02]  /*13d0*/  IMAD.MOV R8, RZ, RZ, -R8 ;  /* 0x000000ffff087224 */ /* 0x000fe400078e0a08 */
[C---:B------:R-:W-:Y:S01]  /*13e0*/  IMAD R18, R3.reuse, R11, R18 ;  /* 0x0000000b03127224 */ /* 0x040fe200078e0212 */
[C---:B------:R-:W-:Y:S01]  /*13f0*/  ISETP.GT.U32.AND P4, PT, R3.reuse, R19, PT ;  /* 0x000000130300720c */ /* 0x040fe20003f84070 */
[C---:B------:R-:W-:Y:S02]  /*1400*/  IMAD R17, R3.reuse, R8, R17 ;  /* 0x0000000803117224 */ /* 0x040fe400078e0211 */
[----:B-1----:R-:W-:Y:S02]  /*1410*/  IMAD.MOV.U32 R2, RZ, RZ, R9 ;  /* 0x000000ffff027224 */ /* 0x002fe400078e0009 */
[----:B------:R-:W-:Y:S01]  /*1420*/  @!P6 IMAD.IADD R20, R20, 0x1, -R3 ;  /* 0x000000011414e824 */ /* 0x000fe200078e0a03 */
[C---:B------:R-:W-:Y:S01]  /*1430*/  ISETP.GT.U32.AND P6, PT, R3.reuse, R17, PT ;  /* 0x000000110300720c */ /* 0x040fe20003fc4070 */
[----:B------:R-:W-:Y:S01]  /*1440*/  @!P3 IMAD.MOV R2, RZ, RZ, -R2 ;  /* 0x000000ffff02b224 */ /* 0x000fe200078e0a02 */
[----:B------:R-:W-:Y:S01]  /*1450*/  ISETP.GT.U32.AND P3, PT, R3, R18, PT ;  /* 0x000000120300720c */ /* 0x000fe20003f64070 */
[----:B------:R-:W-:-:S02]  /*1460*/  VIADD R13, R6, 0xe2 ;  /* 0x000000e2060d7836 */ /* 0x000fc40000000000 */
[----:B------:R-:W-:Y:S01]  /*1470*/  VIADD R9, R6, 0xe0 ;  /* 0x000000e006097836 */ /* 0x000fe20000000000 */
[----:B------:R1:W-:Y:S01]  /*1480*/  STL [R1+0x1bc], R2 ;  /* 0x0001bc0201007387 */ /* 0x0003e20000100800 */
[--C-:B------:R-:W-:Y:S01]  /*1490*/  @!P4 IMAD.IADD R19, R19, 0x1, -R3.reuse ;  /* 0x000000011313c824 */ /* 0x100fe200078e0a03 */
[----:B------:R-:W-:Y:S01]  /*14a0*/  IABS R8, R13 ;  /* 0x0000000d00087213 */ /* 0x000fe20000000000 */
[----:B------:R-:W-:Y:S01]  /*14b0*/  @!P5 IMAD.IADD R10, R10, 0x1, -R3 ;  /* 0x000000010a0ad824 */ /* 0x000fe200078e0a03 */
[----:B------:R-:W-:Y:S01]  /*14c0*/  ISETP.GE.AND P5, PT, R7, RZ, PT ;  /* 0x000000ff0700720c */ /* 0x000fe20003fa6270 */
[----:B------:R-:W-:Y:S01]  /*14d0*/  @!P2 IMAD.MOV R20, RZ, RZ, -R20 ;  /* 0x000000ffff14a224 */ /* 0x000fe200078e0a14 */
[----:B--2---:R-:W-:Y:S01]  /*14e0*/  IABS R12, R9 ;  /* 0x00000009000c7213 */ /* 0x004fe20000000000 */
[----:B------:R-:W-:Y:S01]  /*14f0*/  IMAD.HI.U32 R7, R0, R8, RZ ;  /* 0x0000000800077227 */ /* 0x000fe200078e00ff */
[----:B------:R-:W-:-:S03]  /*1500*/  ISETP.GE.AND P4, PT, R4, RZ, PT ;  /* 0x000000ff0400720c */ /* 0x000fc60003f86270 */
[--C-:B------:R-:W-:Y:S01]  /*1510*/  @!P3 IMAD.IADD R18, R18, 0x1, -R3.reuse ;  /* 0x000000011212b824 */ /* 0x100fe200078e0a03 */
[----:B------:R-:W-:Y:S01]  /*1520*/  ISETP.GT.U32.AND P3, PT, R3, R19, PT ;  /* 0x000000130300720c */ /* 0x000fe20003f64070 */
[----:B------:R-:W-:Y:S02]  /*1530*/  @!P6 IMAD.IADD R17, R17, 0x1, -R3 ;  /* 0x000000011111e824 */ /* 0x000fe400078e0a03 */
[----:B-1----:R-:W-:Y:S01]  /*1540*/  IMAD.MOV.U32 R2, RZ, RZ, R10 ;  /* 0x000000ffff027224 */ /* 0x002fe200078e000a */
[----:B------:R-:W-:Y:S01]  /*1550*/  ISETP.GT.U32.AND P6, PT, R3, R18, PT ;  /* 0x000000120300720c */ /* 0x000fe20003fc4070 */
[----:B------:R-:W-:Y:S02]  /*1560*/  IMAD.MOV R7, RZ, RZ, -R7 ;  /* 0x000000ffff077224 */ /* 0x000fe400078e0a07 */
[----:B------:R-:W-:-:S04]  /*1570*/  IMAD.HI.U32 R10, R0, R12, RZ ;  /* 0x0000000c000a7227 */ /* 0x000fc800078e00ff */
[----:B------:R-:W-:Y:S02]  /*1580*/  IMAD R8, R3, R7, R8 ;  /* 0x0000000703087224 */ /* 0x000fe400078e0208 */
[----:B------:R-:W-:Y:S02]  /*1590*/  IMAD.MOV R10, RZ, RZ, -R10 ;  /* 0x000000ffff0a7224 */ /* 0x000fe400078e0a0a */
[--C-:B------:R-:W-:Y:S01]  /*15a0*/  @!P3 IMAD.IADD R19, R19, 0x1, -R3.reuse ;  /* 0x000000011313b824 */ /* 0x100fe200078e0a03 */
[C---:B------:R-:W-:Y:S01]  /*15b0*/  ISETP.GT.U32.AND P3, PT, R3.reuse, R8, PT ;  /* 0x000000080300720c */ /* 0x040fe20003f64070 */
[C---:B------:R-:W-:Y:S02]  /*15c0*/  IMAD R12, R3.reuse, R10, R12 ;  /* 0x0000000a030c7224 */ /* 0x040fe400078e020c */
[----:B------:R-:W-:Y:S01]  /*15d0*/  @!P0 IMAD.MOV R2, RZ, RZ, -R2 ;  /* 0x000000ffff028224 */ /* 0x000fe200078e0a02 */
[C---:B------:R-:W-:Y:S01]  /*15e0*/  ISETP.GT.U32.AND P0, PT, R3.reuse, R17, PT ;  /* 0x000000110300720c */ /* 0x040fe20003f04070 */
[----:B------:R-:W-:Y:S01]  /*15f0*/  @!P6 IMAD.IADD R18, R18, 0x1, -R3 ;  /* 0x000000011212e824 */ /* 0x000fe200078e0a03 */
[----:B------:R-:W-:Y:S01]  /*1600*/  ISETP.GT.U32.AND P6, PT, R3, R12, PT ;  /* 0x0000000c0300720c */ /* 0x000fe20003fc4070 */
[C---:B------:R-:W-:Y:S01]  /*1610*/  VIADD R4, R6.reuse, 0xde ;  /* 0x000000de06047836 */ /* 0x040fe20000000000 */
[----:B------:R1:W-:Y:S01]  /*1620*/  STL [R1+0x1c0], R2 ;  /* 0x0001c00201007387 */ /* 0x0003e20000100800 */
[----:B------:R-:W-:-:S02]  /*1630*/  VIADD R7, R6, 0xdc ;  /* 0x000000dc06077836 */ /* 0x000fc40000000000 */
[----:B------:R-:W-:Y:S01]  /*1640*/  @!P5 IMAD.MOV R18, RZ, RZ, -R18 ;  /* 0x000000ffff12d224 */ /* 0x000fe200078e0a12 */
[----:B------:R-:W-:Y:S01]  /*1650*/  IABS R21, R4 ;  /* 0x0000000400157213 */ /* 0x000fe20000000000 */
[----:B------:R-:W-:Y:S01]  /*1660*/  @!P3 IMAD.IADD R8, R8, 0x1, -R3 ;  /* 0x000000010808b824 */ /* 0x000fe200078e0a03 */
[----:B------:R-:W-:Y:S01]  /*1670*/  IABS R11, R7 ;  /* 0x00000007000b7213 */ /* 0x000fe20000000000 */
[----:B------:R-:W-:Y:S01]  /*1680*/  STL [R1+0x78], R20 ;  /* 0x0000781401007387 */ /* 0x000fe20000100800 */
[----:B------:R-:W-:Y:S01]  /*1690*/  ISETP.GE.AND P3, PT, R9, RZ, PT ;  /* 0x000000ff0900720c */ /* 0x000fe20003f66270 */
[----:B------:R-:W-:Y:S01]  /*16a0*/  IMAD.HI.U32 R23, R0, R21, RZ ;  /* 0x0000001500177227 */ /* 0x000fe200078e00ff */
[----:B------:R-:W-:-:S03]  /*16b0*/  ISETP.GE.AND P5, PT, R4, RZ, PT ;  /* 0x000000ff0400720c */ /* 0x000fc60003fa6270 */
[----:B-1----:R-:W-:Y:S02]  /*16c0*/  IMAD.MOV.U32 R2, RZ, RZ, R19 ;  /* 0x000000ffff027224 */ /* 0x002fe400078e0013 */
[--C-:B------:R-:W-:Y:S01]  /*16d0*/  @!P0 IMAD.IADD R17, R17, 0x1, -R3.reuse ;  /* 0x0000000111118824 */ /* 0x100fe200078e0a03 */
[----:B------:R-:W-:Y:S01]  /*16e0*/  ISETP.GE.AND P0, PT, R13, RZ, PT ;  /* 0x000000ff0d00720c */ /* 0x000fe20003f06270 */
[----:B------:R-:W-:Y:S01]  /*16f0*/  @!P6 IMAD.IADD R12, R12, 0x1, -R3 ;  /* 0x000000010c0ce824 */ /* 0x000fe200078e0a03 */
[C---:B------:R-:W-:Y:S01]  /*1700*/  ISETP.GT.U32.AND P6, PT, R3.reuse, R8, PT ;  /* 0x000000080300720c */ /* 0x040fe20003fc4070 */
[----:B------:R-:W-:Y:S02]  /*1710*/  IMAD.MOV R23, RZ, RZ, -R23 ;  /* 0x000000ffff177224 */ /* 0x000fe400078e0a17 */
[----:B------:R-:W-:Y:S01]  /*1720*/  IMAD.HI.U32 R13, R0, R11, RZ ;  /* 0x0000000b000d7227 */ /* 0x000fe200078e00ff */
[----:B------:R-:W-:-:S03]  /*1730*/  ISETP.GT.U32.AND P2, PT, R3, R12, PT ;  /* 0x0000000c0300720c */ /* 0x000fc60003f44070 */
[----:B------:R-:W-:Y:S02]  /*1740*/  @!P1 IMAD.MOV R2, RZ, RZ, -R2 ;  /* 0x000000ffff029224 */ /* 0x000fe400078e0a02 */
[C---:B------:R-:W-:Y:S02]  /*1750*/  IMAD R9, R3.reuse, R23, R21 ;  /* 0x0000001703097224 */ /* 0x040fe400078e0215 */
[----:B------:R-:W-:Y:S01]  /*1760*/  IMAD.MOV R13, RZ, RZ, -R13 ;  /* 0x000000ffff0d7224 */ /* 0x000fe200078e0a0d */
[----:B------:R1:W-:Y:S01]  /*1770*/  STL [R1+0x7c], R2 ;  /* 0x00007c0201007387 */ /* 0x0003e20000100800 */
[----:B------:R-:W-:Y:S01]  /*1780*/  VIADD R10, R6, 0xda ;  /* 0x000000da060a7836 */ /* 0x000fe20000000000 */
[C---:B------:R-:W-:Y:S01]  /*1790*/  ISETP.GT.U32.AND P1, PT, R3.reuse, R9, PT ;  /* 0x000000090300720c */ /* 0x040fe20003f24070 */
[C---:B------:R-:W-:Y:S01]  /*17a0*/  IMAD R4, R3.reuse, R13, R11 ;  /* 0x0000000d03047224 */ /* 0x040fe200078e020b */
[----:B------:R-:W-:Y:S01]  /*17b0*/  STL [R1+0x88], R18 ;  /* 0x0000881201007387 */ /* 0x000fe20000100800 */
[--C-:B------:R-:W-:Y:S01]  /*17c0*/  @!P6 IMAD.IADD R8, R8, 0x1, -R3.reuse ;  /* 0x000000010808e824 */ /* 0x100fe200078e0a03 */
[----:B------:R-:W-:Y:S01]  /*17d0*/  IABS R22, R10 ;  /* 0x0000000a00167213 */ /* 0x000fe20000000000 */
[----:B------:R-:W-:Y:S01]  /*17e0*/  @!P2 IMAD.IADD R12, R12, 0x1, -R3 ;  /* 0x000000010c0ca824 */ /* 0x000fe200078e0a03 */
[----:B------:R-:W-:Y:S01]  /*17f0*/  ISETP.GT.U32.AND P6, PT, R3, R4, PT ;  /* 0x000000040300720c */ /* 0x000fe20003fc4070 */
[----:B------:R-:W-:Y:S01]  /*1800*/  VIADD R13, R6, 0xca ;  /* 0x000000ca060d7836 */ /* 0x000fe20000000000 */
[----:B------:R-:W-:Y:S01]  /*1810*/  ISETP.GE.AND P2, PT, R10, RZ, PT ;  /* 0x000000ff0a00720c */ /* 0x000fe20003f46270 */
[----:B-1----:R-:W-:-:S02]  /*1820*/  IMAD.MOV.U32 R2, RZ, RZ, R17 ;  /* 0x000000ffff027224 */ /* 0x002fc400078e0011 */
[----:B------:R-:W-:-:S04]  /*1830*/  IMAD.HI.U32 R17, R0, R22, RZ ;  /* 0x0000001600117227 */ /* 0x000fc800078e00ff */
[----:B------:R-:W-:Y:S01]  /*1840*/  @!P4 IMAD.MOV R2, RZ, RZ, -R2 ;  /* 0x000000ffff02c224 */ /* 0x000fe200078e0a02 */
[----:B------:R-:W-:Y:S01]  /*1850*/  ISETP.GE.AND P4, PT, R7, RZ, PT ;  /* 0x000000ff0700720c */ /* 0x000fe20003f86270 */
[----:B------:R-:W-:Y:S02]  /*1860*/  VIADD R7, R6, 0xd8 ;  /* 0x000000d806077836 */ /* 0x000fe40000000000 */
[----:B------:R-:W-:Y:S01]  /*1870*/  IMAD.MOV R11, RZ, RZ, -R17 ;  /* 0x000000ffff0b7224 */ /* 0x000fe200078e0a11 */
[----:B------:R1:W-:Y:S01]  /*1880*/  STL [R1+0x90], R2 ;  /* 0x0000900201007387 */ /* 0x0003e20000100800 */
[--C-:B------:R-:W-:Y:S01]  /*1890*/  @!P1 IMAD.IADD R9, R9, 0x1, -R3.reuse ;  /* 0x0000000109099824 */ /* 0x100fe200078e0a03 */
[----:B------:R-:W-:Y:S01]  /*18a0*/  IABS R17, R7 ;  /* 0x0000000700117213 */ /* 0x000fe20000000000 */
[----:B------:R-:W-:Y:S01]  /*18b0*/  IMAD R22, R3, R11, R22 ;  /* 0x0000000b03167224 */ /* 0x000fe200078e0216 */
[----:B------:R-:W-:Y:S01]  /*18c0*/  ISETP.GE.AND P1, PT, R7, RZ, PT ;  /* 0x000000ff0700720c */ /* 0x000fe20003f26270 */
[----:B------:R-:W-:Y:S01]  /*18d0*/  @!P6 IMAD.IADD R4, R4, 0x1, -R3 ;  /* 0x000000010404e824 */ /* 0x000fe200078e0a03 */
[----:B------:R-:W-:Y:S01]  /*18e0*/  ISETP.GT.U32.AND P6, PT, R3, R9, PT ;  /* 0x000000090300720c */ /* 0x000fe20003fc4070 */
[----:B------:R-:W-:-:S02]  /*18f0*/  VIADD R7, R6, 0xd6 ;  /* 0x000000d606077836 */ /* 0x000fc40000000000 */
[----:B------:R-:W-:Y:S02]  /*1900*/  VIADD R10, R6, 0xd4 ;  /* 0x000000d4060a7836 */ /* 0x000fe40000000000 */
[----:B-1----:R-:W-:Y:S01]  /*1910*/  IMAD.MOV.U32 R2, RZ, RZ, R8 ;  /* 0x000000ffff027224 */ /* 0x002fe200078e0008 */
[----:B------:R-:W-:Y:S01]  /*1920*/  IABS R18, R7 ;  /* 0x0000000700127213 */ /* 0x000fe20000000000 */
[----:B------:R-:W-:Y:S01]  /*1930*/  IMAD.HI.U32 R8, R0, R17, RZ ;  /* 0x0000001100087227 */ /* 0x000fe200078e00ff */
[----:B------:R-:W-:-:S03]  /*1940*/  IABS R20, R10 ;  /* 0x0000000a00147213 */ /* 0x000fc60000000000 */
[----:B------:R-:W-:Y:S01]  /*1950*/  @!P0 IMAD.MOV R2, RZ, RZ, -R2 ;  /* 0x000000ffff028224 */ /* 0x000fe200078e0a02 */
[----:B------:R-:W-:Y:S01]  /*1960*/  ISETP.GT.U32.AND P0, PT, R3, R4, PT ;  /* 0x000000040300720c */ /* 0x000fe20003f04070 */
[----:B------:R-:W-:Y:S02]  /*1970*/  IMAD.MOV R8, RZ, RZ, -R8 ;  /* 0x000000ffff087224 */ /* 0x000fe400078e0a08 */
[----:B------:R-:W-:Y:S01]  /*1980*/  @!P6 IMAD.IADD R9, R9, 0x1, -R3 ;  /* 0x000000010909e824 */ /* 0x000fe200078e0a03 */
[----:B------:R1:W-:Y:S01]  /*1990*/  STL [R1+0x1b4], R2 ;  /* 0x0001b40201007387 */ /* 0x0003e20000100800 */
[C---:B------:R-:W-:Y:S02]  /*19a0*/  IMAD R17, R3.reuse, R8, R17 ;  /* 0x0000000803117224 */ /* 0x040fe400078e0211 */
[----:B------:R-:W-:Y:S02]  /*19b0*/  VIADD R11, R6, 0xd2 ;  /* 0x000000d2060b7836 */ /* 0x000fe40000000000 */
[----:B------:R-:W-:Y:S01]  /*19c0*/  IMAD.HI.U32 R8, R0, R20, RZ ;  /* 0x0000001400087227 */ /* 0x000fe200078e00ff */
[----:B------:R-:W-:-:S02]  /*19d0*/  ISETP.GT.U32.AND P6, PT, R3, R17, PT ;  /* 0x000000110300720c */ /* 0x000fc40003fc4070 */
[----:B------:R-:W-:Y:S01]  /*19e0*/  IABS R19, R11 ;  /* 0x0000000b00137213 */ /* 0x000fe20000000000 */
[----:B------:R-:W-:Y:S01]  /*19f0*/  @!P0 IMAD.IADD R4, R4, 0x1, -R3 ;  /* 0x0000000104048824 */ /* 0x000fe200078e0a03 */
[----:B------:R-:W-:Y:S01]  /*1a00*/  ISETP.GE.AND P0, PT, R7, RZ, PT ;  /* 0x000000ff0700720c */ /* 0x000fe20003f06270 */
[----:B-1----:R-:W-:Y:S02]  /*1a10*/  IMAD.MOV.U32 R2, RZ, RZ, R12 ;  /* 0x000000ffff027224 */ /* 0x002fe400078e000c */
[----:B------:R-:W-:-:S04]  /*1a20*/  IMAD.HI.U32 R12, R0, R18, RZ ;  /* 0x00000012000c7227 */ /* 0x000fc800078e00ff */
[----:B------:R-:W-:Y:S01]  /*1a30*/  @!P3 IMAD.MOV R2, RZ, RZ, -R2 ;  /* 0x000000ffff02b224 */ /* 0x000fe200078e0a02 */
[C---:B------:R-:W-:Y:S01]  /*1a40*/  ISETP.GT.U32.AND P3, PT, R3.reuse, R22, PT ;  /* 0x000000160300720c */ /* 0x040fe20003f64070 */
[----:B------:R-:W-:Y:S02]  /*1a50*/  IMAD.MOV R12, RZ, RZ, -R12 ;  /* 0x000000ffff0c7224 */ /* 0x000fe400078e0a0c */
[----:B------:R-:W-:Y:S01]  /*1a60*/  IMAD.MOV R8, RZ, RZ, -R8 ;  /* 0x000000ffff087224 */ /* 0x000fe200078e0a08 */
[----:B------:R1:W-:Y:S01]  /*1a70*/  STL [R1+0x94], R2 ;  /* 0x0000940201007387 */ /* 0x0003e20000100800 */
[----:B------:R-:W-:Y:S02]  /*1a80*/  IMAD R18, R3, R12, R18 ;  /* 0x0000000c03127224 */ /* 0x000fe400078e0212 */
[----:B------:R-:W-:Y:S02]  /*1a90*/  @!P6 IMAD.IADD R17, R17, 0x1, -R3 ;  /* 0x000000011111e824 */ /* 0x000fe400078e0a03 */
[C---:B------:R-:W-:Y:S01]  /*1aa0*/  IMAD R20, R3.reuse, R8, R20 ;  /* 0x0000000803147224 */ /* 0x040fe200078e0214 */
[----:B------:R-:W-:Y:S01]  /*1ab0*/  IABS R8, R13 ;  /* 0x0000000d00087213 */ /* 0x000fe20000000000 */
[----:B------:R-:W-:Y:S01]  /*1ac0*/  IMAD.HI.U32 R7, R0, R19, RZ ;  /* 0x0000001300077227 */ /* 0x000fe200078e00ff */
[----:B------:R-:W-:-:S03]  /*1ad0*/  ISETP.GT.U32.AND P6, PT, R3, R17, PT ;  /* 0x000000110300720c */ /* 0x000fc60003fc4070 */
[----:B------:R-:W-:Y:S01]  /*1ae0*/  @!P3 IMAD.IADD R22, R22, 0x1, -R3 ;  /* 0x000000011616b824 */ /* 0x000fe200078e0a03 */
[----:B------:R-:W-:Y:S01]  /*1af0*/  ISETP.GE.AND P3, PT, R10, RZ, PT ;  /* 0x000000ff0a00720c */ /* 0x000fe20003f66270 */
[----:B-1----:R-:W-:Y:S02]  /*1b00*/  IMAD.MOV.U32 R2, RZ, RZ, R9 ;  /* 0x000000ffff027224 */ /* 0x002fe400078e0009 */
[----:B------:R-:W-:Y:S02]  /*1b10*/  IMAD.MOV R7, RZ, RZ, -R7 ;  /* 0x000000ffff077224 */ /* 0x000fe400078e0a07 */
[----:B------:R-:W-:Y:S01]  /*1b20*/  @!P5 IMAD.MOV R2, RZ, RZ, -R2 ;  /* 0x000000ffff02d224 */ /* 0x000fe200078e0a02 */
[C---:B------:R-:W-:Y:S01]  /*1b30*/  ISETP.GT.U32.AND P5, PT, R3.reuse, R22, PT ;  /* 0x000000160300720c */ /* 0x040fe20003fa4070 */
[----:B------:R-:W-:Y:S02]  /*1b40*/  IMAD R19, R3, R7, R19 ;  /* 0x0000000703137224 */ /* 0x000fe400078e0213 */
[C---:B------:R-:W-:Y:S01]  /*1b50*/  VIADD R7, R6.reuse, 0xd0 ;  /* 0x000000d006077836 */ /* 0x040fe20000000000 */
[----:B------:R1:W-:Y:S01]  /*1b60*/  STL [R1+0xb4], R2 ;  /* 0x0000b40201007387 */ /* 0x0003e20000100800 */
[----:B------:R-:W-:-:S02]  /*1b70*/  VIADD R9, R6, 0xce ;  /* 0x000000ce06097836 */ /* 0x000fc40000000000 */
[--C-:B------:R-:W-:Y:S01]  /*1b80*/  @!P6 IMAD.IADD R17, R17, 0x1, -R3.reuse ;  /* 0x000000011111e824 */ /* 0x100fe200078e0a03 */
[----:B------:R-:W-:Y:S02]  /*1b90*/  IABS R21, R7 ;  /* 0x0000000700157213 */ /* 0x000fe40000000000 */
[C---:B------:R-:W-:Y:S02]  /*1ba0*/  ISETP.GT.U32.AND P6, PT, R3.reuse, R19, PT ;  /* 0x000000130300720c */ /* 0x040fe40003fc4070 */
[----:B------:R-:W-:Y:S01]  /*1bb0*/  IABS R10, R9 ;  /* 0x00000009000a7213 */ /* 0x000fe20000000000 */
[----:B------:R-:W-:Y:S01]  /*1bc0*/  @!P5 IMAD.IADD R22, R22, 0x1, -R3 ;  /* 0x000000011616d824 */ /* 0x000fe200078e0a03 */
[----:B------:R-:W-:Y:S01]  /*1bd0*/  ISETP.GT.U32.AND P5, PT, R3, R20, PT ;  /* 0x000000140300720c */ /* 0x000fe20003fa4070 */
[----:B-1----:R-:W-:Y:S02]  /*1be0*/  IMAD.MOV.U32 R2, RZ, RZ, R4 ;  /* 0x000000ffff027224 */ /* 0x002fe400078e0004 */
[----:B------:R-:W-:-:S02]  /*1bf0*/  VIADD R4, R6, 0xcc ;  /* 0x000000cc06047836 */ /* 0x000fc40000000000 */
[----:B------:R-:W-:Y:S01]  /*1c00*/  @!P4 IMAD.MOV R2, RZ, RZ, -R2 ;  /* 0x000000ffff02c224 */ /* 0x000fe200078e0a02 */
[----:B------:R-:W-:Y:S01]  /*1c10*/  ISETP.GT.U32.AND P4, PT, R3, R18, PT ;  /* 0x000000120300720c */ /* 0x000fe20003f84070 */
[----:B------:R-:W-:Y:S01]  /*1c20*/  IMAD.HI.U32 R23, R0, R21, RZ ;  /* 0x0000001500177227 */ /* 0x000fe200078e00ff */
[----:B------:R-:W-:Y:S02]  /*1c30*/  IABS R12, R4 ;  /* 0x00000004000c7213 */ /* 0x000fe40000000000 */
[----:B------:R1:W-:Y:S01]  /*1c40*/  STL [R1+0xb8], R2 ;  /* 0x0000b80201007387 */ /* 0x0003e20000100800 */
[----:B------:R-:W-:Y:S02]  /*1c50*/  IMAD.MOV R23, RZ, RZ, -R23 ;  /* 0x000000ffff177224 */ /* 0x000fe400078e0a17 */
[----:B------:R-:W-:Y:S02]  /*1c60*/  @!P5 IMAD.IADD R20, R20, 0x1, -R3 ;  /* 0x000000011414d824 */ /* 0x000fe400078e0a03 */
[----:B------:R-:W-:-:S02]  /*1c70*/  IMAD.MOV.U32 R24, RZ, RZ, R22 ;  /* 0x000000ffff187224 */ /* 0x000fc400078e0016 */
[--C-:B------:R-:W-:Y:S01]  /*1c80*/  @!P6 IMAD.IADD R19, R19, 0x1, -R3.reuse ;  /* 0x000000011313e824 */ /* 0x100fe200078e0a03 */
[----:B------:R-:W-:Y:S01]  /*1c90*/  ISETP.GT.U32.AND P6, PT, R3, R20, PT ;  /* 0x000000140300720c */ /* 0x000fe20003fc4070 */
[----:B------:R-:W-:Y:S01]  /*1ca0*/  @!P4 IMAD.IADD R18, R18, 0x1, -R3 ;  /* 0x000000011212c824 */ /* 0x000fe200078e0a03 */
[----:B------:R-:W-:Y:S01]  /*1cb0*/  ISETP.GE.AND P4, PT, R11, RZ, PT ;  /* 0x000000ff0b00720c */ /* 0x000fe20003f86270 */
[----:B------:R-:W-:Y:S02]  /*1cc0*/  IMAD.MOV.U32 R11, RZ, RZ, R12 ;  /* 0x000000ffff0b7224 */ /* 0x000fe400078e000c */
[----:B------:R-:W-:Y:S01]  /*1cd0*/  IMAD.HI.U32 R12, R0, R10, RZ ;  /* 0x0000000a000c7227 */ /* 0x000fe200078e00ff */
[----:B------:R-:W-:-:S03]  /*1ce0*/  ISETP.GT.U32.AND P5, PT, R3, R18, PT ;  /* 0x000000120300720c */ /* 0x000fc60003fa4070 */
[----:B------:R-:W-:Y:S02]  /*1cf0*/  IMAD.MOV R22, RZ, RZ, -R12 ;  /* 0x000000ffff167224 */ /* 0x000fe400078e0a0c */
[C---:B------:R-:W-:Y:S02]  /*1d00*/  IMAD R12, R3.reuse, R23, R21 ;  /* 0x00000017030c7224 */ /* 0x040fe400078e0215 */
[----:B------:R-:W-:Y:S01]  /*1d10*/  @!P2 IMAD.MOV R24, RZ, RZ, -R24 ;  /* 0x000000ffff18a224 */ /* 0x000fe200078e0a18 */
[C---:B------:R-:W-:Y:S01]  /*1d20*/  ISETP.GT.U32.AND P2, PT, R3.reuse, R19, PT ;  /* 0x000000130300720c */ /* 0x040fe20003f44070 */
[----:B-1----:R-:W-:Y:S02]  /*1d30*/  IMAD.MOV.U32 R2, RZ, RZ, R17 ;  /* 0x000000ffff027224 */ /* 0x002fe400078e0011 */
[C---:B------:R-:W-:Y:S01]  /*1d40*/  IMAD R10, R3.reuse, R22, R10 ;  /* 0x00000016030a7224 */ /* 0x040fe200078e020a */
[----:B------:R-:W-:Y:S01]  /*1d50*/  STL [R1+0xc0], R24 ;  /* 0x0000c01801007387 */ /* 0x000fe20000100800 */
[----:B------:R-:W-:Y:S01]  /*1d60*/  @!P5 IMAD.IADD R18, R18, 0x1, -R3 ;  /* 0x000000011212d824 */ /* 0x000fe200078e0a03 */
[----:B------:R-:W-:Y:S01]  /*1d70*/  ISETP.GT.U32.AND P5, PT, R3, R12, PT ;  /* 0x0000000c0300720c */ /* 0x000fe20003fa4070 */
[----:B------:R-:W-:Y:S01]  /*1d80*/  @!P1 IMAD.MOV R2, RZ, RZ, -R2 ;  /* 0x000000ffff029224 */ /* 0x000fe200078e0a02 */
[----:B------:R-:W-:Y:S01]  /*1d90*/  ISETP.GE.AND P1, PT, R7, RZ, PT ;  /* 0x000000ff0700720c */ /* 0x000fe20003f26270 */
[----:B------:R-:W-:-:S03]  /*1da0*/  IMAD.HI.U32 R22, R0, R11, RZ ;  /* 0x0000000b00167227 */ /* 0x000fc600078e00ff */
[----:B------:R1:W-:Y:S01]  /*1db0*/  STL [R1+0xc8], R2 ;  /* 0x0000c80201007387 */ /* 0x0003e20000100800 */
[----:B------:R-:W-:-:S04]  /*1dc0*/  IMAD.HI.U32 R21, R0, R8, RZ ;  /* 0x0000000800157227 */ /* 0x000fc800078e00ff */
[----:B------:R-:W-:Y:S01]  /*1dd0*/  @!P6 IMAD.IADD R20, R20, 0x1, -R3 ;  /* 0x000000011414e824 */ /* 0x000fe200078e0a03 */
[----:B------:R-:W-:Y:S01]  /*1de0*/  ISETP.GT.U32.AND P6, PT, R3, R10, PT ;  /* 0x0000000a0300720c */ /* 0x000fe20003fc4070 */
[----:B------:R-:W-:Y:S02]  /*1df0*/  IMAD.MOV R22, RZ, RZ, -R22 ;  /* 0x000000ffff167224 */ /* 0x000fe400078e0a16 */
[----:B------:R-:W-:Y:S02]  /*1e00*/  IMAD.MOV R21, RZ, RZ, -R21 ;  /* 0x000000ffff157224 */ /* 0x000fe400078e0a15 */
[--C-:B------:R-:W-:Y:S02]  /*1e10*/  @!P5 IMAD.IADD R12, R12, 0x1, -R3.reuse ;  /* 0x000000010c0cd824 */ /* 0x100fe400078e0a03 */
[----:B-1----:R-:W-:Y:S02]  /*1e20*/  IMAD.MOV.U32 R2, RZ, RZ, R18 ;  /* 0x000000ffff027224 */ /* 0x002fe400078e0012 */
[----:B------:R-:W-:Y:S01]  /*1e30*/  @!P2 IMAD.IADD R19, R19, 0x1, -R3 ;  /* 0x000000011313a824 */ /* 0x000fe200078e0a03 */
[----:B------:R-:W-:Y:S01]  /*1e40*/  ISETP.GE.AND P2, PT, R9, RZ, PT ;  /* 0x000000ff0900720c */ /* 0x000fe20003f46270 */
[----:B------:R-:W-:-:S02]  /*1e50*/  IMAD R9, R3, R22, R11 ;  /* 0x0000001603097224 */ /* 0x000fc400078e020b */
[C---:B------:R-:W-:Y:S02]  /*1e60*/  IMAD R8, R3.reuse, R21, R8 ;  /* 0x0000001503087224 */ /* 0x040fe400078e0208 */
[----:B------:R-:W-:Y:S01]  /*1e70*/  @!P0 IMAD.MOV R2, RZ, RZ, -R2 ;  /* 0x000000ffff028224 */ /* 0x000fe200078e0a02 */
[C---:B------:R-:W-:Y:S01]  /*1e80*/  ISETP.GT.U32.AND P0, PT, R3.reuse, R12, PT ;  /* 0x0000000c0300720c */ /* 0x040fe20003f04070 */
[----:B------:R-:W-:Y:S01]  /*1e90*/  IMAD.MOV.U32 R22, RZ, RZ, R20 ;  /* 0x000000ffff167224 */ /* 0x000fe200078e0014 */
[C---:B------:R-:W-:Y:S01]  /*1ea0*/  ISETP.GT.U32.AND P5, PT, R3.reuse, R9, PT ;  /* 0x000000090300720c */ /* 0x040fe20003fa4070 */
[----:B------:R-:W-:Y:S01]  /*1eb0*/  VIADD R7, R6, 0xc8 ;  /* 0x000000c806077836 */ /* 0x000fe20000000000 */
[----:B------:R1:W-:Y:S01]  /*1ec0*/  STL [R1+0xd8], R2 ;  /* 0x0000d80201007387 */ /* 0x0003e20000100800 */
[----:B------:R-:W-:Y:S01]  /*1ed0*/  @!P3 IMAD.MOV R22, RZ, RZ, -R22 ;  /* 0x000000ffff16b224 */ /* 0x000fe200078e0a16 */
[C---:B------:R-:W-:Y:S01]  /*1ee0*/  ISETP.GT.U32.AND P3, PT, R3.reuse, R8, PT ;  /* 0x000000080300720c */ /* 0x040fe20003f64070 */
[----:B------:R-:W-:Y:S01]  /*1ef0*/  @!P6 IMAD.IADD R10, R10, 0x1, -R3 ;  /* 0x000000010a0ae824 */ /* 0x000fe200078e0a03 */
[----:B------:R-:W-:Y:S01]  /*1f00*/  IABS R17, R7 ;  /* 0x0000000700117213 */ /* 0x000fe20000000000 */
[C---:B------:R-:W-:Y:S01]  /*1f10*/  VIADD R11, R6.reuse, 0xc6 ;  /* 0x000000c6060b7836 */ /* 0x040fe20000000000 */
[----:B------:R-:W-:Y:S01]  /*1f20*/  STL [R1+0xdc], R22 ;  /* 0x0000dc1601007387 */ /* 0x000fe20000100800 */
[----:B------:R-:W-:Y:S01]  /*1f30*/  VIADD R23, R6, 0xbc ;  /* 0x000000bc06177836 */ /* 0x000fe20000000000 */
[----:B------:R-:W-:Y:S01]  /*1f40*/  ISETP.GT.U32.AND P6, PT, R3, R10, PT ;  /* 0x0000000a0300720c */ /* 0x000fe20003fc4070 */
[----:B------:R-:W-:Y:S01]  /*1f50*/  IMAD.HI.U32 R21, R0, R17, RZ ;  /* 0x0000001100157227 */ /* 0x000fe200078e00ff */
[----:B------:R-:W-:-:S03]  /*1f60*/  IABS R18, R11 ;  /* 0x0000000b00127213 */ /* 0x000fc60000000000 */
[----:B-1----:R-:W-:Y:S02]  /*1f70*/  IMAD.MOV.U32 R2, RZ, RZ, R19 ;  /* 0x000000ffff027224 */ /* 0x002fe400078e0013 */
[----:B------:R-:W-:Y:S01]  /*1f80*/  @!P0 IMAD.IADD R12, R12, 0x1, -R3 ;  /* 0x000000010c0c8824 */ /* 0x000fe200078e0a03 */
[----:B------:R-:W-:Y:S01]  /*1f90*/  ISETP.GE.AND P0, PT, R13, RZ, PT ;  /* 0x000000ff0d00720c */ /* 0x000fe20003f06270 */
[----:B------:R-:W-:Y:S01]  /*1fa0*/  @!P4 IMAD.MOV R2, RZ, RZ, -R2 ;  /* 0x000000ffff02c224 */ /* 0x000fe200078e0a02 */
[----:B------:R-:W-:Y:S01]  /*1fb0*/  ISETP.GE.AND P4, PT, R4, RZ, PT ;  /* 0x000000ff0400720c */ /* 0x000fe20003f86270 */
[----:B------:R-:W-:Y:S02]  /*1fc0*/  IMAD.MOV R20, RZ, RZ, -R21 ;  /* 0x000000ffff147224 */ /* 0x000fe400078e0a15 */
[----:B------:R-:W-:Y:S01]  /*1fd0*/  @!P3 IMAD.IADD R8, R8, 0x1, -R3 ;  /* 0x000000010808b824 */ /* 0x000fe200078e0a03 */
[----:B------:R1:W-:Y:S01]  /*1fe0*/  STL [R1+0xe4], R2 ;  /* 0x0000e40201007387 */ /* 0x0003e20000100800 */
[----:B------:R-:W-:Y:S01]  /*1ff0*/  IMAD R4, R3, R20, R17 ;  /* 0x0000001403047224 */ /* 0x000fe200078e0211 */
[----:B------:R-:W-:Y:S01]  /*2000*/  ISETP.GE.AND P3, PT, R7, RZ, PT ;  /* 0x000000ff0700720c */ /* 0x000fe20003f66270 */
[----:B------:R-:W-:-:S04]  /*2010*/  IMAD.HI.U32 R13, R0, R18, RZ ;  /* 0x00000012000d7227 */ /* 0x000fc800078e00ff */
[----:B------:R-:W-:Y:S01]  /*2020*/  @!P6 IMAD.IADD R10, R10, 0x1, -R3 ;  /* 0x000000010a0ae824 */ /* 0x000fe200078e0a03 */
[C---:B------:R-:W-:Y:S01]  /*2030*/  ISETP.GT.U32.AND P6, PT, R3.reuse, R4, PT ;  /* 0x000000040300720c */ /* 0x040fe20003fc4070 */
[----:B------:R-:W-:Y:S02]  /*2040*/  IMAD.MOV R13, RZ, RZ, -R13 ;  /* 0x000000ffff0d7224 */ /* 0x000fe400078e0a0d */
[----:B-1----:R-:W-:Y:S02]  /*2050*/  IMAD.MOV.U32 R2, RZ, RZ, R12 ;  /* 0x000000ffff027224 */ /* 0x002fe400078e000c */
[C---:B------:R-:W-:Y:S02]  /*2060*/  IMAD R7, R3.reuse, R13, R18 ;  /* 0x0000000d03077224 */ /* 0x040fe400078e0212 */
[----:B------:R-:W-:Y:S01]  /*2070*/  @!P1 IMAD.MOV R2, RZ, RZ, -R2 ;  /* 0x000000ffff029224 */ /* 0x000fe200078e0a02 */
[----:B------:R-:W-:Y:S01]  /*2080*/  ISETP.GT.U32.AND P1, PT, R3, R8, PT ;  /* 0x000000080300720c */ /* 0x000fe20003f24070 */
[----:B------:R-:W-:-:S02]  /*2090*/  @!P5 IMAD.IADD R9, R9, 0x1, -R3 ;  /* 0x000000010909d824 */ /* 0x000fc400078e0a03 */
[----:B------:R-:W-:Y:S01]  /*20a0*/  VIADD R17, R6, 0xc4 ;  /* 0x000000c406117836 */ /* 0x000fe20000000000 */
[----:B------:R1:W-:Y:S01]  /*20b0*/  STL [R1+0xe8], R2 ;  /* 0x0000e80201007387 */ /* 0x0003e20000100800 */
[--C-:B------:R-:W-:Y:S01]  /*20c0*/  @!P6 IMAD.IADD R4, R4, 0x1, -R3.reuse ;  /* 0x000000010404e824 */ /* 0x100fe200078e0a03 */
[C---:B------:R-:W-:Y:S01]  /*20d0*/  ISETP.GT.U32.AND P5, PT, R3.reuse, R9, PT ;  /* 0x000000090300720c */ /* 0x040fe20003fa4070 */
[C---:B------:R-:W-:Y:S01]  /*20e0*/  VIADD R13, R6.reuse, 0xc2 ;  /* 0x000000c2060d7836 */ /* 0x040fe20000000000 */
[----:B------:R-:W-:Y:S01]  /*20f0*/  IABS R22, R17 ;  /* 0x0000001100167213 */ /* 0x000fe20000000000 */
[C---:B------:R-:W-:Y:S01]  /*2100*/  VIADD R12, R6.reuse, 0xc0 ;  /* 0x000000c0060c7836 */ /* 0x040fe20000000000 */
[C---:B------:R-:W-:Y:S01]  /*2110*/  ISETP.GT.U32.AND P6, PT, R3.reuse, R4, PT ;  /* 0x000000040300720c */ /* 0x040fe20003fc4070 */
[----:B------:R-:W-:Y:S02]  /*2120*/  VIADD R19, R6, 0xba ;  /* 0x000000ba06137836 */ /* 0x000fe40000000000 */
[----:B------:R-:W-:Y:S01]  /*2130*/  @!P1 IMAD.IADD R8, R8, 0x1, -R3 ;  /* 0x0000000108089824 */ /* 0x000fe200078e0a03 */
[----:B------:R-:W-:Y:S01]  /*2140*/  ISETP.GT.U32.AND P1, PT, R3, R7, PT ;  /* 0x000000070300720c */ /* 0x000fe20003f24070 */
[----:B-1----:R-:W-:Y:S01]  /*2150*/  IMAD.MOV.U32 R2, RZ, RZ, R10 ;  /* 0x000000ffff027224 */ /* 0x002fe200078e000a */
[----:B------:R-:W-:Y:S01]  /*2160*/  IABS R21, R19 ;  /* 0x0000001300157213 */ /* 0x000fe20000000000 */
[----:B------:R-:W-:-:S04]  /*2170*/  IMAD.HI.U32 R10, R0, R22, RZ ;  /* 0x00000016000a7227 */ /* 0x000fc800078e00ff */
[----:B------:R-:W-:Y:S01]  /*2180*/  @!P2 IMAD.MOV R2, RZ, RZ, -R2 ;  /* 0x000000ffff02a224 */ /* 0x000fe200078e0a02 */
[----:B------:R-:W-:Y:S01]  /*2190*/  ISETP.GE.AND P2, PT, R17, RZ, PT ;  /* 0x000000ff1100720c */ /* 0x000fe20003f46270 */
[--C-:B------:R-:W-:Y:S01]  /*21a0*/  @!P5 IMAD.IADD R9, R9, 0x1, -R3.reuse ;  /* 0x000000010909d824 */ /* 0x100fe200078e0a03 */
[----:B------:R-:W-:Y:S01]  /*21b0*/  ISETP.GE.AND P5, PT, R11, RZ, PT ;  /* 0x000000ff0b00720c */ /* 0x000fe20003fa6270 */
[--C-:B------:R-:W-:Y:S01]  /*21c0*/  @!P6 IMAD.IADD R4, R4, 0x1, -R3.reuse ;  /* 0x000000010404e824 */ /* 0x100fe200078e0a03 */
[----:B------:R1:W-:Y:S01]  /*21d0*/  STL [R1+0xec], R2 ;  /* 0x0000ec0201007387 */ /* 0x0003e20000100800 */
[----:B------:R-:W-:Y:S02]  /*21e0*/  @!P1 IMAD.IADD R7, R7, 0x1, -R3 ;  /* 0x0000000107079824 */ /* 0x000fe400078e0a03 */
[----:B------:R-:W-:Y:S01]  /*21f0*/  @!P4 IMAD.MOV R9, RZ, RZ, -R9 ;  /* 0x000000ffff09c224 */ /* 0x000fe200078e0a09 */
[----:B------:R-:W-:Y:S01]  /*2200*/  ISETP.GE.AND P4, PT, R13, RZ, PT ;  /* 0x000000ff0d00720c */ /* 0x000fe20003f86270 */
[----:B------:R-:W-:Y:S01]  /*2210*/  IMAD.MOV R10, RZ, RZ, -R10 ;  /* 0x000000ffff0a7224 */ /* 0x000fe200078e0a0a */
[----:B------:R-:W-:Y:S01]  /*2220*/  ISETP.GT.U32.AND P1, PT, R3, R7, PT ;  /* 0x000000070300720c */ /* 0x000fe20003f24070 */
[----:B------:R-:W-:Y:S01]  /*2230*/  VIADD R11, R6, 0xbe ;  /* 0x000000be060b7836 */ /* 0x000fe20000000000 */
[----:B------:R-:W-:Y:S01]  /*2240*/  IABS R13, R13 ;  /* 0x0000000d000d7213 */ /* 0x000fe20000000000 */
[----:B------:R2:W-:Y:S01]  /*2250*/  STL [R1+0xf0], R9 ;  /* 0x0000f00901007387 */ /* 0x0005e20000100800 */
[----:B-1----:R-:W-:-:S02]  /*2260*/  IMAD.MOV.U32 R2, RZ, RZ, R8 ;  /* 0x000000ffff027224 */ /* 0x002fc400078e0008 */
[----:B------:R-:W-:Y:S01]  /*2270*/  IMAD R22, R3, R10, R22 ;  /* 0x0000000a03167224 */ /* 0x000fe200078e0216 */
[----:B------:R-:W-:Y:S01]  /*2280*/  ISETP.GE.AND P6, PT, R11, RZ, PT ;  /* 0x000000ff0b00720c */ /* 0x000fe20003fc6270 */
[----:B------:R-:W-:Y:S01]  /*2290*/  @!P0 IMAD.MOV R2, RZ, RZ, -R2 ;  /* 0x000000ffff028224 */ /* 0x000fe200078e0a02 */
[----:B------:R-:W-:Y:S01]  /*22a0*/  ISETP.GE.AND P0, PT, R12, RZ, PT ;  /* 0x000000ff0c00720c */ /* 0x000fe20003f06270 */
[C---:B------:R-:W-:Y:S01]  /*22b0*/  IMAD.HI.U32 R10, R0.reuse, R21, RZ ;  /* 0x00000015000a7227 */ /* 0x040fe200078e00ff */
[----:B------:R-:W-:Y:S02]  /*22c0*/  IABS R12, R12 ;  /* 0x0000000c000c7213 */ /* 0x000fe40000000000 */
[----:B------:R1:W-:Y:S01]  /*22d0*/  STL [R1+0xf4], R2 ;  /* 0x0000f40201007387 */ /* 0x0003e20000100800 */
[----:B--2---:R-:W-:Y:S01]  /*22e0*/  IMAD.HI.U32 R9, R0, R13, RZ ;  /* 0x0000000d00097227 */ /* 0x004fe200078e00ff */
[----:B------:R-:W-:-:S03]  /*22f0*/  IABS R11, R11 ;  /* 0x0000000b000b7213 */ /* 0x000fc60000000000 */
[----:B------:R-:W-:-:S04]  /*2300*/  IMAD.HI.U32 R8, R0, R12, RZ ;  /* 0x0000000c00087227 */ /* 0x000fc800078e00ff */
[----:B------:R-:W-:Y:S02]  /*2310*/  IMAD.MOV R9, RZ, RZ, -R9 ;  /* 0x000000ffff097224 */ /* 0x000fe400078e0a09 */
[----:B-1----:R-:W-:Y:S02]  /*2320*/  IMAD.MOV.U32 R2, RZ, RZ, R4 ;  /* 0x000000ffff027224 */ /* 0x002fe400078e0004 */
[----:B------:R-:W-:Y:S02]  /*2330*/  IMAD.MOV R8, RZ, RZ, -R8 ;  /* 0x000000ffff087224 */ /* 0x000fe400078e0a08 */
[----:B------:R-:W-:Y:S01]  /*2340*/  @!P3 IMAD.MOV R2, RZ, RZ, -R2 ;  /* 0x000000ffff02b224 */ /* 0x000fe200078e0a02 */
[----:B------:R-:W-:Y:S01]  /*2350*/  ISETP.GT.U32.AND P3, PT, R3, R22, PT ;  /* 0x000000160300720c */ /* 0x000fe20003f64070 */
[----:B------:R-:W-:Y:S02]  /*2360*/  @!P1 IMAD.IADD R7, R7, 0x1, -R3 ;  /* 0x0000000107079824 */ /* 0x000fe400078e0a03 */
[C---:B------:R-:W-:Y:S01]  /*2370*/  IMAD R13, R3.reuse, R9, R13 ;  /* 0x00000009030d7224 */ /* 0x040fe200078e020d */
[----:B------:R1:W-:Y:S01]  /*2380*/  STL [R1+0xfc], R2 ;  /* 0x0000fc0201007387 */ /* 0x0003e20000100800 */
[C---:B------:R-:W-:Y:S01]  /*2390*/  IMAD R12, R3.reuse, R8, R12 ;  /* 0x00000008030c7224 */ /* 0x040fe200078e020c */
[----:B------:R-:W-:Y:S01]  /*23a0*/  IABS R9, R23 ;  /* 0x0000001700097213 */ /* 0x000fe20000000000 */
[----:B------:R-:W-:Y:S01]  /*23b0*/  IMAD.HI.U32 R4, R0, R11, RZ ;  /* 0x0000000b00047227 */ /* 0x000fe200078e00ff */
[----:B------:R-:W-:-:S03]  /*23c0*/  ISETP.GT.U32.AND P1, PT, R3, R13, PT ;  /* 0x0000000d0300720c */ /* 0x000fc60003f24070 */
[----:B------:R-:W-:Y:S02]  /*23d0*/  IMAD.MOV R4, RZ, RZ, -R4 ;  /* 0x000000ffff047224 */ /* 0x000fe400078e0a04 */
[----:B------:R-:W-:Y:S02]  /*23e0*/  @!P3 IMAD.IADD R22, R22, 0x1, -R3 ;  /* 0x000000011616b824 */ /* 0x000fe400078e0a03 */
[----:B-1----:R-:W-:Y:S02]  /*23f0*/  IMAD.MOV.U32 R2, RZ, RZ, R7 ;  /* 0x000000ffff027224 */ /* 0x002fe400078e0007 */
[C---:B------:R-:W-:Y:S01]  /*2400*/  IMAD R11, R3.reuse, R4, R11 ;  /* 0x00000004030b7224 */ /* 0x040fe200078e020b */
[C---:B------:R-:W-:Y:S01]  /*2410*/  ISETP.GT.U32.AND P3, PT, R3.reuse, R22, PT ;  /* 0x000000160300720c */ /* 0x040fe20003f64070 */
[----:B------:R-:W-:Y:S01]  /*2420*/  @!P5 IMAD.MOV R2, RZ, RZ, -R2 ;  /* 0x000000ffff02d224 */ /* 0x000fe200078e0a02 */
[----:B------:R-:W-:Y:S01]  /*2430*/  ISETP.GT.U32.AND P5, PT, R3, R12, PT ;  /* 0x0000000c0300720c */ /* 0x000fe20003fa4070 */
[----:B------:R-:W-:-:S02]  /*2440*/  @!P1 IMAD.IADD R13, R13, 0x1, -R3 ;  /* 0x000000010d0d9824 */ /* 0x000fc400078e0a03 */
[----:B------:R-:W-:Y:S01]  /*2450*/  IMAD.HI.U32 R17, R0, R9, RZ ;  /* 0x0000000900117227 */ /* 0x000fe200078e00ff */
[----:B------:R1:W-:Y:S02]  /*2460*/  STL [R1+0x100], R2 ;  /* 0x0001000201007387 */ /* 0x0003e40000100800 */
[C---:B------:R-:W-:Y:S01]  /*2470*/  ISETP.GT.U32.AND P1, PT, R3.reuse, R13, PT ;  /* 0x0000000d0300720c */ /* 0x040fe20003f24070 */
[----:B------:R-:W-:Y:S02]  /*2480*/  IMAD.MOV R17, RZ, RZ, -R17 ;  /* 0x000000ffff117224 */ /* 0x000fe400078e0a11 */
[----:B------:R-:W-:Y:S02]  /*2490*/  IMAD.MOV R10, RZ, RZ, -R10 ;  /* 0x000000ffff0a7224 */ /* 0x000fe400078e0a0a */
[--C-:B------:R-:W-:Y:S01]  /*24a0*/  @!P3 IMAD.IADD R22, R22, 0x1, -R3.reuse ;  /* 0x000000011616b824 */ /* 0x100fe200078e0a03 */
[----:B------:R-:W-:Y:S01]  /*24b0*/  ISETP.GT.U32.AND P3, PT, R3, R11, PT ;  /* 0x0000000b0300720c */ /* 0x000fe20003f64070 */
[----:B------:R-:W-:-:S02]  /*24c0*/  @!P5 IMAD.IADD R12, R12, 0x1, -R3 ;  /* 0x000000010c0cd824 */ /* 0x000fc400078e0a03 */
[C---:B------:R-:W-:Y:S02]  /*24d0*/  IMAD R9, R3.reuse, R17, R9 ;  /* 0x0000001103097224 */ /* 0x040fe400078e0209 */
[C---:B------:R-:W-:Y:S01]  /*24e0*/  IMAD R21, R3.reuse, R10, R21 ;  /* 0x0000000a03157224 */ /* 0x040fe200078e0215 */
[----:B------:R-:W-:Y:S01]  /*24f0*/  ISETP.GT.U32.AND P5, PT, R3, R12, PT ;  /* 0x0000000c0300720c */ /* 0x000fe20003fa4070 */
[--C-:B------:R-:W-:Y:S01]  /*2500*/  @!P1 IMAD.IADD R13, R13, 0x1, -R3.reuse ;  /* 0x000000010d0d9824 */ /* 0x100fe200078e0a03 */
[----:B------:R-:W-:Y:S01]  /*2510*/  ISETP.GT.U32.AND P1, PT, R3, R9, PT ;  /* 0x000000090300720c */ /* 0x000fe20003f24070 */
[C---:B------:R-:W-:Y:S02]  /*2520*/  VIADD R4, R6.reuse, 0xb8 ;  /* 0x000000b806047836 */ /* 0x040fe40000000000 */
[C---:B------:R-:W-:Y:S02]  /*2530*/  VIADD R10, R6.reuse, 0xb4 ;  /* 0x000000b4060a7836 */ /* 0x040fe40000000000 */
[--C-:B------:R-:W-:Y:S01]  /*2540*/  @!P3 IMAD.IADD R11, R11, 0x1, -R3.reuse ;  /* 0x000000010b0bb824 */ /* 0x100fe200078e0a03 */
[----:B------:R-:W-:Y:S01]  /*2550*/  IABS R8, R4 ;  /* 0x0000000400087213 */ /* 0x000fe20000000000 */
[----:B-1----:R-:W-:Y:S01]  /*2560*/  IMAD.MOV.U32 R2, RZ, RZ, R22 ;  /* 0x000000ffff027224 */ /* 0x002fe200078e0016 */
[----:B------:R-:W-:Y:S01]  /*2570*/  IABS R22, R10 ;  /* 0x0000000a00167213 */ /* 0x000fe20000000000 */
[----:B------:R-:W-:Y:S01]  /*2580*/  VIADD R7, R6, 0xb6 ;  /* 0x000000b606077836 */ /* 0x000fe20000000000 */
[C---:B------:R-:W-:Y:S01]  /*2590*/  ISETP.GT.U32.AND P3, PT, R3.reuse, R11, PT ;  /* 0x0000000b0300720c */ /* 0x040fe20003f64070 */
[--C-:B------:R-:W-:Y:S01]  /*25a0*/  @!P5 IMAD.IADD R12, R12, 0x1, -R3.reuse ;  /* 0x000000010c0cd824 */ /* 0x100fe200078e0a03 */
[----:B------:R-:W-:Y:S01]  /*25b0*/  ISETP.GT.U32.AND P5, PT, R3, R21, PT ;  /* 0x000000150300720c */ /* 0x000fe20003fa4070 */
[----:B------:R-:W-:Y:S01]  /*25c0*/  @!P2 IMAD.MOV R2, RZ, RZ, -R2 ;  /* 0x000000ffff02a224 */ /* 0x000fe200078e0a02 */
[----:B------:R-:W-:Y:S01]  /*25d0*/  IABS R20, R7 ;  /* 0x0000000700147213 */ /* 0x000fe20000000000 */
[----:B------:R-:W-:Y:S01]  /*25e0*/  @!P1 IMAD.IADD R9, R9, 0x1, -R3 ;  /* 0x0000000109099824 */ /* 0x000fe200078e0a03 */
[----:B------:R-:W-:Y:S01]  /*25f0*/  ISETP.GE.AND P1, PT, R19, RZ, PT ;  /* 0x000000ff1300720c */ /* 0x000fe20003f26270 */
[----:B------:R-:W-:Y:S01]  /*2600*/  IMAD.HI.U32 R18, R0, R8, RZ ;  /* 0x0000000800127227 */ /* 0x000fe200078e00ff */
[----:B------:R1:W-:Y:S01]  /*2610*/  STL [R1+0x104], R2 ;  /* 0x0001040201007387 */ /* 0x0003e20000100800 */
[----:B------:R-:W-:-:S02]  /*2620*/  ISETP.GE.AND P2, PT, R23, RZ, PT ;  /* 0x000000ff1700720c */ /* 0x000fc40003f46270 */
[----:B------:R-:W-:Y:S02]  /*2630*/  IMAD.MOV.U32 R19, RZ, RZ, R22 ;  /* 0x000000ffff137224 */ /* 0x000fe400078e0016 */
[----:B------:R-:W-:-:S04]  /*2640*/  IMAD.HI.U32 R17, R0, R20, RZ ;  /* 0x0000001400117227 */ /* 0x000fc800078e00ff */
[----:B------:R-:W-:Y:S02]  /*2650*/  @!P5 IMAD.IADD R21, R21, 0x1, -R3 ;  /* 0x000000011515d824 */ /* 0x000fe400078e0a03 */
[----:B-1----:R-:W-:Y:S02]  /*2660*/  IMAD.MOV.U32 R2, RZ, RZ, R13 ;  /* 0x000000ffff027224 */ /* 0x002fe400078e000d */
[----:B------:R-:W-:Y:S01]  /*2670*/  IMAD.MOV R18, RZ, RZ, -R18 ;  /* 0x000000ffff127224 */ /* 0x000fe200078e0a12 */
[----:B------:R-:W-:Y:S01]  /*2680*/  ISETP.GT.U32.AND P5, PT, R3, R21, PT ;  /* 0x000000150300720c */ /* 0x000fe20003fa4070 */
[----:B------:R-:W-:-:S04]  /*2690*/  IMAD.HI.U32 R13, R0, R19, RZ ;  /* 0x00000013000d7227 */ /* 0x000fc800078e00ff */
[----:B------:R-:W-:Y:S01]  /*26a0*/  @!P4 IMAD.MOV R2, RZ, RZ, -R2 ;  /* 0x000000ffff02c224 */ /* 0x000fe200078e0a02 */
[C---:B------:R-:W-:Y:S01]  /*26b0*/  ISETP.GT.U32.AND P4, PT, R3.reuse, R9, PT ;  /* 0x000000090300720c */ /* 0x040fe20003f84070 */
[----:B------:R-:W-:Y:S02]  /*26c0*/  IMAD.MOV R17, RZ, RZ, -R17 ;  /* 0x000000ffff117224 */ /* 0x000fe400078e0a11 */
[----:B------:R-:W-:Y:S01]  /*26d0*/  IMAD R8, R3, R18, R8 ;  /* 0x0000001203087224 */ /* 0x000fe200078e0208 */
[----:B------:R1:W-:Y:S01]  /*26e0*/  STL [R1+0x10c], R2 ;  /* 0x00010c0201007387 */ /* 0x0003e20000100800 */
[----:B------:R-:W-:Y:S02]  /*26f0*/  @!P3 IMAD.IADD R11, R11, 0x1, -R3 ;  /* 0x000000010b0bb824 */ /* 0x000fe400078e0a03 */
[----:B------:R-:W-:Y:S01]  /*2700*/  IMAD.MOV R13, RZ, RZ, -R13 ;  /* 0x000000ffff0d7224 */ /* 0x000fe200078e0a0d */
[C---:B------:R-:W-:Y:S01]  /*2710*/  ISETP.GT.U32.AND P3, PT, R3.reuse, R8, PT ;  /* 0x000000080300720c */ /* 0x040fe20003f64070 */
[----:B------:R-:W-:-:S02]  /*2720*/  IMAD R20, R3, R17, R20 ;  /* 0x0000001103147224 */ /* 0x000fc400078e0214 */
[----:B------:R-:W-:Y:S02]  /*2730*/  IMAD R19, R3, R13, R19 ;  /* 0x0000000d03137224 */ /* 0x000fe400078e0213 */
[----:B------:R-:W-:Y:S02]  /*2740*/  @!P5 IMAD.IADD R21, R21, 0x1, -R3 ;  /* 0x000000011515d824 */ /* 0x000fe400078e0a03 */
[----:B-1----:R-:W-:Y:S01]  /*2750*/  IMAD.MOV.U32 R2, RZ, RZ, R11 ;  /* 0x000000ffff027224 */ /* 0x002fe200078e000b */
[C---:B------:R-:W-:Y:S01]  /*2760*/  ISETP.GT.U32.AND P5, PT, R3.reuse, R19, PT ;  /* 0x000000130300720c */ /* 0x040fe20003fa4070 */
[----:B------:R-:W-:Y:S01]  /*2770*/  @!P0 IMAD.MOV R12, RZ, RZ, -R12 ;  /* 0x000000ffff0c8224 */ /* 0x000fe200078e0a0c */
[----:B------:R-:W-:Y:S01]  /*2780*/  ISETP.GE.AND P0, PT, R4, RZ, PT ;  /* 0x000000ff0400720c */ /* 0x000fe20003f06270 */
[----:B------:R-:W-:Y:S01]  /*2790*/  @!P6 IMAD.MOV R2, RZ, RZ, -R2 ;  /* 0x000000ffff02e224 */ /* 0x000fe200078e0a02 */
[----:B------:R-:W-:Y:S01]  /*27a0*/  ISETP.GT.U32.AND P6, PT, R3, R20, PT ;  /* 0x000000140300720c */ /* 0x000fe20003fc4070 */
[C---:B------:R-:W-:Y:S01]  /*27b0*/  VIADD R4, R6.reuse, 0xb2 ;  /* 0x000000b206047836 */ /* 0x040fe20000000000 */
[----:B------:R1:W-:Y:S01]  /*27c0*/  STL [R1+0x110], R12 ;  /* 0x0001100c01007387 */ /* 0x0003e20000100800 */
[--C-:B------:R-:W-:Y:S01]  /*27d0*/  @!P4 IMAD.IADD R9, R9, 0x1, -R3.reuse ;  /* 0x000000010909c824 */ /* 0x100fe200078e0a03 */
[----:B------:R-:W-:Y:S01]  /*27e0*/  ISETP.GE.AND P4, PT, R7, RZ, PT ;  /* 0x000000ff0700720c */ /* 0x000fe20003f86270 */
[----:B------:R-:W-:Y:S01]  /*27f0*/  VIADD R7, R6, 0xb0 ;  /* 0x000000b006077836 */ /* 0x000fe20000000000 */
[----:B------:R2:W-:Y:S01]  /*2800*/  STL [R1+0x124], R2 ;  /* 0x0001240201007387 */ /* 0x0005e20000100800 */
[--C-:B------:R-:W-:Y:S01]  /*2810*/  @!P3 IMAD.IADD R8, R8, 0x1, -R3.reuse ;  /* 0x000000010808b824 */ /* 0x100fe200078e0a03 */
[----:B------:R-:W-:Y:S01]  /*2820*/  ISETP.GE.AND P3, PT, R10, RZ, PT ;  /* 0x000000ff0a00720c */ /* 0x000fe20003f66270 */
[--C-:B------:R-:W-:Y:S01]  /*2830*/  @!P5 IMAD.IADD R19, R19, 0x1, -R3.reuse ;  /* 0x000000011313d824 */ /* 0x100fe200078e0a03 */
[----:B------:R-:W-:Y:S01]  /*2840*/  IABS R10, R7 ;  /* 0x00000007000a7213 */ /* 0x000fe20000000000 */
[----:B------:R-:W-:Y:S01]  /*2850*/  VIADD R17, R6, 0xae ;  /* 0x000000ae06117836 */ /* 0x000fe20000000000 */
[----:B-1----:R-:W-:Y:S01]  /*2860*/  IABS R12, R4 ;  /* 0x00000004000c7213 */ /* 0x002fe20000000000 */
[----:B------:R-:W-:Y:S01]  /*2870*/  @!P6 IMAD.IADD R20, R20, 0x1, -R3 ;  /* 0x000000011414e824 */ /* 0x000fe200078e0a03 */
[C---:B------:R-:W-:Y:S01]  /*2880*/  ISETP.GT.U32.AND P6, PT, R3.reuse, R8, PT ;  /* 0x000000080300720c */ /* 0x040fe20003fc4070 */
[----:B------:R-:W-:Y:S01]  /*2890*/  VIADD R13, R6, 0xac ;  /* 0x000000ac060d7836 */ /* 0x000fe20000000000 */
[----:B------:R-:W-:Y:S01]  /*28a0*/  IABS R18, R17 ;  /* 0x0000001100127213 */ /* 0x000fe20000000000 */
[----:B--2---:R-:W-:Y:S01]  /*28b0*/  IMAD.MOV.U32 R2, RZ, RZ, R9 ;  /* 0x000000ffff027224 */ /* 0x004fe200078e0009 */
[----:B------:R-:W-:Y:S01]  /*28c0*/  ISETP.GT.U32.AND P5, PT, R3, R20, PT ;  /* 0x000000140300720c */ /* 0x000fe20003fa4070 */
[----:B------:R-:W-:Y:S01]  /*28d0*/  IMAD.HI.U32 R11, R0, R12, RZ ;  /* 0x0000000c000b7227 */ /* 0x000fe200078e00ff */
[----:B------:R-:W-:-:S03]  /*28e0*/  IABS R23, R13 ;  /* 0x0000000d00177213 */ /* 0x000fc60000000000 */
[----:B------:R-:W-:Y:S01]  /*28f0*/  @!P2 IMAD.MOV R2, RZ, RZ, -R2 ;  /* 0x000000ffff02a224 */ /* 0x000fe200078e0a02 */
[C---:B------:R-:W-:Y:S01]  /*2900*/  ISETP.GT.U32.AND P2, PT, R3.reuse, R19, PT ;  /* 0x000000130300720c */ /* 0x040fe20003f44070 */
[----:B------:R-:W-:Y:S02]  /*2910*/  IMAD.MOV R11, RZ, RZ, -R11 ;  /* 0x000000ffff0b7224 */ /* 0x000fe400078e0a0b */
[----:B------:R-:W-:Y:S01]  /*2920*/  IMAD.HI.U32 R9, R0, R10, RZ ;  /* 0x0000000a00097227 */ /* 0x000fe200078e00ff */
[----:B------:R1:W-:Y:S03]  /*2930*/  STL [R1+0x128], R2 ;  /* 0x0001280201007387 */ /* 0x0003e60000100800 */
[----:B------:R-:W-:Y:S02]  /*2940*/  IMAD R12, R3, R11, R12 ;  /* 0x0000000b030c7224 */ /* 0x000fe400078e020c */
[----:B------:R-:W-:-:S02]  /*2950*/  IMAD.MOV R9, RZ, RZ, -R9 ;  /* 0x000000ffff097224 */ /* 0x000fc400078e0a09 */
[--C-:B------:R-:W-:Y:S01]  /*2960*/  @!P6 IMAD.IADD R8, R8, 0x1, -R3.reuse ;  /* 0x000000010808e824 */ /* 0x100fe200078e0a03 */
[C---:B------:R-:W-:Y:S01]  /*2970*/  ISETP.GT.U32.AND P6, PT, R3.reuse, R12, PT ;  /* 0x0000000c0300720c */ /* 0x040fe20003fc4070 */
[----:B------:R-:W-:Y:S02]  /*2980*/  IMAD R10, R3, R9, R10 ;  /* 0x00000009030a7224 */ /* 0x000fe400078e020a */
[----:B------:R-:W-:Y:S02]  /*2990*/  @!P2 IMAD.IADD R19, R19, 0x1, -R3 ;  /* 0x000000011313a824 */ /* 0x000fe400078e0a03 */
[----:B------:R-:W-:Y:S01]  /*29a0*/  IMAD.HI.U32 R9, R0, R18, RZ ;  /* 0x0000001200097227 */ /* 0x000fe200078e00ff */
[----:B------:R-:W-:-:S03]  /*29b0*/  ISETP.GT.U32.AND P2, PT, R3, R10, PT ;  /* 0x0000000a0300720c */ /* 0x000fc60003f44070 */
[--C-:B------:R-:W-:Y:S01]  /*29c0*/  @!P5 IMAD.IADD R20, R20, 0x1, -R3.reuse ;  /* 0x000000011414d824 */ /* 0x100fe200078e0a03 */
[----:B------:R-:W-:Y:S01]  /*29d0*/  ISETP.GE.AND P5, PT, R4, RZ, PT ;  /* 0x000000ff0400720c */ /* 0x000fe20003fa6270 */
[----:B------:R-:W-:Y:S02]  /*29e0*/  VIADD R4, R6, 0xaa ;  /* 0x000000aa06047836 */ /* 0x000fe40000000000 */
[----:B------:R-:W-:Y:S01]  /*29f0*/  @!P6 IMAD.IADD R12, R12, 0x1, -R3 ;  /* 0x000000010c0ce824 */ /* 0x000fe200078e0a03 */
[----:B------:R-:W-:Y:S01]  /*2a00*/  ISETP.GE.AND P6, PT, R7, RZ, PT ;  /* 0x000000ff0700720c */ /* 0x000fe20003fc6270 */
[----:B------:R-:W-:Y:S02]  /*2a10*/  IMAD.MOV R9, RZ, RZ, -R9 ;  /* 0x000000ffff097224 */ /* 0x000fe400078e0a09 */
[----:B------:R-:W-:-:S04]  /*2a20*/  IMAD.HI.U32 R11, R0, R23, RZ ;  /* 0x00000017000b7227 */ /* 0x000fc800078e00ff */
[----:B------:R-:W-:Y:S01]  /*2a30*/  @!P2 IMAD.IADD R10, R10, 0x1, -R3 ;  /* 0x000000010a0aa824 */ /* 0x000fe200078e0a03 */
[C---:B------:R-:W-:Y:S01]  /*2a40*/  ISETP.GT.U32.AND P2, PT, R3.reuse, R12, PT ;  /* 0x0000000c0300720c */ /* 0x040fe20003f44070 */
[----:B-1----:R-:W-:Y:S02]  /*2a50*/  IMAD.MOV.U32 R2, RZ, RZ, R8 ;  /* 0x000000ffff027224 */ /* 0x002fe400078e0008 */
[C---:B------:R-:W-:Y:S01]  /*2a60*/  IMAD R18, R3.reuse, R9, R18 ;  /* 0x0000000903127224 */ /* 0x040fe200078e0212 */
[----:B------:R-:W-:Y:S01]  /*2a70*/  IABS R9, R4 ;  /* 0x0000000400097213 */ /* 0x000fe20000000000 */
[----:B------:R-:W-:Y:S02]  /*2a80*/  IMAD.MOV R11, RZ, RZ, -R11 ;  /* 0x000000ffff0b7224 */ /* 0x000fe400078e0a0b */
[----:B------:R-:W-:Y:S02]  /*2a90*/  VIADD R7, R6, 0xa8 ;  /* 0x000000a806077836 */ /* 0x000fe40000000000 */
[----:B------:R-:W-:Y:S01]  /*2aa0*/  @!P0 IMAD.MOV R2, RZ, RZ, -R2 ;  /* 0x000000ffff028224 */ /* 0x000fe200078e0a02 */
[C---:B------:R-:W-:Y:S01]  /*2ab0*/  ISETP.GT.U32.AND P0, PT, R3.reuse, R10, PT ;  /* 0x0000000a0300720c */ /* 0x040fe20003f04070 */
[----:B------:R-:W-:Y:S01]  /*2ac0*/  @!P1 IMAD.MOV R21, RZ, RZ, -R21 ;  /* 0x000000ffff159224 */ /* 0x000fe200078e0a15 */
[C---:B------:R-:W-:Y:S01]  /*2ad0*/  ISETP.GT.U32.AND P1, PT, R3.reuse, R18, PT ;  /* 0x000000120300720c */ /* 0x040fe20003f24070 */
[C---:B------:R-:W-:Y:S01]  /*2ae0*/  IMAD R23, R3.reuse, R11, R23 ;  /* 0x0000000b03177224 */ /* 0x040fe200078e0217 */
[----:B------:R-:W-:Y:S01]  /*2af0*/  IABS R11, R7 ;  /* 0x00000007000b7213 */ /* 0x000fe20000000000 */
[----:B------:R-:W-:Y:S01]  /*2b00*/  IMAD.HI.U32 R8, R0, R9, RZ ;  /* 0x0000000900087227 */ /* 0x000fe200078e00ff */
[----:B------:R-:W-:Y:S03]  /*2b10*/  STL [R1+0x12c], R21 ;  /* 0x00012c1501007387 */ /* 0x000fe60000100800 */
[----:B------:R-:W-:Y:S01]  /*2b20*/  @!P4 IMAD.MOV R20, RZ, RZ, -R20 ;  /* 0x000000ffff14c224 */ /* 0x000fe200078e0a14 */
[----:B------:R1:W-:Y:S01]  /*2b30*/  STL [R1+0x130], R2 ;  /* 0x0001300201007387 */ /* 0x0003e20000100800 */
[--C-:B------:R-:W-:Y:S01]  /*2b40*/  @!P2 IMAD.IADD R12, R12, 0x1, -R3.reuse ;  /* 0x000000010c0ca824 */ /* 0x100fe200078e0a03 */
[C---:B------:R-:W-:Y:S01]  /*2b50*/  ISETP.GT.U32.AND P4, PT, R3.reuse, R23, PT ;  /* 0x000000170300720c */ /* 0x040fe20003f84070 */
[----:B------:R-:W-:Y:S01]  /*2b60*/  IMAD.MOV R8, RZ, RZ, -R8 ;  /* 0x000000ffff087224 */ /* 0x000fe200078e0a08 */
[----:B------:R2:W-:Y:S01]  /*2b70*/  STL [R1+0x138], R20 ;  /* 0x0001381401007387 */ /* 0x0005e20000100800 */
[----:B------:R-:W-:Y:S01]  /*2b80*/  @!P0 IMAD.IADD R10, R10, 0x1, -R3 ;  /* 0x000000010a0a8824 */ /* 0x000fe200078e0a03 */
[----:B------:R-:W-:Y:S01]  /*2b90*/  ISETP.GE.AND P0, PT, R4, RZ, PT ;  /* 0x000000ff0400720c */ /* 0x000fe20003f06270 */
[----:B------:R-:W-:Y:S01]  /*2ba0*/  IMAD R9, R3, R8, R9 ;  /* 0x0000000803097224 */ /* 0x000fe200078e0209 */
[----:B------:R-:W-:Y:S01]  /*2bb0*/  ISETP.GE.AND P2, PT, R13, RZ, PT ;  /* 0x000000ff0d00720c */ /* 0x000fe20003f46270 */
[----:B------:R-:W-:-:S02]  /*2bc0*/  @!P1 IMAD.IADD R18, R18, 0x1, -R3 ;  /* 0x0000000112129824 */ /* 0x000fc400078e0a03 */
[----:B-1----:R-:W-:Y:S02]  /*2bd0*/  IMAD.MOV.U32 R2, RZ, RZ, R19 ;  /* 0x000000ffff027224 */ /* 0x002fe400078e0013 */
[----:B------:R-:W-:Y:S01]  /*2be0*/  IMAD.HI.U32 R19, R0, R11, RZ ;  /* 0x0000000b00137227 */ /* 0x000fe200078e00ff */
[----:B------:R-:W-:-:S03]  /*2bf0*/  ISETP.GT.U32.AND P1, PT, R3, R18, PT ;  /* 0x000000120300720c */ /* 0x000fc60003f24070 */
[----:B------:R-:W-:Y:S01]  /*2c00*/  @!P3 IMAD.MOV R2, RZ, RZ, -R2 ;  /* 0x000000ffff02b224 */ /* 0x000fe200078e0a02 */
[----:B------:R-:W-:Y:S01]  /*2c10*/  ISETP.GE.AND P3, PT, R17, RZ, PT ;  /* 0x000000ff1100720c */ /* 0x000fe20003f66270 */
[----:B--2---:R-:W-:Y:S02]  /*2c20*/  IMAD.MOV.U32 R20, RZ, RZ, R12 ;  /* 0x000000ffff147224 */ /* 0x004fe400078e000c */
[----:B------:R-:W-:Y:S01]  /*2c30*/  IMAD.MOV R19, RZ, RZ, -R19 ;  /* 0x000000ffff137224 */ /* 0x000fe200078e0a13 */
[----:B------:R1:W-:Y:S01]  /*2c40*/  STL [R1+0x13c], R2 ;  /* 0x00013c0201007387 */ /* 0x0003e20000100800 */
[----:B------:R-:W-:Y:S01]  /*2c50*/  @!P5 IMAD.MOV R20, RZ, RZ, -R20 ;  /* 0x000000ffff14d224 */ /* 0x000fe200078e0a14 */
[C---:B------:R-:W-:Y:S01]  /*2c60*/  ISETP.GT.U32.AND P5, PT, R3.reuse, R9, PT ;  /* 0x000000090300720c */ /* 0x040fe20003fa4070 */
[----:B------:R-:W-:Y:S02]  /*2c70*/  IMAD R11, R3, R19, R11 ;  /* 0x00000013030b7224 */ /* 0x000fe400078e020b */
[----:B------:R-:W-:Y:S01]  /*2c80*/  @!P4 IMAD.IADD R23, R23, 0x1, -R3 ;  /* 0x000000011717c824 */ /* 0x000fe200078e0a03 */
[----:B------:R-:W-:Y:S01]  /*2c90*/  STL [R1+0x154], R20 ;  /* 0x0001541401007387 */ /* 0x000fe20000100800 */
[----:B------:R-:W-:-:S02]  /*2ca0*/  VIADD R4, R6, 0xa6 ;  /* 0x000000a606047836 */ /* 0x000fc40000000000 */
[----:B------:R-:W-:Y:S01]  /*2cb0*/  VIADD R8, R6, 0xa4 ;  /* 0x000000a406087836 */ /* 0x000fe20000000000 */
[C---:B------:R-:W-:Y:S01]  /*2cc0*/  ISETP.GT.U32.AND P4, PT, R3.reuse, R23, PT ;  /* 0x000000170300720c */ /* 0x040fe20003f84070 */
[----:B-1----:R-:W-:Y:S01]  /*2cd0*/  IMAD.MOV.U32 R2, RZ, RZ, R10 ;  /* 0x000000ffff027224 */ /* 0x002fe200078e000a */
[----:B------:R-:W-:Y:S01]  /*2ce0*/  IABS R17, R4 ;  /* 0x0000000400117213 */ /* 0x000fe20000000000 */
[--C-:B------:R-:W-:Y:S01]  /*2cf0*/  @!P1 IMAD.IADD R18, R18, 0x1, -R3.reuse ;  /* 0x0000000112129824 */ /* 0x100fe200078e0a03 */
[----:B------:R-:W-:Y:S01]  /*2d00*/  IABS R10, R8 ;  /* 0x00000008000a7213 */ /* 0x000fe20000000000 */
[----:B------:R-:W-:Y:S01]  /*2d10*/  @!P6 IMAD.MOV R2, RZ, RZ, -R2 ;  /* 0x000000ffff02e224 */ /* 0x000fe200078e0a02 */
[----:B------:R-:W-:Y:S01]  /*2d20*/  ISETP.GT.U32.AND P6, PT, R3, R11, PT ;  /* 0x0000000b0300720c */ /* 0x000fe20003fc4070 */
[----:B------:R-:W-:Y:S01]  /*2d30*/  @!P5 IMAD.IADD R9, R9, 0x1, -R3 ;  /* 0x000000010909d824 */ /* 0x000fe200078e0a03 */
[----:B------:R-:W-:Y:S01]  /*2d40*/  ISETP.GE.AND P1, PT, R7, RZ, PT ;  /* 0x000000ff0700720c */ /* 0x000fe20003f26270 */
[----:B------:R-:W-:Y:S01]  /*2d50*/  IMAD.HI.U32 R12, R0, R17, RZ ;  /* 0x00000011000c7227 */ /* 0x000fe200078e00ff */
[----:B------:R1:W-:Y:S02]  /*2d60*/  STL [R1+0x15c], R2 ;  /* 0x00015c0201007387 */ /* 0x0003e40000100800 */
[----:B------:R-:W-:Y:S01]  /*2d70*/  ISETP.GT.U32.AND P5, PT, R3, R9, PT ;  /* 0x000000090300720c */ /* 0x000fe20003fa4070 */
[----:B------:R-:W-:-:S02]  /*2d80*/  VIADD R7, R6, 0xa2 ;  /* 0x000000a206077836 */ /* 0x000fc40000000000 */
[--C-:B------:R-:W-:Y:S01]  /*2d90*/  @!P4 IMAD.IADD R23, R23, 0x1, -R3.reuse ;  /* 0x000000011717c824 */ /* 0x100fe200078e0a03 */
[----:B------:R-:W-:Y:S01]  /*2da0*/  ISETP.GE.AND P4, PT, R4, RZ, PT ;  /* 0x000000ff0400720c */ /* 0x000fe20003f86270 */
[----:B------:R-:W-:Y:S01]  /*2db0*/  IMAD.MOV R12, RZ, RZ, -R12 ;  /* 0x000000ffff0c7224 */ /* 0x000fe200078e0a0c */
[----:B------:R-:W-:Y:S01]  /*2dc0*/  IABS R13, R7 ;  /* 0x00000007000d7213 */ /* 0x000fe20000000000 */
[----:B------:R-:W-:Y:S02]  /*2dd0*/  @!P6 IMAD.IADD R11, R11, 0x1, -R3 ;  /* 0x000000010b0be824 */ /* 0x000fe400078e0a03 */
[----:B------:R-:W-:-:S03]  /*2de0*/  IMAD.HI.U32 R4, R0, R10, RZ ;  /* 0x0000000a00047227 */ /* 0x000fc600078e00ff */
[C---:B------:R-:W-:Y:S01]  /*2df0*/  ISETP.GT.U32.AND P6, PT, R3.reuse, R11, PT ;  /* 0x0000000b0300720c */ /* 0x040fe20003fc4070 */
[----:B-1----:R-:W-:Y:S02]  /*2e00*/  IMAD.MOV.U32 R2, RZ, RZ, R18 ;  /* 0x000000ffff027224 */ /* 0x002fe400078e0012 */
[----:B------:R-:W-:Y:S02]  /*2e10*/  IMAD R17, R3, R12, R17 ;  /* 0x0000000c03117224 */ /* 0x000fe400078e0211 */
[----:B------:R-:W-:Y:S02]  /*2e20*/  IMAD.MOV R4, RZ, RZ, -R4 ;  /* 0x000000ffff047224 */ /* 0x000fe400078e0a04 */
[----:B------:R-:W-:Y:S01]  /*2e30*/  @!P3 IMAD.MOV R2, RZ, RZ, -R2 ;  /* 0x000000ffff02b224 */ /* 0x000fe200078e0a02 */
[----:B------:R-:W-:Y:S01]  /*2e40*/  ISETP.GE.AND P3, PT, R8, RZ, PT ;  /* 0x000000ff0800720c */ /* 0x000fe20003f66270 */
[----:B------:R-:W-:Y:S01]  /*2e50*/  @!P5 IMAD.IADD R9, R9, 0x1, -R3 ;  /* 0x000000010909d824 */ /* 0x000fe200078e0a03 */
[C---:B------:R-:W-:Y:S01]  /*2e60*/  ISETP.GT.U32.AND P5, PT, R3.reuse, R17, PT ;  /* 0x000000110300720c */ /* 0x040fe20003fa4070 */
[----:B------:R-:W-:Y:S01]  /*2e70*/  IMAD R10, R3, R4, R10 ;  /* 0x00000004030a7224 */ /* 0x000fe200078e020a */
[----:B------:R1:W-:Y:S01]  /*2e80*/  STL [R1+0x160], R2 ;  /* 0x0001600201007387 */ /* 0x0003e20000100800 */
[----:B------:R-:W-:-:S04]  /*2e90*/  IMAD.HI.U32 R8, R0, R13, RZ ;  /* 0x0000000d00087227 */ /* 0x000fc800078e00ff */
[----:B------:R-:W-:Y:S02]  /*2ea0*/  IMAD.MOV R8, RZ, RZ, -R8 ;  /* 0x000000ffff087224 */ /* 0x000fe400078e0a08 */
[----:B------:R-:W-:Y:S01]  /*2eb0*/  @!P6 IMAD.IADD R11, R11, 0x1, -R3 ;  /* 0x000000010b0be824 */ /* 0x000fe200078e0a03 */
[C---:B------:R-:W-:Y:S01]  /*2ec0*/  ISETP.GT.U32.AND P6, PT, R3.reuse, R10, PT ;  /* 0x0000000a0300720c */ /* 0x040fe20003fc4070 */
[----:B------:R-:W-:Y:S02]  /*2ed0*/  IMAD R13, R3, R8, R13 ;  /* 0x00000008030d7224 */ /* 0x000fe400078e020d */
[C---:B------:R-:W-:Y:S02]  /*2ee0*/  VIADD R18, R6.reuse, 0xa0 ;  /* 0x000000a006127836 */ /* 0x040fe40000000000 */
[----:B------:R-:W-:Y:S01]  /*2ef0*/  @!P5 IMAD.IADD R17, R17, 0x1, -R3 ;  /* 0x000000011111d824 */ /* 0x000fe200078e0a03 */
[----:B------:R-:W-:Y:S01]  /*2f00*/  ISETP.GT.U32.AND P5, PT, R3, R13, PT ;  /* 0x0000000d0300720c */ /* 0x000fe20003fa4070 */
[----:B-1----:R-:W-:Y:S01]  /*2f10*/  IMAD.MOV.U32 R2, RZ, RZ, R23 ;  /* 0x000000ffff027224 */ /* 0x002fe200078e0017 */
[----:B------:R-:W-:Y:S01]  /*2f20*/  IABS R21, R18 ;  /* 0x0000001200157213 */ /* 0x000fe20000000000 */
[----:B------:R-:W-:-:S02]  /*2f30*/  VIADD R19, R6, 0x9e ;  /* 0x0000009e06137836 */ /* 0x000fc40000000000 */
[----:B------:R-:W-:Y:S02]  /*2f40*/  VIADD R4, R6, 0x9c ;  /* 0x0000009c06047836 */ /* 0x000fe40000000000 */
[----:B------:R-:W-:Y:S01]  /*2f50*/  @!P6 IMAD.IADD R10, R10, 0x1, -R3 ;  /* 0x000000010a0ae824 */ /* 0x000fe200078e0a03 */
[----:B------:R-:W-:Y:S01]  /*2f60*/  ISETP.GT.U32.AND P6, PT, R3, R17, PT ;  /* 0x000000110300720c */ /* 0x000fe20003fc4070 */
[----:B------:R-:W-:Y:S01]  /*2f70*/  IMAD.HI.U32 R24, R0, R21, RZ ;  /* 0x0000001500187227 */ /* 0x000fe200078e00ff */
[----:B------:R-:W-:Y:S02]  /*2f80*/  IABS R20, R19 ;  /* 0x0000001300147213 */ /* 0x000fe40000000000 */
[----:B------:R-:W-:Y:S01]  /*2f90*/  IABS R12, R4 ;  /* 0x00000004000c7213 */ /* 0x000fe20000000000 */
[----:B------:R-:W-:Y:S01]  /*2fa0*/  @!P2 IMAD.MOV R2, RZ, RZ, -R2 ;  /* 0x000000ffff02a224 */ /* 0x000fe200078e0a02 */
[----:B------:R-:W-:Y:S01]  /*2fb0*/  ISETP.GE.AND P2, PT, R7, RZ, PT ;  /* 0x000000ff0700720c */ /* 0x000fe20003f46270 */
[----:B------:R-:W-:-:S02]  /*2fc0*/  IMAD.MOV R24, RZ, RZ, -R24 ;  /* 0x000000ffff187224 */ /* 0x000fc400078e0a18 */
[----:B------:R-:W-:Y:S01]  /*2fd0*/  @!P5 IMAD.IADD R13, R13, 0x1, -R3 ;  /* 0x000000010d0dd824 */ /* 0x000fe200078e0a03 */
[----:B------:R1:W-:Y:S01]  /*2fe0*/  STL [R1+0x164], R2 ;  /* 0x0001640201007387 */ /* 0x0003e20000100800 */
[----:B------:R-:W-:Y:S01]  /*2ff0*/  ISETP.GT.U32.AND P5, PT, R3, R10, PT ;  /* 0x0000000a0300720c */ /* 0x000fe20003fa4070 */
[----:B------:R-:W-:-:S04]  /*3000*/  IMAD.HI.U32 R22, R0, R20, RZ ;  /* 0x0000001400167227 */ /* 0x000fc800078e00ff */
[C---:B------:R-:W-:Y:S02]  /*3010*/  IMAD R7, R3.reuse, R24, R21 ;  /* 0x0000001803077224 */ /* 0x040fe400078e0215 */
[----:B------:R-:W-:Y:S02]  /*3020*/  IMAD.MOV.U32 R23, RZ, RZ, R12 ;  /* 0x000000ffff177224 */ /* 0x000fe400078e000c */
[----:B-1----:R-:W-:Y:S02]  /*3030*/  IMAD.MOV.U32 R2, RZ, RZ, R9 ;  /* 0x000000ffff027224 */ /* 0x002fe400078e0009 */
[----:B------:R-:W-:Y:S02]  /*3040*/  IMAD.MOV R22, RZ, RZ, -R22 ;  /* 0x000000ffff167224 */ /* 0x000fe400078e0a16 */
[----:B------:R-:W-:Y:S01]  /*3050*/  @!P0 IMAD.MOV R2, RZ, RZ, -R2 ;  /* 0x000000ffff028224 */ /* 0x000fe200078e0a02 */
[----:B------:R-:W-:Y:S01]  /*3060*/  ISETP.GT.U32.AND P0, PT, R3, R13, PT ;  /* 0x0000000d0300720c */ /* 0x000fe20003f04070 */
[----:B------:R-:W-:Y:S01]  /*3070*/  @!P6 IMAD.IADD R17, R17, 0x1, -R3 ;  /* 0x000000011111e824 */ /* 0x000fe200078e0a03 */
[C---:B------:R-:W-:Y:S01]  /*3080*/  ISETP.GT.U32.AND P6, PT, R3.reuse, R7, PT ;  /* 0x000000070300720c */ /* 0x040fe20003fc4070 */
[----:B------:R-:W-:Y:S01]  /*3090*/  IMAD.HI.U32 R9, R0, R23, RZ ;  /* 0x0000001700097227 */ /* 0x000fe200078e00ff */
[----:B------:R1:W-:Y:S03]  /*30a0*/  STL [R1+0x168], R2 ;  /* 0x0001680201007387 */ /* 0x0003e60000100800 */
[----:B------:R-:W-:-:S02]  /*30b0*/  IMAD R12, R3, R22, R20 ;  /* 0x00000016030c7224 */ /* 0x000fc400078e0214 */
[----:B------:R-:W-:Y:S02]  /*30c0*/  IMAD.MOV R9, RZ, RZ, -R9 ;  /* 0x000000ffff097224 */ /* 0x000fe400078e0a09 */
[----:B------:R-:W-:Y:S01]  /*30d0*/  @!P5 IMAD.IADD R10, R10, 0x1, -R3 ;  /* 0x000000010a0ad824 */ /* 0x000fe200078e0a03 */
[----:B------:R-:W-:Y:S01]  /*30e0*/  ISETP.GE.AND P5, PT, R19, RZ, PT ;  /* 0x000000ff1300720c */ /* 0x000fe20003fa6270 */
[----:B------:R-:W-:Y:S02]  /*30f0*/  VIADD R8, R6, 0x9a ;  /* 0x0000009a06087836 */ /* 0x000fe40000000000 */
[----:B-1----:R-:W-:Y:S02]  /*3100*/  IMAD.MOV.U32 R2, RZ, RZ, R17 ;  /* 0x000000ffff027224 */ /* 0x002fe400078e0011 */
[C---:B------:R-:W-:Y:S01]  /*3110*/  IMAD R19, R3.reuse, R9, R23 ;  /* 0x0000000903137224 */ /* 0x040fe200078e0217 */
[----:B------:R-:W-:Y:S01]  /*3120*/  IABS R21, R8 ;  /* 0x0000000800157213 */ /* 0x000fe20000000000 */
[----:B------:R-:W-:Y:S01]  /*3130*/  @!P4 IMAD.MOV R2, RZ, RZ, -R2 ;  /* 0x000000ffff02c224 */ /* 0x000fe200078e0a02 */
[----:B------:R-:W-:Y:S01]  /*3140*/  ISETP.GT.U32.AND P4, PT, R3, R12, PT ;  /* 0x0000000c0300720c */ /* 0x000fe20003f84070 */
[----:B------:R-:W-:-:S02]  /*3150*/  IMAD.MOV.U32 R20, RZ, RZ, R11 ;  /* 0x000000ffff147224 */ /* 0x000fc400078e000b */
[----:B------:R-:W-:Y:S01]  /*3160*/  @!P6 IMAD.IADD R7, R7, 0x1, -R3 ;  /* 0x000000010707e824 */ /* 0x000fe200078e0a03 */
[----:B------:R-:W-:Y:S01]  /*3170*/  ISETP.GT.U32.AND P6, PT, R3, R19, PT ;  /* 0x000000130300720c */ /* 0x000fe20003fc4070 */
[----:B------:R-:W-:Y:S01]  /*3180*/  @!P1 IMAD.MOV R20, RZ, RZ, -R20 ;  /* 0x000000ffff149224 */ /* 0x000fe200078e0a14 */
[----:B------:R-:W-:Y:S01]  /*3190*/  ISETP.GE.AND P1, PT, R18, RZ, PT ;  /* 0x000000ff1200720c */ /* 0x000fe20003f26270 */
[----:B------:R-:W-:-:S03]  /*31a0*/  IMAD.HI.U32 R11, R0, R21, RZ ;  /* 0x00000015000b7227 */ /* 0x000fc600078e00ff */
[----:B------:R-:W-:Y:S01]  /*31b0*/  STL [R1+0x170], R20 ;  /* 0x0001701401007387 */ /* 0x000fe20000100800 */
[----:B------:R-:W-:Y:S02]  /*31c0*/  IMAD.MOV R11, RZ, RZ, -R11 ;  /* 0x000000ffff0b7224 */ /* 0x000fe400078e0a0b */
[--C-:B------:R-:W-:Y:S01]  /*31d0*/  @!P4 IMAD.IADD R12, R12, 0x1, -R3.reuse ;  /* 0x000000010c0cc824 */ /* 0x100fe200078e0a03 */
[----:B------:R1:W-:Y:S01]  /*31e0*/  STL [R1+0x17c], R2 ;  /* 0x00017c0201007387 */ /* 0x0003e20000100800 */
[----:B------:R-:W-:Y:S01]  /*31f0*/  VIADD R17, R6, 0x98 ;  /* 0x0000009806117836 */ /* 0x000fe20000000000 */
[----:B------:R-:W-:Y:S01]  /*3200*/  ISETP.GT.U32.AND P4, PT, R3, R7, PT ;  /* 0x000000070300720c */ /* 0x000fe20003f84070 */
[----:B------:R-:W-:Y:S01]  /*3210*/  @!P0 IMAD.IADD R13, R13, 0x1, -R3 ;  /* 0x000000010d0d8824 */ /* 0x000fe200078e0a03 */
[----:B------:R-:W-:Y:S01]  /*3220*/  ISETP.GE.AND P0, PT, R4, RZ, PT ;  /* 0x000000ff0400720c */ /* 0x000fe20003f06270 */
[----:B------:R-:W-:Y:S01]  /*3230*/  IMAD R4, R3, R11, R21 ;  /* 0x0000000b03047224 */ /* 0x000fe200078e0215 */
[----:B------:R-:W-:Y:S01]  /*3240*/  IABS R21, R17 ;  /* 0x0000001100157213 */ /* 0x000fe20000000000 */
[----:B------:R-:W-:-:S02]  /*3250*/  @!P6 IMAD.IADD R19, R19, 0x1, -R3 ;  /* 0x000000011313e824 */ /* 0x000fc400078e0a03 */
[----:B------:R-:W-:Y:S02]  /*3260*/  VIADD R18, R6, 0x92 ;  /* 0x0000009206127836 */ /* 0x000fe40000000000 */
[----:B-1----:R-:W-:Y:S01]  /*3270*/  IMAD.MOV.U32 R2, RZ, RZ, R10 ;  /* 0x000000ffff027224 */ /* 0x002fe200078e000a */
[----:B------:R-:W-:Y:S01]  /*3280*/  ISETP.GT.U32.AND P6, PT, R3, R19, PT ;  /* 0x000000130300720c */ /* 0x000fe20003fc4070 */
[----:B------:R-:W-:Y:S01]  /*3290*/  IMAD.HI.U32 R23, R0, R21, RZ ;  /* 0x0000001500177227 */ /* 0x000fe200078e00ff */
[----:B------:R-:W-:-:S03]  /*32a0*/  IABS R10, R18 ;  /* 0x00000012000a7213 */ /* 0x000fc60000000000 */
[----:B------:R-:W-:Y:S01]  /*32b0*/  @!P3 IMAD.MOV R2, RZ, RZ, -R2 ;  /* 0x000000ffff02b224 */ /* 0x000fe200078e0a02 */
[----:B------:R-:W-:Y:S01]  /*32c0*/  ISETP.GT.U32.AND P3, PT, R3, R12, PT ;  /* 0x0000000c0300720c */ /* 0x000fe20003f64070 */
[----:B------:R-:W-:Y:S02]  /*32d0*/  IMAD.MOV R23, RZ, RZ, -R23 ;  /* 0x000000ffff177224 */ /* 0x000fe400078e0a17 */
[--C-:B------:R-:W-:Y:S01]  /*32e0*/  @!P4 IMAD.IADD R7, R7, 0x1, -R3.reuse ;  /* 0x000000010707c824 */ /* 0x100fe200078e0a03 */
[----:B------:R-:W-:Y:S01]  /*32f0*/  ISETP.GT.U32.AND P4, PT, R3, R4, PT ;  /* 0x000000040300720c */ /* 0x000fe20003f84070 */
[C---:B------:R-:W-:Y:S01]  /*3300*/  VIADD R9, R6.reuse, 0x96 ;  /* 0x0000009606097836 */ /* 0x040fe20000000000 */
[----:B------:R1:W-:Y:S01]  /*3310*/  STL [R1+0x184], R2 ;  /* 0x0001840201007387 */ /* 0x0003e20000100800 */
[----:B------:R-:W-:Y:S02]  /*3320*/  @!P6 IMAD.IADD R19, R19, 0x1, -R3 ;  /* 0x000000011313e824 */ /* 0x000fe400078e0a03 */
[----:B------:R-:W-:Y:S01]  /*3330*/  VIADD R20, R6, 0x94 ;  /* 0x0000009406147836 */ /* 0x000fe20000000000 */
[----:B------:R-:W-:Y:S01]  /*3340*/  IABS R22, R9 ;  /* 0x0000000900167213 */ /* 0x000fe20000000000 */
[----:B------:R-:W-:-:S02]  /*3350*/  IMAD.MOV.U32 R25, RZ, RZ, R13 ;  /* 0x000000ffff197224 */ /* 0x000fc400078e000d */
[----:B------:R-:W-:Y:S01]  /*3360*/  @!P3 IMAD.IADD R12, R12, 0x1, -R3 ;  /* 0x000000010c0cb824 */ /* 0x000fe200078e0a03 */
[----:B------:R-:W-:Y:S01]  /*3370*/  ISETP.GE.AND P3, PT, R8, RZ, PT ;  /* 0x000000ff0800720c */ /* 0x000fe20003f66270 */
[----:B------:R-:W-:Y:S01]  /*3380*/  IMAD R8, R3, R23, R21 ;  /* 0x0000001703087224 */ /* 0x000fe200078e0215 */
[----:B------:R-:W-:Y:S01]  /*3390*/  IABS R11, R20 ;  /* 0x00000014000b7213 */ /* 0x000fe20000000000 */
[----:B------:R-:W-:Y:S01]  /*33a0*/  @!P4 IMAD.IADD R4, R4, 0x1, -R3 ;  /* 0x000000010404c824 */ /* 0x000fe200078e0a03 */
[----:B------:R-:W-:Y:S01]  /*33b0*/  ISETP.GE.AND P4, PT, R17, RZ, PT ;  /* 0x000000ff1100720c */ /* 0x000fe20003f86270 */
[----:B------:R-:W-:Y:S01]  /*33c0*/  IMAD.HI.U32 R23, R0, R10, RZ ;  /* 0x0000000a00177227 */ /* 0x000fe200078e00ff */
[----:B------:R-:W-:-:S03]  /*33d0*/  ISETP.GT.U32.AND P6, PT, R3, R8, PT ;  /* 0x000000080300720c */ /* 0x000fc60003fc4070 */
[----:B------:R-:W-:-:S04]  /*33e0*/  IMAD.HI.U32 R21, R0, R22, RZ ;  /* 0x0000001600157227 */ /* 0x000fc800078e00ff */
[----:B------:R-:W-:-:S04]  /*33f0*/  IMAD.HI.U32 R24, R0, R11, RZ ;  /* 0x0000000b00187227 */ /* 0x000fc800078e00ff */
[----:B-1----:R-:W-:Y:S02]  /*3400*/  IMAD.MOV.U32 R2, RZ, RZ, R7 ;  /* 0x000000ffff027224 */ /* 0x002fe400078e0007 */
[----:B------:R-:W-:Y:S01]  /*3410*/  @!P6 IMAD.IADD R8, R8, 0x1, -R3 ;  /* 0x000000010808e824 */ /* 0x000fe200078e0a03 */
[C---:B------:R-:W-:Y:S01]  /*3420*/  ISETP.GT.U32.AND P6, PT, R3.reuse, R4, PT ;  /* 0x000000040300720c */ /* 0x040fe20003fc4070 */
[----:B------:R-:W-:Y:S02]  /*3430*/  IMAD.MOV R23, RZ, RZ, -R23 ;  /* 0x000000ffff177224 */ /* 0x000fe400078e0a17 */
[----:B------:R-:W-:Y:S02]  /*3440*/  @!P2 IMAD.MOV R25, RZ, RZ, -R25 ;  /* 0x000000ffff19a224 */ /* 0x000fe400078e0a19 */
[----:B------:R-:W-:Y:S02]  /*3450*/  IMAD.MOV R21, RZ, RZ, -R21 ;  /* 0x000000ffff157224 */ /* 0x000fe400078e0a15 */
[----:B------:R-:W-:Y:S01]  /*3460*/  IMAD.MOV R24, RZ, RZ, -R24 ;  /* 0x000000ffff187224 */ /* 0x000fe200078e0a18 */
[----:B------:R-:W-:Y:S01]  /*3470*/  STL [R1+0x18c], R25 ;  /* 0x00018c1901007387 */ /* 0x000fe20000100800 */
[----:B------:R-:W-:Y:S01]  /*3480*/  @!P1 IMAD.MOV R2, RZ, RZ, -R2 ;  /* 0x000000ffff029224 */ /* 0x000fe200078e0a02 */
[C---:B------:R-:W-:Y:S01]  /*3490*/  ISETP.GT.U32.AND P1, PT, R3.reuse, R8, PT ;  /* 0x000000080300720c */ /* 0x040fe20003f24070 */
[----:B------:R-:W-:-:S02]  /*34a0*/  IMAD R10, R3, R23, R10 ;  /* 0x00000017030a7224 */ /* 0x000fc400078e020a */
[C---:B------:R-:W-:Y:S01]  /*34b0*/  IMAD R21, R3.reuse, R21, R22 ;  /* 0x0000001503157224 */ /* 0x040fe200078e0216 */
[----:B------:R1:W-:Y:S01]  /*34c0*/  STL [R1+0x190], R2 ;  /* 0x0001900201007387 */ /* 0x0003e20000100800 */
[C---:B------:R-:W-:Y:S02]  /*34d0*/  IMAD R11, R3.reuse, R24, R11 ;  /* 0x00000018030b7224 */ /* 0x040fe400078e020b */
[----:B------:R-:W-:Y:S01]  /*34e0*/  IMAD.MOV.U32 R23, RZ, RZ, R12 ;  /* 0x000000ffff177224 */ /* 0x000fe200078e000c */
[C---:B------:R-:W-:Y:S01]  /*34f0*/  ISETP.GT.U32.AND P2, PT, R3.reuse, R21, PT ;  /* 0x000000150300720c */ /* 0x040fe20003f44070 */
[----:B------:R-:W-:Y:S02]  /*3500*/  VIADD R17, R6, 0x90 ;  /* 0x0000009006117836 */ /* 0x000fe40000000000 */
[----:B------:R-:W-:Y:S01]  /*3510*/  @!P5 IMAD.MOV R23, RZ, RZ, -R23 ;  /* 0x000000ffff17d224 */ /* 0x000fe200078e0a17 */
[C---:B------:R-:W-:Y:S01]  /*3520*/  ISETP.GT.U32.AND P5, PT, R3.reuse, R11, PT ;  /* 0x0000000b0300720c */ /* 0x040fe20003fa4070 */
[----:B------:R-:W-:Y:S01]  /*3530*/  @!P6 IMAD.IADD R4, R4, 0x1, -R3 ;  /* 0x000000010404e824 */ /* 0x000fe200078e0a03 */
[----:B------:R-:W-:Y:S01]  /*3540*/  IABS R13, R17 ;  /* 0x00000011000d7213 */ /* 0x000fe20000000000 */
[----:B-1----:R-:W-:Y:S01]  /*3550*/  IMAD.MOV.U32 R2, RZ, RZ, R19 ;  /* 0x000000ffff027224 */ /* 0x002fe200078e0013 */
[----:B------:R-:W-:Y:S01]  /*3560*/  ISETP.GT.U32.AND P6, PT, R3, R10, PT ;  /* 0x0000000a0300720c */ /* 0x000fe20003fc4070 */
[----:B------:R-:W-:Y:S01]  /*3570*/  STL [R1+0x194], R23 ;  /* 0x0001941701007387 */ /* 0x000fe20000100800 */
[----:B------:R-:W-:-:S02]  /*3580*/  VIADD R22, R6, 0x8e ;  /* 0x0000008e06167836 */ /* 0x000fc40000000000 */
[----:B------:R-:W-:Y:S01]  /*3590*/  @!P0 IMAD.MOV R2, RZ, RZ, -R2 ;  /* 0x000000ffff028224 */ /* 0x000fe200078e0a02 */
[----:B------:R-:W-:Y:S01]  /*35a0*/  ISETP.GE.AND P0, PT, R9, RZ, PT ;  /* 0x000000ff0900720c */ /* 0x000fe20003f06270 */
[----:B------:R-:W-:Y:S01]  /*35b0*/  IMAD.HI.U32 R12, R0, R13, RZ ;  /* 0x0000000d000c7227 */ /* 0x000fe200078e00ff */
[----:B------:R-:W-:Y:S02]  /*35c0*/  IABS R7, R22 ;  /* 0x0000001600077213 */ /* 0x000fe40000000000 */
[----:B------:R1:W-:Y:S01]  /*35d0*/  STL [R1+0x1a0], R2 ;  /* 0x0001a00201007387 */ /* 0x0003e20000100800 */
[----:B------:R-:W-:Y:S02]  /*35e0*/  IMAD.MOV R12, RZ, RZ, -R12 ;  /* 0x000000ffff0c7224 */ /* 0x000fe400078e0a0c */
[--C-:B------:R-:W-:Y:S01]  /*35f0*/  @!P1 IMAD.IADD R8, R8, 0x1, -R3.reuse ;  /* 0x0000000108089824 */ /* 0x100fe200078e0a03 */
[----:B------:R-:W-:Y:S01]  /*3600*/  ISETP.GE.AND P1, PT, R20, RZ, PT ;  /* 0x000000ff1400720c */ /* 0x000fe20003f26270 */
[--C-:B------:R-:W-:Y:S01]  /*3610*/  @!P2 IMAD.IADD R21, R21, 0x1, -R3.reuse ;  /* 0x000000011515a824 */ /* 0x100fe200078e0a03 */
[----:B------:R-:W-:Y:S01]  /*3620*/  ISETP.GE.AND P2, PT, R18, RZ, PT ;  /* 0x000000ff1200720c */ /* 0x000fe20003f46270 */
[----:B------:R-:W-:-:S02]  /*3630*/  @!P5 IMAD.IADD R11, R11, 0x1, -R3 ;  /* 0x000000010b0bd824 */ /* 0x000fc400078e0a03 */
[C---:B------:R-:W-:Y:S01]  /*3640*/  IMAD R9, R3.reuse, R12, R13 ;  /* 0x0000000c03097224 */ /* 0x040fe200078e020d */
[C---:B------:R-:W-:Y:S01]  /*3650*/  ISETP.GT.U32.AND P5, PT, R3.reuse, R21, PT ;  /* 0x000000150300720c */ /* 0x040fe20003fa4070 */
[----:B-1----:R-:W-:Y:S02]  /*3660*/  IMAD.MOV.U32 R2, RZ, RZ, R4 ;  /* 0x000000ffff027224 */ /* 0x002fe400078e0004 */
[----:B------:R-:W-:Y:S01]  /*3670*/  @!P6 IMAD.IADD R10, R10, 0x1, -R3 ;  /* 0x000000010a0ae824 */ /* 0x000fe200078e0a03 */
[C---:B------:R-:W-:Y:S01]  /*3680*/  ISETP.GT.U32.AND P6, PT, R3.reuse, R11, PT ;  /* 0x0000000b0300720c */ /* 0x040fe20003fc4070 */
[----:B------:R-:W-:Y:S02]  /*3690*/  @!P3 IMAD.MOV R2, RZ, RZ, -R2 ;  /* 0x000000ffff02b224 */ /* 0x000fe400078e0a02 */
[----:B------:R-:W-:Y:S01]  /*36a0*/  IMAD.HI.U32 R18, R0, R7, RZ ;  /* 0x0000000700127227 */ /* 0x000fe200078e00ff */
[----:B------:R-:W-:Y:S02]  /*36b0*/  ISETP.GT.U32.AND P3, PT, R3, R10, PT ;  /* 0x0000000a0300720c */ /* 0x000fe40003f64070 */
[----:B------:R1:W-:Y:S01]  /*36c0*/  STL [R1+0x1a4], R2 ;  /* 0x0001a40201007387 */ /* 0x0003e20000100800 */
[----:B------:R-:W-:-:S02]  /*36d0*/  IMAD.MOV R4, RZ, RZ, -R18 ;  /* 0x000000ffff047224 */ /* 0x000fc400078e0a12 */
[C---:B------:R-:W-:Y:S02]  /*36e0*/  VIADD R18, R6.reuse, 0x8c ;  /* 0x0000008c06127836 */ /* 0x040fe40000000000 */
[----:B------:R-:W-:Y:S02]  /*36f0*/  IMAD R4, R3, R4, R7 ;  /* 0x0000000403047224 */ /* 0x000fe400078e0207 */
[----:B------:R-:W-:Y:S02]  /*3700*/  VIADD R12, R6, 0x8a ;  /* 0x0000008a060c7836 */ /* 0x000fe40000000000 */
[--C-:B------:R-:W-:Y:S01]  /*3710*/  @!P5 IMAD.IADD R21, R21, 0x1, -R3.reuse ;  /* 0x000000011515d824 */ /* 0x100fe200078e0a03 */
[----:B------:R-:W-:Y:S01]  /*3720*/  ISETP.GE.AND P5, PT, R17, RZ, PT ;  /* 0x000000ff1100720c */ /* 0x000fe20003fa6270 */
[----:B-1----:R-:W-:Y:S01]  /*3730*/  IMAD.MOV.U32 R2, RZ, RZ, R8 ;  /* 0x000000ffff027224 */ /* 0x002fe200078e0008 */
[----:B------:R-:W-:Y:S01]  /*3740*/  IABS R8, R18 ;  /* 0x0000001200087213 */ /* 0x000fe20000000000 */
[----:B------:R-:W-:Y:S01]  /*3750*/  @!P6 IMAD.IADD R11, R11, 0x1, -R3 ;  /* 0x000000010b0be824 */ /* 0x000fe200078e0a03 */
[C---:B------:R-:W-:Y:S01]  /*3760*/  ISETP.GT.U32.AND P6, PT, R3.reuse, R4, PT ;  /* 0x000000040300720c */ /* 0x040fe20003fc4070 */
[----:B------:R-:W-:Y:S01]  /*3770*/  @!P4 IMAD.MOV R2, RZ, RZ, -R2 ;  /* 0x000000ffff02c224 */ /* 0x000fe200078e0a02 */
[----:B------:R-:W-:Y:S01]  /*3780*/  ISETP.GT.U32.AND P4, PT, R3, R9, PT ;  /* 0x000000090300720c */ /* 0x000fe20003f84070 */
[----:B------:R-:W-:Y:S01]  /*3790*/  IMAD.HI.U32 R20, R0, R8, RZ ;  /* 0x0000000800147227 */ /* 0x000fe200078e00ff */
[----:B------:R-:W-:-:S02]  /*37a0*/  IABS R7, R12 ;  /* 0x0000000c00077213 */ /* 0x000fc40000000000 */
[----:B------:R1:W-:Y:S01]  /*37b0*/  STL [R1+0x1a8], R2 ;  /* 0x0001a80201007387 */ /* 0x0003e20000100800 */
[----:B------:R-:W-:Y:S02]  /*37c0*/  VIADD R13, R6, 0x88 ;  /* 0x00000088060d7836 */ /* 0x000fe40000000000 */
[----:B------:R-:W-:-:S03]  /*37d0*/  IMAD.HI.U32 R19, R0, R7, RZ ;  /* 0x0000000700137227 */ /* 0x000fc600078e00ff */
[----:B------:R-:W-:Y:S01]  /*37e0*/  IABS R17, R13 ;  /* 0x0000000d00117213 */ /* 0x000fe20000000000 */
[----:B------:R-:W-:Y:S02]  /*37f0*/  IMAD.MOV R20, RZ, RZ, -R20 ;  /* 0x000000ffff147224 */ /* 0x000fe400078e0a14 */
[----:B------:R-:W-:Y:S01]  /*3800*/  @!P4 IMAD.IADD R9, R9, 0x1, -R3 ;  /* 0x000000010909c824 */ /* 0x000fe200078e0a03 */
[----:B------:R-:W-:Y:S01]  /*3810*/  ISETP.GE.AND P4, PT, R18, RZ, PT ;  /* 0x000000ff1200720c */ /* 0x000fe20003f86270 */
[----:B-1----:R-:W-:Y:S02]  /*3820*/  IMAD.MOV.U32 R2, RZ, RZ, R21 ;  /* 0x000000ffff027224 */ /* 0x002fe400078e0015 */
[----:B------:R-:W-:Y:S02]  /*3830*/  IMAD.MOV R18, RZ, RZ, -R19 ;  /* 0x000000ffff127224 */ /* 0x000fe400078e0a13 */
[----:B------:R-:W-:Y:S01]  /*3840*/  @!P0 IMAD.MOV R2, RZ, RZ, -R2 ;  /* 0x000000ffff028224 */ /* 0x000fe200078e0a02 */
[C---:B------:R-:W-:Y:S01]  /*3850*/  ISETP.GT.U32.AND P0, PT, R3.reuse, R9, PT ;  /* 0x000000090300720c */ /* 0x040fe20003f04070 */
[----:B------:R-:W-:-:S02]  /*3860*/  IMAD R8, R3, R20, R8 ;  /* 0x0000001403087224 */ /* 0x000fc400078e0208 */
[----:B------:R-:W-:Y:S01]  /*3870*/  IMAD.MOV.U32 R19, RZ, RZ, R11 ;  /* 0x000000ffff137224 */ /* 0x000fe200078e000b */
[----:B------:R1:W-:Y:S01]  /*3880*/  STL [R1+0x1b0], R2 ;  /* 0x0001b00201007387 */ /* 0x0003e20000100800 */
[----:B------:R-:W-:Y:S02]  /*3890*/  @!P6 IMAD.IADD R4, R4, 0x1, -R3 ;  /* 0x000000010404e824 */ /* 0x000fe400078e0a03 */
[----:B------:R-:W-:Y:S01]  /*38a0*/  @!P1 IMAD.MOV R19, RZ, RZ, -R19 ;  /* 0x000000ffff139224 */ /* 0x000fe200078e0a13 */
[C---:B------:R-:W-:Y:S01]  /*38b0*/  ISETP.GT.U32.AND P1, PT, R3.reuse, R8, PT ;  /* 0x000000080300720c */ /* 0x040fe20003f24070 */
[----:B------:R-:W-:Y:S01]  /*38c0*/  IMAD.HI.U32 R11, R0, R17, RZ ;  /* 0x00000011000b7227 */ /* 0x000fe200078e00ff */
[----:B------:R-:W-:Y:S02]  /*38d0*/  ISETP.GT.U32.AND P6, PT, R3, R4, PT ;  /* 0x000000040300720c */ /* 0x000fe40003fc4070 */
[----:B------:R-:W-:Y:S01]  /*38e0*/  STL [R1+0x174], R19 ;  /* 0x0001741301007387 */ /* 0x000fe20000100800 */
[----:B------:R-:W-:-:S02]  /*38f0*/  IMAD.MOV R11, RZ, RZ, -R11 ;  /* 0x000000ffff0b7224 */ /* 0x000fc400078e0a0b */
[--C-:B------:R-:W-:Y:S02]  /*3900*/  @!P0 IMAD.IADD R9, R9, 0x1, -R3.reuse ;  /* 0x0000000109098824 */ /* 0x100fe400078e0a03 */
[----:B------:R-:W-:Y:S01]  /*3910*/  @!P3 IMAD.IADD R10, R10, 0x1, -R3 ;  /* 0x000000010a0ab824 */ /* 0x000fe200078e0a03 */
[----:B------:R-:W-:Y:S01]  /*3920*/  ISETP.GE.AND P3, PT, R22, RZ, PT ;  /* 0x000000ff1600720c */ /* 0x000fe20003f66270 */
[C---:B------:R-:W-:Y:S02]  /*3930*/  IMAD R7, R3.reuse, R18, R7 ;  /* 0x0000001203077224 */ /* 0x040fe400078e0207 */
[C---:B------:R-:W-:Y:S02]  /*3940*/  IMAD R11, R3.reuse, R11, R17 ;  /* 0x0000000b030b7224 */ /* 0x040fe400078e0211 */
[----:B------:R-:W-:Y:S01]  /*3950*/  IMAD.MOV.U32 R18, RZ, RZ, R9 ;  /* 0x000000ffff127224 */ /* 0x000fe200078e0009 */
[----:B------:R-:W-:Y:S01]  /*3960*/  ISETP.GT.U32.AND P0, PT, R3, R7, PT ;  /* 0x000000070300720c */ /* 0x000fe20003f04070 */
[----:B-1----:R-:W-:-:S02]  /*3970*/  IMAD.MOV.U32 R2, RZ, RZ, R10 ;  /* 0x000000ffff027224 */ /* 0x002fc400078e000a */
[--C-:B------:R-:W-:Y:S02]  /*3980*/  @!P1 IMAD.IADD R8, R8, 0x1, -R3.reuse ;  /* 0x0000000108089824 */ /* 0x100fe400078e0a03 */
[----:B------:R-:W-:Y:S01]  /*3990*/  @!P5 IMAD.MOV R18, RZ, RZ, -R18 ;  /* 0x000000ffff12d224 */ /* 0x000fe200078e0a12 */
[C---:B------:R-:W-:Y:S01]  /*39a0*/  ISETP.GT.U32.AND P5, PT, R3.reuse, R11, PT ;  /* 0x0000000b0300720c */ /* 0x040fe20003fa4070 */
[----:B------:R-:W-:Y:S01]  /*39b0*/  @!P2 IMAD.MOV R2, RZ, RZ, -R2 ;  /* 0x000000ffff02a224 */ /* 0x000fe200078e0a02 */
[----:B------:R-:W-:Y:S01]  /*39c0*/  ISETP.GT.U32.AND P1, PT, R3, R8, PT ;  /* 0x000000080300720c */ /* 0x000fe20003f24070 */
[----:B------:R-:W-:Y:S01]  /*39d0*/  @!P6 IMAD.IADD R4, R4, 0x1, -R3 ;  /* 0x000000010404e824 */ /* 0x000fe200078e0a03 */
[----:B------:R-:W-:Y:S01]  /*39e0*/  ISETP.GE.AND P6, PT, R13, RZ, PT ;  /* 0x000000ff0d00720c */ /* 0x000fe20003fc6270 */
[----:B------:R-:W-:Y:S01]  /*39f0*/  VIADD R13, R6, 0x86 ;  /* 0x00000086060d7836 */ /* 0x000fe20000000000 */
[----:B------:R1:W-:Y:S01]  /*3a00*/  STL [R1+0x178], R2 ;  /* 0x0001780201007387 */ /* 0x0003e20000100800 */
[----:B------:R-:W-:Y:S01]  /*3a10*/  ISETP.GE.AND P2, PT, R12, RZ, PT ;  /* 0x000000ff0c00720c */ /* 0x000fe20003f46270 */
[----:B------:R-:W-:-:S02]  /*3a20*/  VIADD R10, R6, 0x82 ;  /* 0x00000082060a7836 */ /* 0x000fc40000000000 */
[----:B------:R-:W-:Y:S01]  /*3a30*/  IABS R24, R13 ;  /* 0x0000000d00187213 */ /* 0x000fe20000000000 */
[----:B------:R-:W-:Y:S01]  /*3a40*/  VIADD R12, R6, 0x84 ;  /* 0x00000084060c7836 */ /* 0x000fe20000000000 */
[----:B------:R2:W-:Y:S01]  /*3a50*/  STL [R1+0x188], R18 ;  /* 0x0001881201007387 */ /* 0x0005e20000100800 */
[----:B------:R-:W-:Y:S01]  /*3a60*/  IABS R17, R10 ;  /* 0x0000000a00117213 */ /* 0x000fe20000000000 */
[--C-:B------:R-:W-:Y:S02]  /*3a70*/  @!P5 IMAD.IADD R11, R11, 0x1, -R3.reuse ;  /* 0x000000010b0bd824 */ /* 0x100fe400078e0a03 */
[----:B-1----:R-:W-:Y:S01]  /*3a80*/  IMAD.MOV.U32 R2, RZ, RZ, R4 ;  /* 0x000000ffff027224 */ /* 0x002fe200078e0004 */
[----:B------:R-:W-:Y:S01]  /*3a90*/  IABS R25, R12 ;  /* 0x0000000c00197213 */ /* 0x000fe20000000000 */
[----:B------:R-:W-:Y:S01]  /*3aa0*/  @!P1 IMAD.IADD R8, R8, 0x1, -R3 ;  /* 0x0000000108089824 */ /* 0x000fe200078e0a03 */
[----:B------:R-:W-:Y:S01]  /*3ab0*/  ISETP.GT.U32.AND P5, PT, R3, R11, PT ;  /* 0x0000000b0300720c */ /* 0x000fe20003fa4070 */
[----:B------:R-:W-:Y:S01]  /*3ac0*/  @!P3 IMAD.MOV R2, RZ, RZ, -R2 ;  /* 0x000000ffff02b224 */ /* 0x000fe200078e0a02 */
[----:B------:R-:W-:Y:S01]  /*3ad0*/  ISETP.GE.AND P3, PT, R13, RZ, PT ;  /* 0x000000ff0d00720c */ /* 0x000fe20003f66270 */
[----:B------:R-:W-:Y:S01]  /*3ae0*/  IMAD.HI.U32 R13, R0, R24, RZ ;  /* 0x00000018000d7227 */ /* 0x000fe200078e00ff */
[----:B------:R-:W-:-:S02]  /*3af0*/  ISETP.GE.AND P1, PT, R12, RZ, PT ;  /* 0x000000ff0c00720c */ /* 0x000fc40003f26270 */
[----:B------:R1:W-:Y:S01]  /*3b00*/  STL [R1+0x198], R2 ;  /* 0x0001980201007387 */ /* 0x0003e20000100800 */
[----:B------:R-:W-:Y:S02]  /*3b10*/  IMAD.MOV R13, RZ, RZ, -R13 ;  /* 0x000000ffff0d7224 */ /* 0x000fe400078e0a0d */
[----:B------:R-:W-:Y:S02]  /*3b20*/  @!P0 IMAD.IADD R7, R7, 0x1, -R3 ;  /* 0x0000000107078824 */ /* 0x000fe400078e0a03 */
[----:B------:R-:W-:Y:S02]  /*3b30*/  IMAD.MOV.U32 R9, RZ, RZ, R17 ;  /* 0x000000ffff097224 */ /* 0x000fe400078e0011 */
[----:B------:R-:W-:Y:S01]  /*3b40*/  IMAD.HI.U32 R17, R0, R25, RZ ;  /* 0x0000001900117227 */ /* 0x000fe200078e00ff */
[----:B------:R-:W-:-:S03]  /*3b50*/  ISETP.GT.U32.AND P0, PT, R3, R7, PT ;  /* 0x000000070300720c */ /* 0x000fc60003f04070 */
[C---:B------:R-:W-:Y:S02]  /*3b60*/  IMAD R24, R3.reuse, R13, R24 ;  /* 0x0000000d03187224 */ /* 0x040fe400078e0218 */
[----:B--2---:R-:W-:Y:S02]  /*3b70*/  IMAD.MOV.U32 R18, RZ, RZ, R8 ;  /* 0x000000ffff127224 */ /* 0x004fe400078e0008 */
[----:B------:R-:W-:Y:S02]  /*3b80*/  IMAD.MOV R12, RZ, RZ, -R17 ;  /* 0x000000ffff0c7224 */ /* 0x000fe400078e0a11 */
[----:B------:R-:W-:Y:S01]  /*3b90*/  @!P4 IMAD.MOV R18, RZ, RZ, -R18 ;  /* 0x000000ffff12c224 */ /* 0x000fe200078e0a12 */
[C---:B------:R-:W-:Y:S01]  /*3ba0*/  ISETP.GT.U32.AND P4, PT, R3.reuse, R24, PT ;  /* 0x000000180300720c */ /* 0x040fe20003f84070 */
[----:B------:R-:W-:Y:S02]  /*3bb0*/  IMAD R25, R3, R12, R25 ;  /* 0x0000000c03197224 */ /* 0x000fe400078e0219 */
[--C-:B------:R-:W-:Y:S01]  /*3bc0*/  @!P5 IMAD.IADD R11, R11, 0x1, -R3.reuse ;  /* 0x000000010b0bd824 */ /* 0x100fe200078e0a03 */
[----:B------:R2:W-:Y:S01]  /*3bd0*/  STL [R1+0x19c], R18 ;  /* 0x00019c1201007387 */ /* 0x0005e20000100800 */
[----:B------:R-:W-:Y:S01]  /*3be0*/  @!P0 IMAD.IADD R7, R7, 0x1, -R3 ;  /* 0x0000000107078824 */ /* 0x000fe200078e0a03 */
[----:B------:R-:W-:Y:S01]  /*3bf0*/  ISETP.GT.U32.AND P5, PT, R3, R25, PT ;  /* 0x000000190300720c */ /* 0x000fe20003fa4070 */
[----:B------:R-:W-:Y:S01]  /*3c00*/  VIADD R13, R6, 0x80 ;  /* 0x00000080060d7836 */ /* 0x000fe20000000000 */
[----:B------:R-:W-:Y:S01]  /*3c10*/  ISETP.GE.AND P0, PT, R10, RZ, PT ;  /* 0x000000ff0a00720c */ /* 0x000fe20003f06270 */
[----:B-1----:R-:W-:-:S02]  /*3c20*/  IMAD.MOV.U32 R2, RZ, RZ, R7 ;  /* 0x000000ffff027224 */ /* 0x002fc400078e0007 */
[----:B------:R-:W-:-:S04]  /*3c30*/  IMAD.HI.U32 R4, R0, R9, RZ ;  /* 0x0000000900047227 */ /* 0x000fc800078e00ff */
[--C-:B------:R-:W-:Y:S02]  /*3c40*/  @!P4 IMAD.IADD R24, R24, 0x1, -R3.reuse ;  /* 0x000000011818c824 */ /* 0x100fe400078e0a03 */
[----:B------:R-:W-:Y:S01]  /*3c50*/  @!P2 IMAD.MOV R2, RZ, RZ, -R2 ;  /* 0x000000ffff02a224 */ /* 0x000fe200078e0a02 */
[----:B------:R-:W-:Y:S01]  /*3c60*/  ISETP.GE.AND P2, PT, R13, RZ, PT ;  /* 0x000000ff0d00720c */ /* 0x000fe20003f46270 */
[----:B------:R-:W-:Y:S01]  /*3c70*/  @!P5 IMAD.IADD R25, R25, 0x1, -R3 ;  /* 0x000000011919d824 */ /* 0x000fe200078e0a03 */
[C---:B------:R-:W-:Y:S01]  /*3c80*/  ISETP.GT.U32.AND P4, PT, R3.reuse, R24, PT ;  /* 0x000000180300720c */ /* 0x040fe20003f84070 */
[----:B------:R-:W-:Y:S01]  /*3c90*/  IMAD.MOV R4, RZ, RZ, -R4 ;  /* 0x000000ffff047224 */ /* 0x000fe200078e0a04 */
[----:B------:R-:W-:Y:S01]  /*3ca0*/  IABS R13, R13 ;  /* 0x0000000d000d7213 */ /* 0x000fe20000000000 */
[----:B------:R-:W-:Y:S01]  /*3cb0*/  VIADD R10, R6, 0x7e ;  /* 0x0000007e060a7836 */ /* 0x000fe20000000000 */
[C---:B------:R-:W-:Y:S01]  /*3cc0*/  ISETP.GT.U32.AND P5, PT, R3.reuse, R25, PT ;  /* 0x000000190300720c */ /* 0x040fe20003fa4070 */
[----:B------:R1:W-:Y:S01]  /*3cd0*/  STL [R1+0x1ac], R2 ;  /* 0x0001ac0201007387 */ /* 0x0003e20000100800 */
[----:B------:R-:W-:-:S02]  /*3ce0*/  IMAD R4, R3, R4, R9 ;  /* 0x0000000403047224 */ /* 0x000fc400078e0209 */
[----:B------:R-:W-:Y:S01]  /*3cf0*/  IMAD.HI.U32 R17, R0, R13, RZ ;  /* 0x0000000d00117227 */ /* 0x000fe200078e00ff */
[----:B--2---:R-:W-:-:S03]  /*3d00*/  IABS R18, R10 ;  /* 0x0000000a00127213 */ /* 0x004fc60000000000 */
[----:B------:R-:W-:Y:S02]  /*3d10*/  IMAD.MOV R17, RZ, RZ, -R17 ;  /* 0x000000ffff117224 */ /* 0x000fe400078e0a11 */
[----:B------:R-:W-:Y:S01]  /*3d20*/  @!P4 IMAD.IADD R24, R24, 0x1, -R3 ;  /* 0x000000011818c824 */ /* 0x000fe200078e0a03 */
[----:B------:R-:W-:Y:S01]  /*3d30*/  ISETP.GE.AND P4, PT, R10, RZ, PT ;  /* 0x000000ff0a00720c */ /* 0x000fe20003f86270 */
[----:B-1----:R-:W-:Y:S02]  /*3d40*/  IMAD.MOV.U32 R2, RZ, RZ, R11 ;  /* 0x000000ffff027224 */ /* 0x002fe400078e000b */
[C---:B------:R-:W-:Y:S02]  /*3d50*/  VIADD R21, R6.reuse, 0x7c ;  /* 0x0000007c06157836 */ /* 0x040fe40000000000 */
[----:B------:R-:W-:Y:S01]  /*3d60*/  @!P6 IMAD.MOV R2, RZ, RZ, -R2 ;  /* 0x000000ffff02e224 */ /* 0x000fe200078e0a02 */
[C---:B------:R-:W-:Y:S01]  /*3d70*/  ISETP.GT.U32.AND P6, PT, R3.reuse, R4, PT ;  /* 0x000000040300720c */ /* 0x040fe20003fc4070 */
[----:B------:R-:W-:Y:S01]  /*3d80*/  IMAD R10, R3, R17, R13 ;  /* 0x00000011030a7224 */ /* 0x000fe200078e020d */
[----:B------:R-:W-:Y:S01]  /*3d90*/  IABS R7, R21 ;  /* 0x0000001500077213 */ /* 0x000fe20000000000 */
[----:B------:R-:W-:Y:S01]  /*3da0*/  VIADD R9, R6, 0x7a ;  /* 0x0000007a06097836 */ /* 0x000fe20000000000 */
[----:B------:R1:W-:Y:S01]  /*3db0*/  STL [R1+0x180], R2 ;  /* 0x0001800201007387 */ /* 0x0003e20000100800 */
[----:B------:R-:W-:Y:S01]  /*3dc0*/  @!P5 IMAD.IADD R25, R25, 0x1, -R3 ;  /* 0x000000011919d824 */ /* 0x000fe200078e0a03 */
[----:B------:R-:W-:Y:S01]  /*3dd0*/  ISETP.GT.U32.AND P5, PT, R3, R10, PT ;  /* 0x0000000a0300720c */ /* 0x000fe20003fa4070 */
[----:B------:R-:W-:Y:S01]  /*3de0*/  IMAD.HI.U32 R12, R0, R18, RZ ;  /* 0x00000012000c7227 */ /* 0x000fe200078e00ff */
[----:B------:R-:W-:-:S03]  /*3df0*/  IABS R20, R9 ;  /* 0x0000000900147213 */ /* 0x000fc60000000000 */
[----:B------:R-:W-:-:S04]  /*3e00*/  IMAD.HI.U32 R19, R0, R7, RZ ;  /* 0x0000000700137227 */ /* 0x000fc800078e00ff */
[----:B------:R-:W-:Y:S02]  /*3e10*/  IMAD.MOV R12, RZ, RZ, -R12 ;  /* 0x000000ffff0c7224 */ /* 0x000fe400078e0a0c */
[----:B------:R-:W-:Y:S02]  /*3e20*/  IMAD.MOV R11, RZ, RZ, -R19 ;  /* 0x000000ffff0b7224 */ /* 0x000fe400078e0a13 */
[----:B------:R-:W-:-:S04]  /*3e30*/  IMAD.HI.U32 R8, R0, R20, RZ ;  /* 0x0000001400087227 */ /* 0x000fc800078e00ff */
[C---:B------:R-:W-:Y:S02]  /*3e40*/  IMAD R18, R3.reuse, R12, R18 ;  /* 0x0000000c03127224 */ /* 0x040fe400078e0212 */
[----:B------:R-:W-:Y:S02]  /*3e50*/  @!P6 IMAD.IADD R4, R4, 0x1, -R3 ;  /* 0x000000010404e824 */ /* 0x000fe400078e0a03 */
[C---:B------:R-:W-:Y:S01]  /*3e60*/  IMAD R7, R3.reuse, R11, R7 ;  /* 0x0000000b03077224 */ /* 0x040fe200078e0207 */
[C---:B------:R-:W-:Y:S01]  /*3e70*/  ISETP.GT.U32.AND P6, PT, R3.reuse, R18, PT ;  /* 0x000000120300720c */ /* 0x040fe20003fc4070 */
[----:B------:R-:W-:Y:S02]  /*3e80*/  IMAD.MOV R8, RZ, RZ, -R8 ;  /* 0x000000ffff087224 */ /* 0x000fe400078e0a08 */
[----:B------:R-:W-:Y:S02]  /*3e90*/  VIADD R11, R6, 0x78 ;  /* 0x00000078060b7836 */ /* 0x000fe40000000000 */
[----:B------:R-:W-:Y:S01]  /*3ea0*/  @!P5 IMAD.IADD R10, R10, 0x1, -R3 ;  /* 0x000000010a0ad824 */ /* 0x000fe200078e0a03 */
[C---:B------:R-:W-:Y:S01]  /*3eb0*/  ISETP.GT.U32.AND P5, PT, R3.reuse, R4, PT ;  /* 0x000000040300720c */ /* 0x040fe20003fa4070 */
[----:B------:R-:W-:Y:S01]  /*3ec0*/  IMAD R20, R3, R8, R20 ;  /* 0x0000000803147224 */ /* 0x000fe200078e0214 */
[----:B------:R-:W-:Y:S01]  /*3ed0*/  IABS R8, R11 ;  /* 0x0000000b00087213 */ /* 0x000fe20000000000 */
[----:B-1----:R-:W-:-:S02]  /*3ee0*/  IMAD.MOV.U32 R2, RZ, RZ, R24 ;  /* 0x000000ffff027224 */ /* 0x002fc400078e0018 */
[----:B------:R-:W-:Y:S02]  /*3ef0*/  VIADD R12, R6, 0x76 ;  /* 0x00000076060c7836 */ /* 0x000fe40000000000 */
[----:B------:R-:W-:Y:S01]  /*3f00*/  @!P3 IMAD.MOV R2, RZ, RZ, -R2 ;  /* 0x000000ffff02b224 */ /* 0x000fe200078e0a02 */
[----:B------:R-:W-:Y:S01]  /*3f10*/  ISETP.GT.U32.AND P3, PT, R3, R10, PT ;  /* 0x0000000a0300720c */ /* 0x000fe20003f64070 */
[----:B------:R-:W-:Y:S01]  /*3f20*/  IMAD.HI.U32 R26, R0, R8, RZ ;  /* 0x00000008001a7227 */ /* 0x000fe200078e00ff */
[----:B------:R-:W-:Y:S02]  /*3f30*/  IABS R22, R12 ;  /* 0x0000000c00167213 */ /* 0x000fe40000000000 */
[----:B------:R1:W-:Y:S01]  /*3f40*/  STL [R1+0x16c], R2 ;  /* 0x00016c0201007387 */ /* 0x0003e20000100800 */
[----:B------:R-:W-:Y:S02]  /*3f50*/  @!P6 IMAD.IADD R18, R18, 0x1, -R3 ;  /* 0x000000011212e824 */ /* 0x000fe400078e0a03 */
[----:B------:R-:W-:-:S02]  /*3f60*/  IMAD.MOV R26, RZ, RZ, -R26 ;  /* 0x000000ffff1a7224 */ /* 0x000fc400078e0a1a */
[----:B------:R-:W-:Y:S01]  /*3f70*/  @!P5 IMAD.IADD R4, R4, 0x1, -R3 ;  /* 0x000000010404d824 */ /* 0x000fe200078e0a03 */
[C---:B------:R-:W-:Y:S01]  /*3f80*/  ISETP.GT.U32.AND P5, PT, R3.reuse, R20, PT ;  /* 0x000000140300720c */ /* 0x040fe20003fa4070 */
[C---:B------:R-:W-:Y:S01]  /*3f90*/  IMAD R8, R3.reuse, R26, R8 ;  /* 0x0000001a03087224 */ /* 0x040fe200078e0208 */
[----:B------:R-:W-:Y:S01]  /*3fa0*/  ISETP.GT.U32.AND P6, PT, R3, R18, PT ;  /* 0x000000120300720c */ /* 0x000fe20003fc4070 */
[----:B------:R-:W-:Y:S02]  /*3fb0*/  VIADD R13, R6, 0x74 ;  /* 0x00000074060d7836 */ /* 0x000fe40000000000 */
[----:B-1----:R-:W-:Y:S02]  /*3fc0*/  IMAD.MOV.U32 R2, RZ, RZ, R25 ;  /* 0x000000ffff027224 */ /* 0x002fe400078e0019 */
[----:B------:R-:W-:Y:S01]  /*3fd0*/  IMAD.HI.U32 R24, R0, R22, RZ ;  /* 0x0000001600187227 */ /* 0x000fe200078e00ff */
[----:B------:R-:W-:-:S03]  /*3fe0*/  IABS R23, R13 ;  /* 0x0000000d00177213 */ /* 0x000fc60000000000 */
[----:B------:R-:W-:Y:S01]  /*3ff0*/  @!P1 IMAD.MOV R2, RZ, RZ, -R2 ;  /* 0x000000ffff029224 */ /* 0x000fe200078e0a02 */
[C---:B------:R-:W-:Y:S01]  /*4000*/  ISETP.GT.U32.AND P1, PT, R3.reuse, R7, PT ;  /* 0x000000070300720c */ /* 0x040fe20003f24070 */
[----:B------:R-:W-:Y:S01]  /*4010*/  @!P3 IMAD.IADD R10, R10, 0x1, -R3 ;  /* 0x000000010a0ab824 */ /* 0x000fe200078e0a03 */
[C---:B------:R-:W-:Y:S01]  /*4020*/  ISETP.GT.U32.AND P3, PT, R3.reuse, R8, PT ;  /* 0x000000080300720c */ /* 0x040fe20003f64070 */
[----:B------:R-:W-:Y:S01]  /*4030*/  VIADD R17, R6, 0x72 ;  /* 0x0000007206117836 */ /* 0x000fe20000000000 */
[----:B------:R1:W-:Y:S01]  /*4040*/  STL [R1+0x158], R2 ;  /* 0x0001580201007387 */ /* 0x0003e20000100800 */
[----:B------:R-:W-:Y:S02]  /*4050*/  IMAD.MOV R24, RZ, RZ, -R24 ;  /* 0x000000ffff187224 */ /* 0x000fe400078e0a18 */
[----:B------:R-:W-:Y:S01]  /*4060*/  IMAD.MOV.U32 R27, RZ, RZ, R4 ;  /* 0x000000ffff1b7224 */ /* 0x000fe200078e0004 */
[----:B------:R-:W-:Y:S01]  /*4070*/  IABS R19, R17 ;  /* 0x0000001100137213 */ /* 0x000fe20000000000 */
[----:B------:R-:W-:-:S02]  /*4080*/  IMAD R22, R3, R24, R22 ;  /* 0x0000001803167224 */ /* 0x000fc400078e0216 */
[----:B------:R-:W-:Y:S01]  /*4090*/  @!P5 IMAD.IADD R20, R20, 0x1, -R3 ;  /* 0x000000011414d824 */ /* 0x000fe200078e0a03 */
[----:B------:R-:W-:Y:S01]  /*40a0*/  ISETP.GE.AND P5, PT, R9, RZ, PT ;  /* 0x000000ff0900720c */ /* 0x000fe20003fa6270 */
[----:B------:R-:W-:-:S04]  /*40b0*/  IMAD.HI.U32 R25, R0, R23, RZ ;  /* 0x0000001700197227 */ /* 0x000fc800078e00ff */
[----:B-1----:R-:W-:Y:S02]  /*40c0*/  IMAD.MOV.U32 R2, RZ, RZ, R10 ;  /* 0x000000ffff027224 */ /* 0x002fe400078e000a */
[----:B------:R-:W-:Y:S01]  /*40d0*/  @!P0 IMAD.MOV R27, RZ, RZ, -R27 ;  /* 0x000000ffff1b8224 */ /* 0x000fe200078e0a1b */
[C---:B------:R-:W-:Y:S01]  /*40e0*/  ISETP.GT.U32.AND P0, PT, R3.reuse, R20, PT ;  /* 0x000000140300720c */ /* 0x040fe20003f04070 */
[----:B------:R-:W-:Y:S02]  /*40f0*/  @!P2 IMAD.MOV R2, RZ, RZ, -R2 ;  /* 0x000000ffff02a224 */ /* 0x000fe400078e0a02 */
[--C-:B------:R-:W-:Y:S01]  /*4100*/  @!P6 IMAD.IADD R18, R18, 0x1, -R3.reuse ;  /* 0x000000011212e824 */ /* 0x100fe200078e0a03 */
[----:B------:R-:W-:Y:S01]  /*4110*/  ISETP.GT.U32.AND P6, PT, R3, R22, PT ;  /* 0x000000160300720c */ /* 0x000fe20003fc4070 */
[----:B------:R-:W-:Y:S01]  /*4120*/  @!P1 IMAD.IADD R7, R7, 0x1, -R3 ;  /* 0x0000000107079824 */ /* 0x000fe200078e0a03 */
[----:B------:R-:W-:Y:S01]  /*4130*/  STL [R1+0x150], R27 ;  /* 0x0001501b01007387 */ /* 0x000fe20000100800 */
[----:B------:R-:W-:Y:S01]  /*4140*/  IMAD.HI.U32 R26, R0, R19, RZ ;  /* 0x00000013001a7227 */ /* 0x000fe200078e00ff */
[----:B------:R-:W-:-:S02]  /*4150*/  ISETP.GE.AND P1, PT, R21, RZ, PT ;  /* 0x000000ff1500720c */ /* 0x000fc40003f26270 */
[----:B------:R1:W-:Y:S01]  /*4160*/  STL [R1+0x14c], R2 ;  /* 0x00014c0201007387 */ /* 0x0003e20000100800 */
[----:B------:R-:W-:Y:S02]  /*4170*/  IMAD.MOV R25, RZ, RZ, -R25 ;  /* 0x000000ffff197224 */ /* 0x000fe400078e0a19 */
[----:B------:R-:W-:Y:S01]  /*4180*/  @!P3 IMAD.IADD R8, R8, 0x1, -R3 ;  /* 0x000000010808b824 */ /* 0x000fe200078e0a03 */
[C---:B------:R-:W-:Y:S01]  /*4190*/  ISETP.GT.U32.AND P3, PT, R3.reuse, R7, PT ;  /* 0x000000070300720c */ /* 0x040fe20003f64070 */
[----:B------:R-:W-:Y:S02]  /*41a0*/  IMAD.MOV R26, RZ, RZ, -R26 ;  /* 0x000000ffff1a7224 */ /* 0x000fe400078e0a1a */
[C---:B------:R-:W-:Y:S01]  /*41b0*/  IMAD R23, R3.reuse, R25, R23 ;  /* 0x0000001903177224 */ /* 0x040fe200078e0217 */
[C---:B------:R-:W-:Y:S01]  /*41c0*/  ISETP.GT.U32.AND P2, PT, R3.reuse, R8, PT ;  /* 0x000000080300720c */ /* 0x040fe20003f44070 */
[----:B------:R-:W-:Y:S02]  /*41d0*/  IMAD R19, R3, R26, R19 ;  /* 0x0000001a03137224 */ /* 0x000fe400078e0213 */
[----:B-1----:R-:W-:-:S02]  /*41e0*/  IMAD.MOV.U32 R2, RZ, RZ, R18 ;  /* 0x000000ffff027224 */ /* 0x002fc400078e0012 */
[----:B------:R-:W-:Y:S02]  /*41f0*/  VIADD R21, R6, 0x70 ;  /* 0x0000007006157836 */ /* 0x000fe40000000000 */
[--C-:B------:R-:W-:Y:S01]  /*4200*/  @!P6 IMAD.IADD R22, R22, 0x1, -R3.reuse ;  /* 0x000000011616e824 */ /* 0x100fe200078e0a03 */
[----:B------:R-:W-:Y:S01]  /*4210*/  @!P4 IADD3 R2, PT, PT, -R2, RZ, RZ ;  /* 0x000000ff0202c210 */ /* 0x000fe20007ffe1ff */
[--C-:B------:R-:W-:Y:S01]  /*4220*/  @!P0 IMAD.IADD R20, R20, 0x1, -R3.reuse ;  /* 0x0000000114148824 */ /* 0x100fe200078e0a03 */
[----:B------:R-:W-:Y:S01]  /*4230*/  ISETP.GT.U32.AND P4, PT, R3, R23, PT ;  /* 0x000000170300720c */ /* 0x000fe20003f84070 */
[----:B------:R-:W-:Y:S01]  /*4240*/  @!P3 IMAD.IADD R7, R7, 0x1, -R3 ;  /* 0x000000010707b824 */ /* 0x000fe200078e0a03 */
[----:B------:R-:W-:Y:S01]  /*4250*/  IABS R10, R21 ;  /* 0x00000015000a7213 */ /* 0x000fe20000000000 */
[----:B------:R-:W-:Y:S01]  /*4260*/  VIADD R9, R6, 0x6e ;  /* 0x0000006e06097836 */ /* 0x000fe20000000000 */
[C---:B------:R-:W-:Y:S01]  /*4270*/  ISETP.GT.U32.AND P0, PT, R3.reuse, R19, PT ;  /* 0x000000130300720c */ /* 0x040fe20003f04070 */
[----:B------:R1:W-:Y:S01]  /*4280*/  STL [R1+0x148], R2 ;  /* 0x0001480201007387 */ /* 0x0003e20000100800 */
[----:B------:R-:W-:Y:S01]  /*4290*/  ISETP.GT.U32.AND P6, PT, R3, R22, PT ;  /* 0x000000160300720c */ /* 0x000fe20003fc4070 */
[----:B------:R-:W-:Y:S01]  /*42a0*/  IMAD.MOV.U32 R18, RZ, RZ, R7 ;  /* 0x000000ffff127224 */ /* 0x000fe200078e0007 */
[----:B------:R-:W-:Y:S01]  /*42b0*/  ISETP.GE.AND P3, PT, R11, RZ, PT ;  /* 0x000000ff0b00720c */ /* 0x000fe20003f66270 */
[----:B------:R-:W-:Y:S01]  /*42c0*/  IMAD.HI.U32 R11, R0, R10, RZ ;  /* 0x0000000a000b7227 */ /* 0x000fe200078e00ff */
[----:B------:R-:W-:-:S03]  /*42d0*/  IABS R4, R9 ;  /* 0x0000000900047213 */ /* 0x000fc60000000000 */
[----:B------:R-:W-:Y:S01]  /*42e0*/  @!P4 IMAD.IADD R23, R23, 0x1, -R3 ;  /* 0x000000011717c824 */ /* 0x000fe200078e0a03 */
[----:B------:R-:W-:Y:S01]  /*42f0*/  ISETP.GE.AND P4, PT, R17, RZ, PT ;  /* 0x000000ff1100720c */ /* 0x000fe20003f86270 */
[----:B------:R-:W-:Y:S02]  /*4300*/  IMAD.MOV R11, RZ, RZ, -R11 ;  /* 0x000000ffff0b7224 */ /* 0x000fe400078e0a0b */
[--C-:B------:R-:W-:Y:S01]  /*4310*/  @!P2 IMAD.IADD R8, R8, 0x1, -R3.reuse ;  /* 0x000000010808a824 */ /* 0x100fe200078e0a03 */
[----:B------:R-:W-:Y:S01]  /*4320*/  ISETP.GE.AND P2, PT, R12, RZ, PT ;  /* 0x000000ff0c00720c */ /* 0x000fe20003f46270 */
[----:B-1----:R-:W-:Y:S02]  /*4330*/  IMAD.MOV.U32 R2, RZ, RZ, R20 ;  /* 0x000000ffff027224 */ /* 0x002fe400078e0014 */
[----:B------:R-:W-:Y:S01]  /*4340*/  @!P0 IMAD.IADD R19, R19, 0x1, -R3 ;  /* 0x0000000113138824 */ /* 0x000fe200078e0a03 */
[C---:B------:R-:W-:Y:S01]  /*4350*/  ISETP.GT.U32.AND P0, PT, R3.reuse, R23, PT ;  /* 0x000000170300720c */ /* 0x040fe20003f04070 */
[----:B------:R-:W-:-:S02]  /*4360*/  IMAD R10, R3, R11, R10 ;  /* 0x0000000b030a7224 */ /* 0x000fc400078e020a */
[----:B------:R-:W-:Y:S01]  /*4370*/  @!P1 IMAD.MOV R18, RZ, RZ, -R18 ;  /* 0x000000ffff129224 */ /* 0x000fe200078e0a12 */
[----:B------:R-:W-:Y:S01]  /*4380*/  ISETP.GE.AND P1, PT, R21, RZ, PT ;  /* 0x000000ff1500720c */ /* 0x000fe20003f26270 */
[----:B------:R-:W-:Y:S01]  /*4390*/  @!P5 IMAD.MOV R2, RZ, RZ, -R2 ;  /* 0x000000ffff02d224 */ /* 0x000fe200078e0a02 */
[----:B------:R-:W-:Y:S01]  /*43a0*/  ISETP.GT.U32.AND P5, PT, R3, R19, PT ;  /* 0x000000130300720c */ /* 0x000fe20003fa4070 */
[----:B------:R-:W-:Y:S01]  /*43b0*/  @!P6 IMAD.IADD R22, R22, 0x1, -R3 ;  /* 0x000000011616e824 */ /* 0x000fe200078e0a03 */
[----:B------:R-:W-:Y:S01]  /*43c0*/  STL [R1+0x144], R18 ;  /* 0x0001441201007387 */ /* 0x000fe20000100800 */
[----:B------:R-:W-:Y:S01]  /*43d0*/  IMAD.HI.U32 R12, R0, R4, RZ ;  /* 0x00000004000c7227 */ /* 0x000fe200078e00ff */
[----:B------:R-:W-:Y:S02]  /*43e0*/  ISETP.GE.AND P6, PT, R13, RZ, PT ;  /* 0x000000ff0d00720c */ /* 0x000fe40003fc6270 */
[----:B------:R1:W-:Y:S01]  /*43f0*/  STL [R1+0x140], R2 ;  /* 0x0001400201007387 */ /* 0x0003e20000100800 */
[----:B------:R-:W-:Y:S01]  /*4400*/  @!P3 IMAD.MOV R8, RZ, RZ, -R8 ;  /* 0x000000ffff08b224 */ /* 0x000fe200078e0a08 */
[----:B------:R-:W-:Y:S01]  /*4410*/  ISETP.GT.U32.AND P3, PT, R3, R10, PT ;  /* 0x0000000a0300720c */ /* 0x000fe20003f64070 */
[----:B------:R-:W-:-:S02]  /*4420*/  IMAD.MOV R7, RZ, RZ, -R12 ;  /* 0x000000ffff077224 */ /* 0x000fc400078e0a0c */
[--C-:B------:R-:W-:Y:S01]  /*4430*/  @!P0 IMAD.IADD R23, R23, 0x1, -R3.reuse ;  /* 0x0000000117178824 */ /* 0x100fe200078e0a03 */
[----:B------:R2:W-:Y:S01]  /*4440*/  STL [R1+0x11c], R8 ;  /* 0x00011c0801007387 */ /* 0x0005e20000100800 */
[----:B------:R-:W-:Y:S01]  /*4450*/  IMAD R4, R3, R7, R4 ;  /* 0x0000000703047224 */ /* 0x000fe200078e0204 */
[----:B------:R-:W-:Y:S01]  /*4460*/  ISETP.GE.AND P0, PT, R9, RZ, PT ;  /* 0x000000ff0900720c */ /* 0x000fe20003f06270 */
[C---:B------:R-:W-:Y:S02]  /*4470*/  VIADD R7, R6.reuse, 0x6a ;  /* 0x0000006a06077836 */ /* 0x040fe40000000000 */
[----:B-1----:R-:W-:Y:S02]  /*4480*/  IMAD.MOV.U32 R2, RZ, RZ, R22 ;  /* 0x000000ffff027224 */ /* 0x002fe400078e0016 */
[----:B------:R-:W-:Y:S01]  /*4490*/  @!P5 IMAD.IADD R19, R19, 0x1, -R3 ;  /* 0x000000011313d824 */ /* 0x000fe200078e0a03 */
[----:B------:R-:W-:Y:S01]  /*44a0*/  IABS R9, R7 ;  /* 0x0000000700097213 */ /* 0x000fe20000000000 */
[----:B------:R-:W-:Y:S01]  /*44b0*/  @!P2 IMAD.MOV R2, RZ, RZ, -R2 ;  /* 0x000000ffff02a224 */ /* 0x000fe200078e0a02 */
[----:B------:R-:W-:Y:S01]  /*44c0*/  ISETP.GT.U32.AND P2, PT, R3, R4, PT ;  /* 0x000000040300720c */ /* 0x000fe20003f44070 */
[----:B--2---:R-:W-:-:S02]  /*44d0*/  VIADD R8, R6, 0x6c ;  /* 0x0000006c06087836 */ /* 0x004fc40000000000 */
[----:B------:R-:W-:Y:S01]  /*44e0*/  @!P3 IMAD.IADD R10, R10, 0x1, -R3 ;  /* 0x000000010a0ab824 */ /* 0x000fe200078e0a03 */
[----:B------:R1:W-:Y:S01]  /*44f0*/  STL [R1+0x114], R2 ;  /* 0x0001140201007387 */ /* 0x0003e20000100800 */
[----:B------:R-:W-:Y:S01]  /*4500*/  ISETP.GE.AND P3, PT, R7, RZ, PT ;  /* 0x000000ff0700720c */ /* 0x000fe20003f66270 */
[C---:B------:R-:W-:Y:S01]  /*4510*/  VIADD R17, R6.reuse, 0x68 ;  /* 0x0000006806117836 */ /* 0x040fe20000000000 */
[----:B------:R-:W-:Y:S01]  /*4520*/  IABS R18, R8 ;  /* 0x0000000800127213 */ /* 0x000fe20000000000 */
[----:B------:R-:W-:Y:S01]  /*4530*/  VIADD R13, R6, 0x64 ;  /* 0x00000064060d7836 */ /* 0x000fe20000000000 */
[----:B------:R-:W-:Y:S01]  /*4540*/  ISETP.GE.AND P5, PT, R8, RZ, PT ;  /* 0x000000ff0800720c */ /* 0x000fe20003fa6270 */
[----:B------:R-:W-:Y:S02]  /*4550*/  IMAD.MOV.U32 R8, RZ, RZ, R9 ;  /* 0x000000ffff087224 */ /* 0x000fe400078e0009 */
[----:B------:R-:W-:-:S04]  /*4560*/  IMAD.HI.U32 R9, R0, R18, RZ ;  /* 0x0000001200097227 */ /* 0x000fc800078e00ff */
[----:B-1----:R-:W-:Y:S02]  /*4570*/  IMAD.MOV.U32 R2, RZ, RZ, R23 ;  /* 0x000000ffff027224 */ /* 0x002fe400078e0017 */
[----:B------:R-:W-:Y:S02]  /*4580*/  IMAD.MOV R9, RZ, RZ, -R9 ;  /* 0x000000ffff097224 */ /* 0x000fe400078e0a09 */
[----:B------:R-:W-:Y:S01]  /*4590*/  @!P6 IMAD.MOV R2, RZ, RZ, -R2 ;  /* 0x000000ffff02e224 */ /* 0x000fe200078e0a02 */
[C---:B------:R-:W-:Y:S01]  /*45a0*/  ISETP.GT.U32.AND P6, PT, R3.reuse, R10, PT ;  /* 0x0000000a0300720c */ /* 0x040fe20003fc4070 */
[----:B------:R-:W-:Y:S02]  /*45b0*/  IMAD R18, R3, R9, R18 ;  /* 0x0000000903127224 */ /* 0x000fe400078e0212 */
[----:B------:R-:W-:Y:S01]  /*45c0*/  @!P2 IMAD.IADD R4, R4, 0x1, -R3 ;  /* 0x000000010404a824 */ /* 0x000fe200078e0a03 */
[----:B------:R1:W-:Y:S01]  /*45d0*/  STL [R1+0x108], R2 ;  /* 0x0001080201007387 */ /* 0x0003e20000100800 */
[----:B------:R-:W-:-:S03]  /*45e0*/  IMAD.HI.U32 R7, R0, R8, RZ ;  /* 0x0000000800077227 */ /* 0x000fc600078e00ff */
[C---:B------:R-:W-:Y:S01]  /*45f0*/  ISETP.GT.U32.AND P2, PT, R3.reuse, R4, PT ;  /* 0x000000040300720c */ /* 0x040fe20003f44070 */
[----:B------:R-:W-:Y:S02]  /*4600*/  IMAD.MOV R7, RZ, RZ, -R7 ;  /* 0x000000ffff077224 */ /* 0x000fe400078e0a07 */
[----:B------:R-:W-:Y:S02]  /*4610*/  VIADD R11, R6, 0x66 ;  /* 0x00000066060b7836 */ /* 0x000fe40000000000 */
[----:B------:R-:W-:Y:S01]  /*4620*/  @!P6 IMAD.IADD R10, R10, 0x1, -R3 ;  /* 0x000000010a0ae824 */ /* 0x000fe200078e0a03 */
[C---:B------:R-:W-:Y:S01]  /*4630*/  ISETP.GT.U32.AND P6, PT, R3.reuse, R18, PT ;  /* 0x000000120300720c */ /* 0x040fe20003fc4070 */
[----:B------:R-:W-:Y:S02]  /*4640*/  IMAD R8, R3, R7, R8 ;  /* 0x0000000703087224 */ /* 0x000fe400078e0208 */
[----:B------:R-:W-:Y:S02]  /*4650*/  IMAD.MOV.U32 R12, RZ, RZ, R10 ;  /* 0x000000ffff0c7224 */ /* 0x000fe400078e000a */
[----:B-1----:R-:W-:-:S02]  /*4660*/  IMAD.MOV.U32 R2, RZ, RZ, R19 ;  /* 0x000000ffff027224 */ /* 0x002fc400078e0013 */
[----:B------:R-:W-:Y:S01]  /*4670*/  @!P1 IMAD.MOV R12, RZ, RZ, -R12 ;  /* 0x000000ffff0c9224 */ /* 0x000fe200078e0a0c */
[----:B------:R-:W-:Y:S01]  /*4680*/  ISETP.GT.U32.AND P1, PT, R3, R8, PT ;  /* 0x000000080300720c */ /* 0x000fe20003f24070 */
[----:B------:R-:W-:Y:S01]  /*4690*/  @!P4 IMAD.MOV R2, RZ, RZ, -R2 ;  /* 0x000000ffff02c224 */ /* 0x000fe200078e0a02 */
[----:B------:R-:W-:Y:S01]  /*46a0*/  ISETP.GE.AND P4, PT, R17, RZ, PT ;  /* 0x000000ff1100720c */ /* 0x000fe20003f86270 */
[--C-:B------:R-:W-:Y:S01]  /*46b0*/  @!P2 IMAD.IADD R4, R4, 0x1, -R3.reuse ;  /* 0x000000010404a824 */ /* 0x100fe200078e0a03 */
[----:B------:R-:W-:Y:S01]  /*46c0*/  IABS R17, R17 ;  /* 0x0000001100117213 */ /* 0x000fe20000000000 */
[----:B------:R-:W-:Y:S01]  /*46d0*/  @!P6 IMAD.IADD R18, R18, 0x1, -R3 ;  /* 0x000000011212e824 */ /* 0x000fe200078e0a03 */
[----:B------:R1:W-:Y:S01]  /*46e0*/  STL [R1+0xf8], R2 ;  /* 0x0000f80201007387 */ /* 0x0003e20000100800 */
[----:B------:R-:W-:Y:S01]  /*46f0*/  VIADD R7, R6, 0x62 ;  /* 0x0000006206077836 */ /* 0x000fe20000000000 */
[----:B------:R-:W-:Y:S01]  /*4700*/  ISETP.GE.AND P2, PT, R11, RZ, PT ;  /* 0x000000ff0b00720c */ /* 0x000fe20003f46270 */
[----:B------:R-:W-:Y:S01]  /*4710*/  IMAD.HI.U32 R9, R0, R17, RZ ;  /* 0x0000001100097227 */ /* 0x000fe200078e00ff */
[----:B------:R-:W-:Y:S01]  /*4720*/  ISETP.GT.U32.AND P6, PT, R3, R18, PT ;  /* 0x000000120300720c */ /* 0x000fe20003fc4070 */
[----:B------:R2:W-:Y:S01]  /*4730*/  STL [R1+0xd0], R12 ;  /* 0x0000d00c01007387 */ /* 0x0005e20000100800 */
[----:B------:R-:W-:Y:S01]  /*4740*/  IABS R11, R11 ;  /* 0x0000000b000b7213 */ /* 0x000fe20000000000 */
[----:B------:R-:W-:-:S02]  /*4750*/  IMAD.MOV R9, RZ, RZ, -R9 ;  /* 0x000000ffff097224 */ /* 0x000fc400078e0a09 */
[----:B------:R-:W-:Y:S02]  /*4760*/  @!P1 IMAD.IADD R8, R8, 0x1, -R3 ;  /* 0x0000000108089824 */ /* 0x000fe400078e0a03 */
[----:B-1----:R-:W-:Y:S02]  /*4770*/  IMAD.MOV.U32 R2, RZ, RZ, R4 ;  /* 0x000000ffff027224 */ /* 0x002fe400078e0004 */
[C---:B------:R-:W-:Y:S01]  /*4780*/  IMAD R17, R3.reuse, R9, R17 ;  /* 0x0000000903117224 */ /* 0x040fe200078e0211 */
[----:B------:R-:W-:Y:S01]  /*4790*/  ISETP.GT.U32.AND P1, PT, R3, R8, PT ;  /* 0x000000080300720c */ /* 0x000fe20003f24070 */
[----:B------:R-:W-:Y:S01]  /*47a0*/  @!P0 IMAD.MOV R2, RZ, RZ, -R2 ;  /* 0x000000ffff028224 */ /* 0x000fe200078e0a02 */
[----:B------:R-:W-:Y:S01]  /*47b0*/  ISETP.GE.AND P0, PT, R13, RZ, PT ;  /* 0x000000ff0d00720c */ /* 0x000fe20003f06270 */
[----:B------:R-:W-:Y:S01]  /*47c0*/  @!P6 IMAD.IADD R18, R18, 0x1, -R3 ;  /* 0x000000011212e824 */ /* 0x000fe200078e0a03 */
[----:B------:R-:W-:Y:S01]  /*47d0*/  IABS R13, R13 ;  /* 0x0000000d000d7213 */ /* 0x000fe20000000000 */
[C---:B------:R-:W-:Y:S01]  /*47e0*/  IMAD.HI.U32 R4, R0.reuse, R11, RZ ;  /* 0x0000000b00047227 */ /* 0x040fe200078e00ff */
[----:B--2---:R-:W-:Y:S01]  /*47f0*/  IABS R12, R7 ;  /* 0x00000007000c7213 */ /* 0x004fe20000000000 */
[----:B------:R1:W-:Y:S01]  /*4800*/  STL [R1+0x134], R2 ;  /* 0x0001340201007387 */ /* 0x0003e20000100800 */
[----:B------:R-:W-:Y:S01]  /*4810*/  ISETP.GT.U32.AND P6, PT, R3, R17, PT ;  /* 0x000000110300720c */ /* 0x000fe20003fc4070 */
[----:B------:R-:W-:-:S04]  /*4820*/  IMAD.HI.U32 R9, R0, R13, RZ ;  /* 0x0000000d00097227 */ /* 0x000fc800078e00ff */
[----:B------:R-:W-:-:S04]  /*4830*/  IMAD.HI.U32 R10, R0, R12, RZ ;  /* 0x0000000c000a7227 */ /* 0x000fc800078e00ff */
[----:B------:R-:W-:Y:S02]  /*4840*/  IMAD.MOV R9, RZ, RZ, -R9 ;  /* 0x000000ffff097224 */ /* 0x000fe400078e0a09 */
[----:B------:R-:W-:Y:S02]  /*4850*/  IMAD.MOV R4, RZ, RZ, -R4 ;  /* 0x000000ffff047224 */ /* 0x000fe400078e0a04 */
[----:B------:R-:W-:Y:S02]  /*4860*/  IMAD.MOV R10, RZ, RZ, -R10 ;  /* 0x000000ffff0a7224 */ /* 0x000fe400078e0a0a */
[C---:B------:R-:W-:Y:S02]  /*4870*/  IMAD R13, R3.reuse, R9, R13 ;  /* 0x00000009030d7224 */ /* 0x040fe400078e020d */
[----:B------:R-:W-:Y:S02]  /*4880*/  IMAD R11, R3, R4, R11 ;  /* 0x00000004030b7224 */ /* 0x000fe400078e020b */
[----:B-1----:R-:W-:-:S02]  /*4890*/  IMAD.MOV.U32 R2, RZ, RZ, R18 ;  /* 0x000000ffff027224 */ /* 0x002fc400078e0012 */
[C---:B------:R-:W-:Y:S02]  /*48a0*/  IMAD R12, R3.reuse, R10, R12 ;  /* 0x0000000a030c7224 */ /* 0x040fe400078e020c */
[--C-:B------:R-:W-:Y:S01]  /*48b0*/  @!P1 IMAD.IADD R8, R8, 0x1, -R3.reuse ;  /* 0x0000000108089824 */ /* 0x100fe200078e0a03 */
[C---:B------:R-:W-:Y:S01]  /*48c0*/  ISETP.GT.U32.AND P1, PT, R3.reuse, R13, PT ;  /* 0x0000000d0300720c */ /* 0x040fe20003f24070 */
[----:B------:R-:W-:Y:S01]  /*48d0*/  @!P5 IMAD.MOV R2, RZ, RZ, -R2 ;  /* 0x000000ffff02d224 */ /* 0x000fe200078e0a02 */
[----:B------:R-:W-:Y:S01]  /*48e0*/  ISETP.GT.U32.AND P5, PT, R3, R11, PT ;  /* 0x0000000b0300720c */ /* 0x000fe20003fa4070 */
[----:B------:R-:W-:Y:S01]  /*48f0*/  @!P6 IMAD.IADD R17, R17, 0x1, -R3 ;  /* 0x000000011111e824 */ /* 0x000fe200078e0a03 */
[----:B------:R-:W-:Y:S01]  /*4900*/  ISETP.GT.U32.AND P6, PT, R3, R12, PT ;  /* 0x0000000c0300720c */ /* 0x000fe20003fc4070 */
[C---:B------:R-:W-:Y:S01]  /*4910*/  VIADD R23, R6.reuse, 0x60 ;  /* 0x0000006006177836 */ /* 0x040fe20000000000 */
[----:B------:R1:W-:Y:S01]  /*4920*/  STL [R1+0x120], R2 ;  /* 0x0001200201007387 */ /* 0x0003e20000100800 */
[----:B------:R-:W-:-:S02]  /*4930*/  VIADD R20, R6, 0x5e ;  /* 0x0000005e06147836 */ /* 0x000fc40000000000 */
[----:B------:R-:W-:Y:S01]  /*4940*/  VIADD R10, R6, 0x5c ;  /* 0x0000005c060a7836 */ /* 0x000fe20000000000 */
[----:B------:R-:W-:Y:S02]  /*4950*/  IABS R4, R23 ;  /* 0x0000001700047213 */ /* 0x000fe40000000000 */
[----:B------:R-:W-:Y:S01]  /*4960*/  IABS R18, R20 ;  /* 0x0000001400127213 */ /* 0x000fe20000000000 */
[--C-:B------:R-:W-:Y:S01]  /*4970*/  @!P1 IMAD.IADD R13, R13, 0x1, -R3.reuse ;  /* 0x000000010d0d9824 */ /* 0x100fe200078e0a03 */
[----:B------:R-:W-:Y:S01]  /*4980*/  IABS R22, R10 ;  /* 0x0000000a00167213 */ /* 0x000fe20000000000 */
[--C-:B------:R-:W-:Y:S01]  /*4990*/  @!P5 IMAD.IADD R11, R11, 0x1, -R3.reuse ;  /* 0x000000010b0bd824 */ /* 0x100fe200078e0a03 */
[C---:B------:R-:W-:Y:S01]  /*49a0*/  ISETP.GT.U32.AND P5, PT, R3.reuse, R17, PT ;  /* 0x000000110300720c */ /* 0x040fe20003fa4070 */
[----:B------:R-:W-:Y:S01]  /*49b0*/  @!P6 IMAD.IADD R12, R12, 0x1, -R3 ;  /* 0x000000010c0ce824 */ /* 0x000fe200078e0a03 */
[C---:B------:R-:W-:Y:S01]  /*49c0*/  ISETP.GT.U32.AND P6, PT, R3.reuse, R13, PT ;  /* 0x0000000d0300720c */ /* 0x040fe20003fc4070 */
[----:B-1----:R-:W-:Y:S01]  /*49d0*/  IMAD.MOV.U32 R2, RZ, RZ, R8 ;  /* 0x000000ffff027224 */ /* 0x002fe200078e0008 */
[----:B------:R-:W-:Y:S01]  /*49e0*/  ISETP.GT.U32.AND P1, PT, R3, R11, PT ;  /* 0x0000000b0300720c */ /* 0x000fe20003f24070 */
[----:B------:R-:W-:-:S04]  /*49f0*/  IMAD.HI.U32 R9, R0, R4, RZ ;  /* 0x0000000400097227 */ /* 0x000fc800078e00ff */
[----:B------:R-:W-:-:S04]  /*4a00*/  IMAD.HI.U32 R8, R0, R18, RZ ;  /* 0x0000001200087227 */ /* 0x000fc800078e00ff */
[----:B------:R-:W-:Y:S02]  /*4a10*/  IMAD.MOV R9, RZ, RZ, -R9 ;  /* 0x000000ffff097224 */ /* 0x000fe400078e0a09 */
[----:B------:R-:W-:Y:S02]  /*4a20*/  IMAD.MOV R8, RZ, RZ, -R8 ;  /* 0x000000ffff087224 */ /* 0x000fe400078e0a08 */
[----:B------:R-:W-:Y:S01]  /*4a30*/  @!P3 IMAD.MOV R2, RZ, RZ, -R2 ;  /* 0x000000ffff02b224 */ /* 0x000fe200078e0a02 */
[C---:B------:R-:W-:Y:S01]  /*4a40*/  ISETP.GT.U32.AND P3, PT, R3.reuse, R12, PT ;  /* 0x0000000c0300720c */ /* 0x040fe20003f64070 */
[C---:B------:R-:W-:Y:S02]  /*4a50*/  IMAD R4, R3.reuse, R9, R4 ;  /* 0x0000000903047224 */ /* 0x040fe400078e0204 */
[----:B------:R-:W-:Y:S01]  /*4a60*/  IMAD R18, R3, R8, R18 ;  /* 0x0000000803127224 */ /* 0x000fe200078e0212 */
[----:B------:R1:W-:Y:S01]  /*4a70*/  STL [R1+0x118], R2 ;  /* 0x0001180201007387 */ /* 0x0003e20000100800 */
[--C-:B------:R-:W-:Y:S01]  /*4a80*/  @!P5 IMAD.IADD R17, R17, 0x1, -R3.reuse ;  /* 0x000000011111d824 */ /* 0x100fe200078e0a03 */
[----:B------:R-:W-:Y:S01]  /*4a90*/  ISETP.GT.U32.AND P5, PT, R3, R4, PT ;  /* 0x000000040300720c */ /* 0x000fe20003fa4070 */
[----:B------:R-:W-:Y:S01]  /*4aa0*/  @!P6 IMAD.IADD R13, R13, 0x1, -R3 ;  /* 0x000000010d0de824 */ /* 0x000fe200078e0a03 */
[----:B------:R-:W-:Y:S01]  /*4ab0*/  ISETP.GT.U32.AND P6, PT, R3, R18, PT ;  /* 0x000000120300720c */ /* 0x000fe20003fc4070 */
[----:B------:R-:W-:-:S02]  /*4ac0*/  VIADD R8, R6, 0x58 ;  /* 0x0000005806087836 */ /* 0x000fc40000000000 */
[--C-:B------:R-:W-:Y:S01]  /*4ad0*/  @!P1 IMAD.IADD R11, R11, 0x1, -R3.reuse ;  /* 0x000000010b0b9824 */ /* 0x100fe200078e0a03 */
[----:B------:R-:W-:Y:S01]  /*4ae0*/  ISETP.GE.AND P1, PT, R7, RZ, PT ;  /* 0x000000ff0700720c */ /* 0x000fe20003f26270 */
[----:B------:R-:W-:Y:S01]  /*4af0*/  @!P3 IMAD.IADD R12, R12, 0x1, -R3 ;  /* 0x000000010c0cb824 */ /* 0x000fe200078e0a03 */
[----:B------:R-:W-:Y:S01]  /*4b00*/  ISETP.GE.AND P3, PT, R23, RZ, PT ;  /* 0x000000ff1700720c */ /* 0x000fe20003f66270 */
[----:B-1----:R-:W-:Y:S01]  /*4b10*/  IMAD.MOV.U32 R2, RZ, RZ, R11 ;  /* 0x000000ffff027224 */ /* 0x002fe200078e000b */
[----:B------:R-:W-:Y:S01]  /*4b20*/  IABS R23, R8 ;  /* 0x0000000800177213 */ /* 0x000fe20000000000 */
[----:B------:R-:W-:-:S04]  /*4b30*/  IMAD.HI.U32 R19, R0, R22, RZ ;  /* 0x0000001600137227 */ /* 0x000fc800078e00ff */
[--C-:B------:R-:W-:Y:S01]  /*4b40*/  @!P5 IMAD.IADD R4, R4, 0x1, -R3.reuse ;  /* 0x000000010404d824 */ /* 0x100fe200078e0a03 */
[----:B------:R-:W-:Y:S01]  /*4b50*/  ISETP.GE.AND P5, PT, R20, RZ, PT ;  /* 0x000000ff1400720c */ /* 0x000fe20003fa6270 */
[----:B------:R-:W-:Y:S02]  /*4b60*/  @!P6 IMAD.IADD R18, R18, 0x1, -R3 ;  /* 0x000000011212e824 */ /* 0x000fe400078e0a03 */
[----:B------:R-:W-:Y:S02]  /*4b70*/  IMAD.MOV.U32 R20, RZ, RZ, R23 ;  /* 0x000000ffff147224 */ /* 0x000fe400078e0017 */
[----:B------:R-:W-:Y:S01]  /*4b80*/  @!P2 IMAD.MOV R2, RZ, RZ, -R2 ;  /* 0x000000ffff02a224 */ /* 0x000fe200078e0a02 */
[----:B------:R-:W-:Y:S01]  /*4b90*/  ISETP.GT.U32.AND P2, PT, R3, R18, PT ;  /* 0x000000120300720c */ /* 0x000fe20003f44070 */
[----:B------:R-:W-:Y:S02]  /*4ba0*/  IMAD.MOV.U32 R24, RZ, RZ, R17 ;  /* 0x000000ffff187224 */ /* 0x000fe400078e0011 */
[----:B------:R-:W-:-:S04]  /*4bb0*/  IMAD.HI.U32 R17, R0, R20, RZ ;  /* 0x0000001400117227 */ /* 0x000fc800078e00ff */
[----:B------:R-:W-:Y:S02]  /*4bc0*/  IMAD.MOV R19, RZ, RZ, -R19 ;  /* 0x000000ffff137224 */ /* 0x000fe400078e0a13 */
[----:B------:R-:W-:Y:S02]  /*4bd0*/  IMAD.MOV R11, RZ, RZ, -R17 ;  /* 0x000000ffff0b7224 */ /* 0x000fe400078e0a11 */
[----:B------:R-:W-:Y:S01]  /*4be0*/  @!P4 IMAD.MOV R24, RZ, RZ, -R24 ;  /* 0x000000ffff18c224 */ /* 0x000fe200078e0a18 */
[C---:B------:R-:W-:Y:S01]  /*4bf0*/  ISETP.GT.U32.AND P4, PT, R3.reuse, R4, PT ;  /* 0x000000040300720c */ /* 0x040fe20003f84070 */
[C---:B------:R-:W-:Y:S02]  /*4c00*/  IMAD R22, R3.reuse, R19, R22 ;  /* 0x0000001303167224 */ /* 0x040fe400078e0216 */
[----:B------:R-:W-:Y:S01]  /*4c10*/  VIADD R9, R6, 0x5a ;  /* 0x0000005a06097836 */ /* 0x000fe20000000000 */
[----:B------:R-:W-:Y:S01]  /*4c20*/  STL [R1+0xcc], R24 ;  /* 0x0000cc1801007387 */ /* 0x000fe20000100800 */
[C---:B------:R-:W-:Y:S01]  /*4c30*/  IMAD R20, R3.reuse, R11, R20 ;  /* 0x0000000b03147224 */ /* 0x040fe200078e0214 */
[C---:B------:R-:W-:Y:S01]  /*4c40*/  ISETP.GT.U32.AND P6, PT, R3.reuse, R22, PT ;  /* 0x000000160300720c */ /* 0x040fe20003fc4070 */
[----:B------:R-:W-:Y:S01]  /*4c50*/  @!P2 IMAD.IADD R18, R18, 0x1, -R3 ;  /* 0x000000011212a824 */ /* 0x000fe200078e0a03 */
[----:B------:R-:W-:Y:S01]  /*4c60*/  IABS R21, R9 ;  /* 0x0000000900157213 */ /* 0x000fe20000000000 */
[----:B------:R1:W-:Y:S01]  /*4c70*/  STL [R1+0x8c], R2 ;  /* 0x00008c0201007387 */ /* 0x0003e20000100800 */
[----:B------:R-:W-:Y:S01]  /*4c80*/  ISETP.GT.U32.AND P2, PT, R3, R20, PT ;  /* 0x000000140300720c */ /* 0x000fe20003f44070 */
[----:B------:R-:W-:Y:S01]  /*4c90*/  @!P0 IMAD.MOV R13, RZ, RZ, -R13 ;  /* 0x000000ffff0d8224 */ /* 0x000fe200078e0a0d */
[----:B------:R-:W-:Y:S01]  /*4ca0*/  ISETP.GE.AND P0, PT, R10, RZ, PT ;  /* 0x000000ff0a00720c */ /* 0x000fe20003f06270 */
[----:B------:R-:W-:-:S03]  /*4cb0*/  IMAD.HI.U32 R7, R0, R21, RZ ;  /* 0x0000001500077227 */ /* 0x000fc600078e00ff */
[----:B------:R-:W-:Y:S01]  /*4cc0*/  STL [R1+0x84], R13 ;  /* 0x0000840d01007387 */ /* 0x000fe20000100800 */
[----:B------:R-:W-:Y:S01]  /*4cd0*/  @!P4 IMAD.IADD R4, R4, 0x1, -R3 ;  /* 0x000000010404c824 */ /* 0x000fe200078e0a03 */
[----:B------:R-:W-:Y:S01]  /*4ce0*/  ISETP.GE.AND P4, PT, R9, RZ, PT ;  /* 0x000000ff0900720c */ /* 0x000fe20003f86270 */
[----:B-1----:R-:W-:Y:S02]  /*4cf0*/  IMAD.MOV.U32 R2, RZ, RZ, R12 ;  /* 0x000000ffff027224 */ /* 0x002fe400078e000c */
[----:B------:R-:W-:Y:S02]  /*4d00*/  IMAD.MOV R7, RZ, RZ, -R7 ;  /* 0x000000ffff077224 */ /* 0x000fe400078e0a07 */
[----:B------:R-:W-:Y:S02]  /*4d10*/  VIADD R9, R6, 0x54 ;  /* 0x0000005406097836 */ /* 0x000fe40000000000 */
[----:B------:R-:W-:Y:S02]  /*4d20*/  @!P1 IMAD.MOV R2, RZ, RZ, -R2 ;  /* 0x000000ffff029224 */ /* 0x000fe400078e0a02 */
[----:B------:R-:W-:Y:S01]  /*4d30*/  @!P6 IMAD.IADD R22, R22, 0x1, -R3 ;  /* 0x000000011616e824 */ /* 0x000fe200078e0a03 */
[----:B------:R-:W-:Y:S01]  /*4d40*/  ISETP.GE.AND P6, PT, R8, RZ, PT ;  /* 0x000000ff0800720c */ /* 0x000fe20003fc6270 */
[C---:B------:R-:W-:Y:S01]  /*4d50*/  IMAD R21, R3.reuse, R7, R21 ;  /* 0x0000000703157224 */ /* 0x040fe200078e0215 */
[----:B------:R-:W-:Y:S01]  /*4d60*/  IABS R8, R9 ;  /* 0x0000000900087213 */ /* 0x000fe20000000000 */
[----:B------:R-:W-:Y:S01]  /*4d70*/  @!P2 IMAD.IADD R20, R20, 0x1, -R3 ;  /* 0x000000011414a824 */ /* 0x000fe200078e0a03 */
[----:B------:R1:W-:Y:S01]  /*4d80*/  STL [R1+0xd4], R2 ;  /* 0x0000d40201007387 */ /* 0x0003e20000100800 */
[----:B------:R-:W-:Y:S01]  /*4d90*/  VIADD R7, R6, 0x56 ;  /* 0x0000005606077836 */ /* 0x000fe20000000000 */
[C---:B------:R-:W-:Y:S01]  /*4da0*/  ISETP.GT.U32.AND P1, PT, R3.reuse, R21, PT ;  /* 0x000000150300720c */ /* 0x040fe20003f24070 */
[----:B------:R-:W-:Y:S01]  /*4db0*/  IMAD.HI.U32 R10, R0, R8, RZ ;  /* 0x00000008000a7227 */ /* 0x000fe200078e00ff */
[----:B------:R-:W-:-:S02]  /*4dc0*/  ISETP.GT.U32.AND P2, PT, R3, R20, PT ;  /* 0x000000140300720c */ /* 0x000fc40003f44070 */
[----:B------:R-:W-:Y:S01]  /*4dd0*/  IABS R17, R7 ;  /* 0x0000000700117213 */ /* 0x000fe20000000000 */
[----:B------:R-:W-:Y:S02]  /*4de0*/  IMAD.MOV R10, RZ, RZ, -R10 ;  /* 0x000000ffff0a7224 */ /* 0x000fe400078e0a0a */
[----:B------:R-:W-:Y:S02]  /*4df0*/  VIADD R11, R6, 0x52 ;  /* 0x00000052060b7836 */ /* 0x000fe40000000000 */
[----:B-1----:R-:W-:Y:S02]  /*4e00*/  IMAD.MOV.U32 R2, RZ, RZ, R4 ;  /* 0x000000ffff027224 */ /* 0x002fe400078e0004 */
[----:B------:R-:W-:Y:S01]  /*4e10*/  IMAD.HI.U32 R12, R0, R17, RZ ;  /* 0x00000011000c7227 */ /* 0x000fe200078e00ff */
[----:B------:R-:W-:-:S03]  /*4e20*/  IABS R19, R11 ;  /* 0x0000000b00137213 */ /* 0x000fc60000000000 */
[----:B------:R-:W-:Y:S01]  /*4e30*/  @!P3 IMAD.MOV R2, RZ, RZ, -R2 ;  /* 0x000000ffff02b224 */ /* 0x000fe200078e0a02 */
[C---:B------:R-:W-:Y:S01]  /*4e40*/  ISETP.GT.U32.AND P3, PT, R3.reuse, R22, PT ;  /* 0x000000160300720c */ /* 0x040fe20003f64070 */
[C---:B------:R-:W-:Y:S02]  /*4e50*/  IMAD R8, R3.reuse, R10, R8 ;  /* 0x0000000a03087224 */ /* 0x040fe400078e0208 */
[----:B------:R-:W-:Y:S01]  /*4e60*/  IMAD.MOV R12, RZ, RZ, -R12 ;  /* 0x000000ffff0c7224 */ /* 0x000fe200078e0a0c */
[----:B------:R1:W-:Y:S01]  /*4e70*/  STL [R1+0xe0], R2 ;  /* 0x0000e00201007387 */ /* 0x0003e20000100800 */
[----:B------:R-:W-:Y:S01]  /*4e80*/  @!P2 IMAD.IADD R20, R20, 0x1, -R3 ;  /* 0x000000011414a824 */ /* 0x000fe200078e0a03 */
[C---:B------:R-:W-:Y:S01]  /*4e90*/  ISETP.GT.U32.AND P2, PT, R3.reuse, R8, PT ;  /* 0x000000080300720c */ /* 0x040fe20003f44070 */
[----:B------:R-:W-:Y:S02]  /*4ea0*/  IMAD R17, R3, R12, R17 ;  /* 0x0000000c03117224 */ /* 0x000fe400078e0211 */
[----:B------:R-:W-:-:S02]  /*4eb0*/  @!P1 IMAD.IADD R21, R21, 0x1, -R3 ;  /* 0x0000000115159824 */ /* 0x000fc400078e0a03 */
[----:B------:R-:W-:Y:S02]  /*4ec0*/  VIADD R10, R6, 0x4e ;  /* 0x0000004e060a7836 */ /* 0x000fe40000000000 */
[--C-:B------:R-:W-:Y:S01]  /*4ed0*/  @!P3 IMAD.IADD R22, R22, 0x1, -R3.reuse ;  /* 0x000000011616b824 */ /* 0x100fe200078e0a03 */
[C---:B------:R-:W-:Y:S01]  /*4ee0*/  ISETP.GT.U32.AND P3, PT, R3.reuse, R17, PT ;  /* 0x000000110300720c */ /* 0x040fe20003f64070 */
[----:B------:R-:W-:Y:S01]  /*4ef0*/  IMAD.MOV.U32 R24, RZ, RZ, R18 ;  /* 0x000000ffff187224 */ /* 0x000fe200078e0012 */
[C---:B------:R-:W-:Y:S01]  /*4f00*/  ISETP.GT.U32.AND P1, PT, R3.reuse, R21, PT ;  /* 0x000000150300720c */ /* 0x040fe20003f24070 */
[----:B------:R-:W-:Y:S01]  /*4f10*/  VIADD R4, R6, 0x50 ;  /* 0x0000005006047836 */ /* 0x000fe20000000000 */
[----:B------:R-:W-:Y:S01]  /*4f20*/  IABS R13, R10 ;  /* 0x0000000a000d7213 */ /* 0x000fe20000000000 */
[----:B------:R-:W-:Y:S02]  /*4f30*/  @!P2 IMAD.IADD R8, R8, 0x1, -R3 ;  /* 0x000000010808a824 */ /* 0x000fe400078e0a03 */
[----:B------:R-:W-:Y:S01]  /*4f40*/  @!P5 IMAD.MOV R24, RZ, RZ, -R24 ;  /* 0x000000ffff18d224 */ /* 0x000fe200078e0a18 */
[----:B------:R-:W-:Y:S01]  /*4f50*/  IABS R12, R4 ;  /* 0x00000004000c7213 */ /* 0x000fe20000000000 */
[----:B------:R-:W-:Y:S01]  /*4f60*/  IMAD.HI.U32 R18, R0, R13, RZ ;  /* 0x0000000d00127227 */ /* 0x000fe200078e00ff */
[----:B------:R-:W-:-:S02]  /*4f70*/  ISETP.GT.U32.AND P5, PT, R3, R8, PT ;  /* 0x000000080300720c */ /* 0x000fc40003fa4070 */
[----:B------:R-:W-:Y:S01]  /*4f80*/  STL [R1+0x74], R24 ;  /* 0x0000741801007387 */ /* 0x000fe20000100800 */
[----:B------:R-:W-:Y:S01]  /*4f90*/  @!P3 IMAD.IADD R17, R17, 0x1, -R3 ;  /* 0x000000011111b824 */ /* 0x000fe200078e0a03 */
[----:B------:R-:W-:Y:S01]  /*4fa0*/  ISETP.GE.AND P3, PT, R9, RZ, PT ;  /* 0x000000ff0900720c */ /* 0x000fe20003f66270 */
[----:B-1----:R-:W-:Y:S02]  /*4fb0*/  IMAD.MOV.U32 R2, RZ, RZ, R22 ;  /* 0x000000ffff027224 */ /* 0x002fe400078e0016 */
[----:B------:R-:W-:Y:S01]  /*4fc0*/  IMAD.HI.U32 R23, R0, R19, RZ ;  /* 0x0000001300177227 */ /* 0x000fe200078e00ff */
[----:B------:R-:W-:-:S03]  /*4fd0*/  ISETP.GT.U32.AND P2, PT, R3, R17, PT ;  /* 0x000000110300720c */ /* 0x000fc60003f44070 */
[----:B------:R-:W-:Y:S01]  /*4fe0*/  @!P1 IMAD.IADD R21, R21, 0x1, -R3 ;  /* 0x0000000115159824 */ /* 0x000fe200078e0a03 */
[----:B------:R-:W-:Y:S01]  /*4ff0*/  ISETP.GE.AND P1, PT, R7, RZ, PT ;  /* 0x000000ff0700720c */ /* 0x000fe20003f26270 */
[----:B------:R-:W-:Y:S02]  /*5000*/  IMAD.MOV R18, RZ, RZ, -R18 ;  /* 0x000000ffff127224 */ /* 0x000fe400078e0a12 */
[----:B------:R-:W-:Y:S02]  /*5010*/  @!P0 IMAD.MOV R2, RZ, RZ, -R2 ;  /* 0x000000ffff028224 */ /* 0x000fe400078e0a02 */
[----:B------:R-:W-:-:S03]  /*5020*/  IMAD.HI.U32 R7, R0, R12, RZ ;  /* 0x0000000c00077227 */ /* 0x000fc600078e00ff */
[----:B------:R1:W-:Y:S01]  /*5030*/  STL [R1+0x30], R2 ;  /* 0x0000300201007387 */ /* 0x0003e20000100800 */
[----:B------:R-:W-:Y:S02]  /*5040*/  IMAD.MOV R23, RZ, RZ, -R23 ;  /* 0x000000ffff177224 */ /* 0x000fe400078e0a17 */
[C---:B------:R-:W-:Y:S02]  /*5050*/  IMAD R13, R3.reuse, R18, R13 ;  /* 0x00000012030d7224 */ /* 0x040fe400078e020d */
[----:B------:R-:W-:Y:S02]  /*5060*/  IMAD.MOV R7, RZ, RZ, -R7 ;  /* 0x000000ffff077224 */ /* 0x000fe400078e0a07 */
[C---:B------:R-:W-:Y:S02]  /*5070*/  IMAD R19, R3.reuse, R23, R19 ;  /* 0x0000001703137224 */ /* 0x040fe400078e0213 */
[----:B------:R-:W-:Y:S01]  /*5080*/  @!P5 IMAD.IADD R8, R8, 0x1, -R3 ;  /* 0x000000010808d824 */ /* 0x000fe200078e0a03 */
[C---:B------:R-:W-:Y:S01]  /*5090*/  ISETP.GT.U32.AND P5, PT, R3.reuse, R13, PT ;  /* 0x0000000d0300720c */ /* 0x040fe20003fa4070 */
[----:B-1----:R-:W-:Y:S01]  /*50a0*/  IMAD.MOV.U32 R2, RZ, RZ, R20 ;  /* 0x000000ffff027224 */ /* 0x002fe200078e0014 */
        /* <DEDUP_REMOVED lines=8> */
[----:B------:R-:W-:Y:S01]  /*5130*/  ISETP.GE.AND P2, PT, R4, RZ, PT ;  /* 0x000000ff0400720c */ /* 0x000fe20003f46270 */
[C---:B------:R-:W-:Y:S02]  /*5140*/  VIADD R4, R6.reuse, 0x4a ;  /* 0x0000004a06047836 */ /* 0x040fe40000000000 */
[----:B------:R1:W-:Y:S01]  /*5150*/  STL [R1+0x28], R2 ;  /* 0x0000280201007387 */ /* 0x0003e20000100800 */
[----:B------:R-:W-:-:S02]  /*5160*/  VIADD R9, R6, 0x4c ;  /* 0x0000004c06097836 */ /* 0x000fc40000000000 */
[--C-:B------:R-:W-:Y:S01]  /*5170*/  @!P5 IMAD.IADD R13, R13, 0x1, -R3.reuse ;  /* 0x000000010d0dd824 */ /* 0x100fe200078e0a03 */
[----:B------:R-:W-:Y:S01]  /*5180*/  IABS R18, R4 ;  /* 0x0000000400127213 */ /* 0x000fe20000000000 */
[--C-:B------:R-:W-:Y:S01]  /*5190*/  @!P0 IMAD.IADD R19, R19, 0x1, -R3.reuse ;  /* 0x0000000113138824 */ /* 0x100fe200078e0a03 */
[----:B------:R-:W-:Y:S01]  /*51a0*/  IABS R7, R9 ;  /* 0x0000000900077213 */ /* 0x000fe20000000000 */
[----:B------:R-:W-:Y:S01]  /*51b0*/  @!P6 IMAD.IADD R12, R12, 0x1, -R3 ;  /* 0x000000010c0ce824 */ /* 0x000fe200078e0a03 */
[C---:B------:R-:W-:Y:S01]  /*51c0*/  ISETP.GT.U32.AND P5, PT, R3.reuse, R13, PT ;  /* 0x0000000d0300720c */ /* 0x040fe20003fa4070 */
[----:B-1----:R-:W-:Y:S01]  /*51d0*/  IMAD.MOV.U32 R2, RZ, RZ, R17 ;  /* 0x000000ffff027224 */ /* 0x002fe200078e0011 */
[----:B------:R-:W-:Y:S01]  /*51e0*/  ISETP.GT.U32.AND P6, PT, R3, R19, PT ;  /* 0x000000130300720c */ /* 0x000fe20003fc4070 */
[----:B------:R-:W-:Y:S01]  /*51f0*/  IMAD.HI.U32 R11, R0, R7, RZ ;  /* 0x00000007000b7227 */ /* 0x000fe200078e00ff */
[----:B------:R-:W-:-:S03]  /*5200*/  ISETP.GE.AND P0, PT, R10, RZ, PT ;  /* 0x000000ff0a00720c */ /* 0x000fc60003f06270 */
[----:B------:R-:W-:Y:S01]  /*5210*/  @!P1 IMAD.MOV R2, RZ, RZ, -R2 ;  /* 0x000000ffff029224 */ /* 0x000fe200078e0a02 */
[C---:B------:R-:W-:Y:S01]  /*5220*/  ISETP.GT.U32.AND P1, PT, R3.reuse, R12, PT ;  /* 0x0000000c0300720c */ /* 0x040fe20003f24070 */
[----:B------:R-:W-:Y:S02]  /*5230*/  IMAD.MOV R11, RZ, RZ, -R11 ;  /* 0x000000ffff0b7224 */ /* 0x000fe400078e0a0b */
[----:B------:R-:W-:Y:S01]  /*5240*/  VIADD R10, R6, 0x48 ;  /* 0x00000048060a7836 */ /* 0x000fe20000000000 */
[----:B------:R1:W-:Y:S01]  /*5250*/  STL [R1+0xa8], R2 ;  /* 0x0000a80201007387 */ /* 0x0003e20000100800 */
[----:B------:R-:W-:Y:S02]  /*5260*/  IMAD R7, R3, R11, R7 ;  /* 0x0000000b03077224 */ /* 0x000fe400078e0207 */
[--C-:B------:R-:W-:Y:S01]  /*5270*/  @!P5 IMAD.IADD R13, R13, 0x1, -R3.reuse ;  /* 0x000000010d0dd824 */ /* 0x100fe200078e0a03 */
[----:B------:R-:W-:Y:S01]  /*5280*/  IABS R17, R10 ;  /* 0x0000000a00117213 */ /* 0x000fe20000000000 */
[----:B------:R-:W-:Y:S01]  /*5290*/  @!P6 IMAD.IADD R19, R19, 0x1, -R3 ;  /* 0x000000011313e824 */ /* 0x000fe200078e0a03 */
[----:B------:R-:W-:-:S03]  /*52a0*/  ISETP.GT.U32.AND P6, PT, R3, R7, PT ;  /* 0x000000070300720c */ /* 0x000fc60003fc4070 */
[----:B------:R-:W-:Y:S01]  /*52b0*/  @!P1 IMAD.IADD R12, R12, 0x1, -R3 ;  /* 0x000000010c0c9824 */ /* 0x000fe200078e0a03 */
[----:B------:R-:W-:Y:S01]  /*52c0*/  ISETP.GE.AND P1, PT, R4, RZ, PT ;  /* 0x000000ff0400720c */ /* 0x000fe20003f26270 */
[----:B-1----:R-:W-:Y:S02]  /*52d0*/  IMAD.MOV.U32 R2, RZ, RZ, R8 ;  /* 0x000000ffff027224 */ /* 0x002fe400078e0008 */
[----:B------:R-:W-:-:S04]  /*52e0*/  IMAD.HI.U32 R8, R0, R18, RZ ;  /* 0x0000001200087227 */ /* 0x000fc800078e00ff */
[----:B------:R-:W-:Y:S02]  /*52f0*/  IMAD.MOV R8, RZ, RZ, -R8 ;  /* 0x000000ffff087224 */ /* 0x000fe400078e0a08 */
[----:B------:R-:W-:Y:S01]  /*5300*/  @!P3 IMAD.MOV R2, RZ, RZ, -R2 ;  /* 0x000000ffff02b224 */ /* 0x000fe200078e0a02 */
[----:B------:R-:W-:Y:S01]  /*5310*/  ISETP.GE.AND P3, PT, R9, RZ, PT ;  /* 0x000000ff0900720c */ /* 0x000fe20003f66270 */
[C---:B------:R-:W-:Y:S02]  /*5320*/  IMAD R18, R3.reuse, R8, R18 ;  /* 0x0000000803127224 */ /* 0x040fe400078e0212 */
[----:B------:R-:W-:Y:S01]  /*5330*/  VIADD R4, R6, 0x46 ;  /* 0x0000004606047836 */ /* 0x000fe20000000000 */
[----:B------:R1:W-:Y:S01]  /*5340*/  STL [R1+0xb0], R2 ;  /* 0x0000b00201007387 */ /* 0x0003e20000100800 */
[----:B------:R-:W-:Y:S01]  /*5350*/  IMAD.HI.U32 R20, R0, R17, RZ ;  /* 0x0000001100147227 */ /* 0x000fe200078e00ff */
[----:B------:R-:W-:Y:S02]  /*5360*/  ISETP.GT.U32.AND P5, PT, R3, R18, PT ;  /* 0x000000120300720c */ /* 0x000fe40003fa4070 */
[----:B------:R-:W-:Y:S01]  /*5370*/  IABS R8, R4 ;  /* 0x0000000400087213 */ /* 0x000fe20000000000 */
[----:B------:R-:W-:-:S02]  /*5380*/  IMAD.MOV R20, RZ, RZ, -R20 ;  /* 0x000000ffff147224 */ /* 0x000fc400078e0a14 */
[----:B------:R-:W-:Y:S01]  /*5390*/  @!P6 IMAD.IADD R7, R7, 0x1, -R3 ;  /* 0x000000010707e824 */ /* 0x000fe200078e0a03 */
[----:B------:R-:W-:Y:S01]  /*53a0*/  ISETP.GE.AND P6, PT, R10, RZ, PT ;  /* 0x000000ff0a00720c */ /* 0x000fe20003fc6270 */
[----:B------:R-:W-:Y:S02]  /*53b0*/  IMAD R17, R3, R20, R17 ;  /* 0x0000001403117224 */ /* 0x000fe400078e0211 */
[----:B-1----:R-:W-:Y:S02]  /*53c0*/  IMAD.MOV.U32 R2, RZ, RZ, R19 ;  /* 0x000000ffff027224 */ /* 0x002fe400078e0013 */
[----:B------:R-:W-:Y:S02]  /*53d0*/  IMAD.MOV.U32 R19, RZ, RZ, R12 ;  /* 0x000000ffff137224 */ /* 0x000fe400078e000c */
[----:B------:R-:W-:Y:S02]  /*53e0*/  @!P5 IMAD.IADD R18, R18, 0x1, -R3 ;  /* 0x000000011212d824 */ /* 0x000fe400078e0a03 */
[----:B------:R-:W-:-:S02]  /*53f0*/  VIADD R9, R6, 0x44 ;  /* 0x0000004406097836 */ /* 0x000fc40000000000 */
[----:B------:R-:W-:Y:S01]  /*5400*/  @!P4 IMAD.MOV R2, RZ, RZ, -R2 ;  /* 0x000000ffff02c224 */ /* 0x000fe200078e0a02 */
[C---:B------:R-:W-:Y:S01]  /*5410*/  ISETP.GT.U32.AND P5, PT, R3.reuse, R18, PT ;  /* 0x000000120300720c */ /* 0x040fe20003fa4070 */
[C---:B------:R-:W-:Y:S01]  /*5420*/  IMAD.HI.U32 R10, R0.reuse, R8, RZ ;  /* 0x00000008000a7227 */ /* 0x040fe200078e00ff */
[C---:B------:R-:W-:Y:S02]  /*5430*/  ISETP.GT.U32.AND P4, PT, R3.reuse, R7, PT ;  /* 0x000000070300720c */ /* 0x040fe40003f84070 */
[----:B------:R-:W-:Y:S01]  /*5440*/  IABS R11, R9 ;  /* 0x00000009000b7213 */ /* 0x000fe20000000000 */
[----:B------:R-:W-:Y:S01]  /*5450*/  @!P2 IMAD.MOV R19, RZ, RZ, -R19 ;  /* 0x000000ffff13a224 */ /* 0x000fe200078e0a13 */
[----:B------:R-:W-:Y:S01]  /*5460*/  ISETP.GT.U32.AND P2, PT, R3, R17, PT ;  /* 0x000000110300720c */ /* 0x000fe20003f44070 */
[----:B------:R-:W-:Y:S01]  /*5470*/  IMAD.MOV R10, RZ, RZ, -R10 ;  /* 0x000000ffff0a7224 */ /* 0x000fe200078e0a0a */
[----:B------:R1:W-:Y:S01]  /*5480*/  STL [R1+0xac], R2 ;  /* 0x0000ac0201007387 */ /* 0x0003e20000100800 */
[----:B------:R-:W-:-:S03]  /*5490*/  IMAD.HI.U32 R12, R0, R11, RZ ;  /* 0x0000000b000c7227 */ /* 0x000fc600078e00ff */
[----:B------:R2:W-:Y:S01]  /*54a0*/  STL [R1+0x20], R19 ;  /* 0x0000201301007387 */ /* 0x0005e20000100800 */
[C---:B------:R-:W-:Y:S02]  /*54b0*/  IMAD R8, R3.reuse, R10, R8 ;  /* 0x0000000a03087224 */ /* 0x040fe400078e0208 */
[--C-:B------:R-:W-:Y:S02]  /*54c0*/  @!P5 IMAD.IADD R18, R18, 0x1, -R3.reuse ;  /* 0x000000011212d824 */ /* 0x100fe400078e0a03 */
[----:B------:R-:W-:Y:S01]  /*54d0*/  IMAD.MOV R12, RZ, RZ, -R12 ;  /* 0x000000ffff0c7224 */ /* 0x000fe200078e0a0c */
[----:B------:R-:W-:Y:S01]  /*54e0*/  ISETP.GT.U32.AND P5, PT, R3, R8, PT ;  /* 0x000000080300720c */ /* 0x000fe20003fa4070 */
[--C-:B------:R-:W-:Y:S01]  /*54f0*/  @!P4 IMAD.IADD R7, R7, 0x1, -R3.reuse ;  /* 0x000000010707c824 */ /* 0x100fe200078e0a03 */
[----:B------:R-:W-:Y:S01]  /*5500*/  ISETP.GE.AND P4, PT, R9, RZ, PT ;  /* 0x000000ff0900720c */ /* 0x000fe20003f86270 */
[----:B------:R-:W-:Y:S02]  /*5510*/  @!P2 IMAD.IADD R17, R17, 0x1, -R3 ;  /* 0x000000011111a824 */ /* 0x000fe400078e0a03 */
[----:B-1----:R-:W-:-:S02]  /*5520*/  IMAD.MOV.U32 R2, RZ, RZ, R13 ;  /* 0x000000ffff027224 */ /* 0x002fc400078e000d */
[C---:B------:R-:W-:Y:S01]  /*5530*/  IMAD R11, R3.reuse, R12, R11 ;  /* 0x0000000c030b7224 */ /* 0x040fe200078e020b */
[C---:B------:R-:W-:Y:S01]  /*5540*/  ISETP.GT.U32.AND P2, PT, R3.reuse, R17, PT ;  /* 0x000000110300720c */ /* 0x040fe20003f44070 */
[----:B--2---:R-:W-:Y:S02]  /*5550*/  IMAD.MOV.U32 R19, RZ, RZ, R7 ;  /* 0x000000ffff137224 */ /* 0x004fe400078e0007 */
[----:B------:R-:W-:Y:S01]  /*5560*/  @!P0 IMAD.MOV R2, RZ, RZ, -R2 ;  /* 0x000000ffff028224 */ /* 0x000fe200078e0a02 */
[----:B------:R-:W-:Y:S01]  /*5570*/  ISETP.GE.AND P0, PT, R4, RZ, PT ;  /* 0x000000ff0400720c */ /* 0x000fe20003f06270 */
[----:B------:R-:W-:Y:S01]  /*5580*/  @!P3 IMAD.MOV R19, RZ, RZ, -R19 ;  /* 0x000000ffff13b224 */ /* 0x000fe200078e0a13 */
[----:B------:R-:W-:Y:S01]  /*5590*/  ISETP.GT.U32.AND P3, PT, R3, R11, PT ;  /* 0x0000000b0300720c */ /* 0x000fe20003f64070 */
[----:B------:R-:W-:Y:S01]  /*55a0*/  @!P5 IMAD.IADD R8, R8, 0x1, -R3 ;  /* 0x000000010808d824 */ /* 0x000fe200078e0a03 */
[----:B------:R1:W-:Y:S01]  /*55b0*/  STL [R1+0x98], R2 ;  /* 0x0000980201007387 */ /* 0x0003e20000100800 */
[----:B------:R-:W-:-:S02]  /*55c0*/  VIADD R13, R6, 0x42 ;  /* 0x00000042060d7836 */ /* 0x000fc40000000000 */
[C---:B------:R-:W-:Y:S01]  /*55d0*/  VIADD R10, R6.reuse, 0x40 ;  /* 0x00000040060a7836 */ /* 0x040fe20000000000 */
[----:B------:R-:W-:Y:S01]  /*55e0*/  ISETP.GT.U32.AND P5, PT, R3, R8, PT ;  /* 0x000000080300720c */ /* 0x000fe20003fa4070 */
[--C-:B------:R-:W-:Y:S01]  /*55f0*/  @!P2 IMAD.IADD R17, R17, 0x1, -R3.reuse ;  /* 0x000000011111a824 */ /* 0x100fe200078e0a03 */
[----:B------:R-:W-:Y:S01]  /*5600*/  IABS R4, R13 ;  /* 0x0000000d00047213 */ /* 0x000fe20000000000 */
[----:B------:R-:W-:Y:S01]  /*5610*/  STL [R1+0xa4], R19 ;  /* 0x0000a41301007387 */ /* 0x000fe20000100800 */
[----:B------:R-:W-:Y:S01]  /*5620*/  IABS R12, R10 ;  /* 0x0000000a000c7213 */ /* 0x000fe20000000000 */
[----:B------:R-:W-:Y:S01]  /*5630*/  VIADD R9, R6, 0x3e ;  /* 0x0000003e06097836 */ /* 0x000fe20000000000 */
[----:B------:R-:W-:Y:S01]  /*5640*/  ISETP.GE.AND P2, PT, R10, RZ, PT ;  /* 0x000000ff0a00720c */ /* 0x000fe20003f46270 */
[----:B-1----:R-:W-:Y:S02]  /*5650*/  IMAD.MOV.U32 R2, RZ, RZ, R18 ;  /* 0x000000ffff027224 */ /* 0x002fe400078e0012 */
[----:B------:R-:W-:Y:S01]  /*5660*/  @!P3 IMAD.IADD R11, R11, 0x1, -R3 ;  /* 0x000000010b0bb824 */ /* 0x000fe200078e0a03 */
[----:B------:R-:W-:Y:S01]  /*5670*/  IABS R7, R9 ;  /* 0x0000000900077213 */ /* 0x000fe20000000000 */
[----:B------:R-:W-:Y:S01]  /*5680*/  @!P1 IMAD.MOV R2, RZ, RZ, -R2 ;  /* 0x000000ffff029224 */ /* 0x000fe200078e0a02 */
[----:B------:R-:W-:Y:S01]  /*5690*/  ISETP.GE.AND P1, PT, R13, RZ, PT ;  /* 0x000000ff0d00720c */ /* 0x000fe20003f26270 */
[----:B------:R-:W-:Y:S01]  /*56a0*/  IMAD.HI.U32 R18, R0, R4, RZ ;  /* 0x0000000400127227 */ /* 0x000fe200078e00ff */
[----:B------:R-:W-:-:S02]  /*56b0*/  ISETP.GT.U32.AND P3, PT, R3, R11, PT ;  /* 0x0000000b0300720c */ /* 0x000fc40003f64070 */
[----:B------:R1:W-:Y:S01]  /*56c0*/  STL [R1+0xa0], R2 ;  /* 0x0000a00201007387 */ /* 0x0003e20000100800 */
[----:B------:R-:W-:-:S04]  /*56d0*/  IMAD.HI.U32 R10, R0, R12, RZ ;  /* 0x0000000c000a7227 */ /* 0x000fc800078e00ff */
[----:B------:R-:W-:Y:S02]  /*56e0*/  IMAD.MOV R18, RZ, RZ, -R18 ;  /* 0x000000ffff127224 */ /* 0x000fe400078e0a12 */
[----:B------:R-:W-:Y:S02]  /*56f0*/  IMAD.MOV R10, RZ, RZ, -R10 ;  /* 0x000000ffff0a7224 */ /* 0x000fe400078e0a0a */
[----:B------:R-:W-:Y:S02]  /*5700*/  @!P5 IMAD.IADD R8, R8, 0x1, -R3 ;  /* 0x000000010808d824 */ /* 0x000fe400078e0a03 */
[----:B-1----:R-:W-:Y:S02]  /*5710*/  IMAD.MOV.U32 R2, RZ, RZ, R17 ;  /* 0x000000ffff027224 */ /* 0x002fe400078e0011 */
[----:B------:R-:W-:Y:S02]  /*5720*/  IMAD R4, R3, R18, R4 ;  /* 0x0000001203047224 */ /* 0x000fe400078e0204 */
[----:B------:R-:W-:Y:S01]  /*5730*/  @!P6 IMAD.MOV R2, RZ, RZ, -R2 ;  /* 0x000000ffff02e224 */ /* 0x000fe200078e0a02 */
[----:B------:R-:W-:Y:S01]  /*5740*/  ISETP.GE.AND P6, PT, R9, RZ, PT ;  /* 0x000000ff0900720c */ /* 0x000fe20003fc6270 */
[C---:B------:R-:W-:Y:S01]  /*5750*/  IMAD R12, R3.reuse, R10, R12 ;  /* 0x0000000a030c7224 */ /* 0x040fe200078e020c */
[----:B------:R-:W-:Y:S01]  /*5760*/  ISETP.GT.U32.AND P5, PT, R3, R4, PT ;  /* 0x000000040300720c */ /* 0x000fe20003fa4070 */
[----:B------:R-:W-:Y:S01]  /*5770*/  IMAD.HI.U32 R13, R0, R7, RZ ;  /* 0x00000007000d7227 */ /* 0x000fe200078e00ff */
[----:B------:R1:W-:Y:S03]  /*5780*/  STL [R1+0x9c], R2 ;  /* 0x00009c0201007387 */ /* 0x0003e60000100800 */
[----:B------:R-:W-:-:S02]  /*5790*/  IMAD.MOV R13, RZ, RZ, -R13 ;  /* 0x000000ffff0d7224 */ /* 0x000fc400078e0a0d */
[----:B------:R-:W-:Y:S02]  /*57a0*/  @!P3 IMAD.IADD R11, R11, 0x1, -R3 ;  /* 0x000000010b0bb824 */ /* 0x000fe400078e0a03 */
[C---:B------:R-:W-:Y:S02]  /*57b0*/  IMAD R7, R3.reuse, R13, R7 ;  /* 0x0000000d03077224 */ /* 0x040fe400078e0207 */
[----:B------:R-:W-:Y:S02]  /*57c0*/  VIADD R20, R6, 0x3c ;  /* 0x0000003c06147836 */ /* 0x000fe40000000000 */
[----:B-1----:R-:W-:Y:S02]  /*57d0*/  IMAD.MOV.U32 R2, RZ, RZ, R8 ;  /* 0x000000ffff027224 */ /* 0x002fe400078e0008 */
[----:B------:R-:W-:Y:S01]  /*57e0*/  @!P5 IMAD.IADD R4, R4, 0x1, -R3 ;  /* 0x000000010404d824 */ /* 0x000fe200078e0a03 */
[----:B------:R-:W-:Y:S01]  /*57f0*/  ISETP.GE.AND P3, PT, R20, RZ, PT ;  /* 0x000000ff1400720c */ /* 0x000fe20003f66270 */
[----:B------:R-:W-:Y:S01]  /*5800*/  @!P0 IMAD.MOV R2, RZ, RZ, -R2 ;  /* 0x000000ffff028224 */ /* 0x000fe200078e0a02 */
[C---:B------:R-:W-:Y:S01]  /*5810*/  ISETP.GT.U32.AND P0, PT, R3.reuse, R12, PT ;  /* 0x0000000c0300720c */ /* 0x040fe20003f04070 */
[C---:B------:R-:W-:Y:S01]  /*5820*/  VIADD R17, R6.reuse, 0x3a ;  /* 0x0000003a06117836 */ /* 0x040fe20000000000 */
[----:B------:R-:W-:Y:S01]  /*5830*/  ISETP.GT.U32.AND P5, PT, R3, R4, PT ;  /* 0x000000040300720c */ /* 0x000fe20003fa4070 */
[C---:B------:R-:W-:Y:S01]  /*5840*/  VIADD R19, R6.reuse, 0x36 ;  /* 0x0000003606137836 */ /* 0x040fe20000000000 */
[----:B------:R1:W-:Y:S01]  /*5850*/  STL [R1+0xc4], R2 ;  /* 0x0000c40201007387 */ /* 0x0003e20000100800 */
[----:B------:R-:W-:Y:S01]  /*5860*/  IABS R20, R20 ;  /* 0x0000001400147213 */ /* 0x000fe20000000000 */
[----:B------:R-:W-:Y:S01]  /*5870*/  VIADD R9, R6, 0x38 ;  /* 0x0000003806097836 */ /* 0x000fe20000000000 */
[----:B------:R-:W-:-:S02]  /*5880*/  IABS R18, R17 ;  /* 0x0000001100127213 */ /* 0x000fc40000000000 */
[----:B------:R-:W-:Y:S01]  /*5890*/  IABS R8, R19 ;  /* 0x0000001300087213 */ /* 0x000fe20000000000 */
[----:B------:R-:W-:Y:S01]  /*58a0*/  IMAD.HI.U32 R21, R0, R20, RZ ;  /* 0x0000001400157227 */ /* 0x000fe200078e00ff */
[----:B------:R-:W-:-:S03]  /*58b0*/  IABS R10, R9 ;  /* 0x00000009000a7213 */ /* 0x000fc60000000000 */
[----:B-1----:R-:W-:Y:S02]  /*58c0*/  IMAD.MOV.U32 R2, RZ, RZ, R11 ;  /* 0x000000ffff027224 */ /* 0x002fe400078e000b */
[----:B------:R-:W-:Y:S02]  /*58d0*/  @!P0 IMAD.IADD R12, R12, 0x1, -R3 ;  /* 0x000000010c0c8824 */ /* 0x000fe400078e0a03 */
[----:B------:R-:W-:Y:S01]  /*58e0*/  @!P4 IMAD.MOV R2, RZ, RZ, -R2 ;  /* 0x000000ffff02c224 */ /* 0x000fe200078e0a02 */
[C---:B------:R-:W-:Y:S01]  /*58f0*/  ISETP.GT.U32.AND P4, PT, R3.reuse, R7, PT ;  /* 0x000000070300720c */ /* 0x040fe20003f84070 */
[----:B------:R-:W-:Y:S01]  /*5900*/  IMAD.HI.U32 R13, R0, R18, RZ ;  /* 0x00000012000d7227 */ /* 0x000fe200078e00ff */
[----:B------:R-:W-:Y:S02]  /*5910*/  ISETP.GT.U32.AND P0, PT, R3, R12, PT ;  /* 0x0000000c0300720c */ /* 0x000fe40003f04070 */
[----:B------:R1:W-:Y:S01]  /*5920*/  STL [R1+0xbc], R2 ;  /* 0x0000bc0201007387 */ /* 0x0003e20000100800 */
[----:B------:R-:W-:-:S02]  /*5930*/  IMAD.MOV R21, RZ, RZ, -R21 ;  /* 0x000000ffff157224 */ /* 0x000fc400078e0a15 */
[----:B------:R-:W-:Y:S01]  /*5940*/  @!P5 IMAD.IADD R4, R4, 0x1, -R3 ;  /* 0x000000010404d824 */ /* 0x000fe200078e0a03 */
[----:B------:R-:W-:Y:S01]  /*5950*/  ISETP.GE.AND P5, PT, R17, RZ, PT ;  /* 0x000000ff1100720c */ /* 0x000fe20003fa6270 */
[----:B------:R-:W-:Y:S02]  /*5960*/  IMAD.MOV R13, RZ, RZ, -R13 ;  /* 0x000000ffff0d7224 */ /* 0x000fe400078e0a0d */
[----:B------:R-:W-:Y:S02]  /*5970*/  IMAD R17, R3, R21, R20 ;  /* 0x0000001503117224 */ /* 0x000fe400078e0214 */
[--C-:B------:R-:W-:Y:S02]  /*5980*/  @!P4 IMAD.IADD R7, R7, 0x1, -R3.reuse ;  /* 0x000000010707c824 */ /* 0x100fe400078e0a03 */
[----:B------:R-:W-:Y:S01]  /*5990*/  @!P0 IMAD.IADD R12, R12, 0x1, -R3 ;  /* 0x000000010c0c8824 */ /* 0x000fe200078e0a03 */
[C---:B------:R-:W-:Y:S01]  /*59a0*/  ISETP.GT.U32.AND P0, PT, R3.reuse, R17, PT ;  /* 0x000000110300720c */ /* 0x040fe20003f04070 */
[----:B------:R-:W-:Y:S01]  /*59b0*/  IMAD.MOV.U32 R22, RZ, RZ, R4 ;  /* 0x000000ffff167224 */ /* 0x000fe200078e0004 */
[C---:B------:R-:W-:Y:S01]  /*59c0*/  ISETP.GT.U32.AND P4, PT, R3.reuse, R7, PT ;  /* 0x000000070300720c */ /* 0x040fe20003f84070 */
[----:B------:R-:W-:-:S02]  /*59d0*/  IMAD R18, R3, R13, R18 ;  /* 0x0000000d03127224 */ /* 0x000fc400078e0212 */
[----:B-1----:R-:W-:Y:S02]  /*59e0*/  IMAD.MOV.U32 R2, RZ, RZ, R12 ;  /* 0x000000ffff027224 */ /* 0x002fe400078e000c */
[----:B------:R-:W-:-:S04]  /*59f0*/  IMAD.HI.U32 R13, R0, R8, RZ ;  /* 0x00000008000d7227 */ /* 0x000fc800078e00ff */
[----:B------:R-:W-:Y:S01]  /*5a00*/  @!P1 IMAD.MOV R22, RZ, RZ, -R22 ;  /* 0x000000ffff169224 */ /* 0x000fe200078e0a16 */
[----:B------:R-:W-:Y:S01]  /*5a10*/  ISETP.GT.U32.AND P1, PT, R3, R18, PT ;  /* 0x000000120300720c */ /* 0x000fe20003f24070 */
[----:B------:R-:W-:Y:S01]  /*5a20*/  @!P2 IMAD.MOV R2, RZ, RZ, -R2 ;  /* 0x000000ffff02a224 */ /* 0x000fe200078e0a02 */
[----:B------:R-:W-:Y:S01]  /*5a30*/  ISETP.GE.AND P2, PT, R9, RZ, PT ;  /* 0x000000ff0900720c */ /* 0x000fe20003f46270 */
[----:B------:R-:W-:Y:S01]  /*5a40*/  IMAD.MOV R4, RZ, RZ, -R13 ;  /* 0x000000ffff047224 */ /* 0x000fe200078e0a0d */
[----:B------:R-:W-:Y:S01]  /*5a50*/  STL [R1+0x1c], R22 ;  /* 0x00001c1601007387 */ /* 0x000fe20000100800 */
[----:B------:R-:W-:Y:S02]  /*5a60*/  @!P4 IMAD.IADD R7, R7, 0x1, -R3 ;  /* 0x000000010707c824 */ /* 0x000fe400078e0a03 */
[----:B------:R-:W-:Y:S01]  /*5a70*/  IMAD R8, R3, R4, R8 ;  /* 0x0000000403087224 */ /* 0x000fe200078e0208 */
[----:B------:R1:W-:Y:S01]  /*5a80*/  STL [R1+0x18], R2 ;  /* 0x0000180201007387 */ /* 0x0003e20000100800 */
[----:B------:R-:W-:-:S04]  /*5a90*/  IMAD.HI.U32 R11, R0, R10, RZ ;  /* 0x0000000a000b7227 */ /* 0x000fc800078e00ff */
[----:B------:R-:W-:Y:S02]  /*5aa0*/  VIADD R9, R6, 0x34 ;  /* 0x0000003406097836 */ /* 0x000fe40000000000 */
[----:B------:R-:W-:Y:S02]  /*5ab0*/  @!P0 IMAD.IADD R17, R17, 0x1, -R3 ;  /* 0x0000000111118824 */ /* 0x000fe400078e0a03 */
[----:B------:R-:W-:Y:S01]  /*5ac0*/  IMAD.MOV R11, RZ, RZ, -R11 ;  /* 0x000000ffff0b7224 */ /* 0x000fe200078e0a0b */
[----:B------:R-:W-:Y:S01]  /*5ad0*/  IABS R4, R9 ;  /* 0x0000000900047213 */ /* 0x000fe20000000000 */
[----:B-1----:R-:W-:Y:S01]  /*5ae0*/  IMAD.MOV.U32 R2, RZ, RZ, R7 ;  /* 0x000000ffff027224 */ /* 0x002fe200078e0007 */
[C---:B------:R-:W-:Y:S01]  /*5af0*/  ISETP.GT.U32.AND P0, PT, R3.reuse, R17, PT ;  /* 0x000000110300720c */ /* 0x040fe20003f04070 */
[----:B------:R-:W-:Y:S02]  /*5b00*/  @!P1 IMAD.IADD R18, R18, 0x1, -R3 ;  /* 0x0000000112129824 */ /* 0x000fe400078e0a03 */
[----:B------:R-:W-:Y:S01]  /*5b10*/  @!P6 IMAD.MOV R2, RZ, RZ, -R2 ;  /* 0x000000ffff02e224 */ /* 0x000fe200078e0a02 */
[C---:B------:R-:W-:Y:S01]  /*5b20*/  ISETP.GT.U32.AND P6, PT, R3.reuse, R8, PT ;  /* 0x000000080300720c */ /* 0x040fe20003fc4070 */
[C---:B------:R-:W-:Y:S01]  /*5b30*/  IMAD R10, R3.reuse, R11, R10 ;  /* 0x0000000b030a7224 */ /* 0x040fe200078e020a */
[C---:B------:R-:W-:Y:S01]  /*5b40*/  ISETP.GT.U32.AND P1, PT, R3.reuse, R18, PT ;  /* 0x000000120300720c */ /* 0x040fe20003f24070 */
[----:B------:R-:W-:Y:S01]  /*5b50*/  VIADD R11, R6, 0x32 ;  /* 0x00000032060b7836 */ /* 0x000fe20000000000 */
[----:B------:R1:W-:Y:S01]  /*5b60*/  STL [R1+0x80], R2 ;  /* 0x0000800201007387 */ /* 0x0003e20000100800 */
[----:B------:R-:W-:Y:S01]  /*5b70*/  IMAD.HI.U32 R20, R0, R4, RZ ;  /* 0x0000000400147227 */ /* 0x000fe200078e00ff */
[----:B------:R-:W-:-:S02]  /*5b80*/  ISETP.GT.U32.AND P4, PT, R3, R10, PT ;  /* 0x0000000a0300720c */ /* 0x000fc40003f84070 */
[----:B------:R-:W-:Y:S01]  /*5b90*/  IABS R13, R11 ;  /* 0x0000000b000d7213 */ /* 0x000fe20000000000 */
[----:B------:R-:W-:Y:S02]  /*5ba0*/  IMAD.MOV R20, RZ, RZ, -R20 ;  /* 0x000000ffff147224 */ /* 0x000fe400078e0a14 */
[--C-:B------:R-:W-:Y:S01]  /*5bb0*/  @!P0 IMAD.IADD R17, R17, 0x1, -R3.reuse ;  /* 0x0000000111118824 */ /* 0x100fe200078e0a03 */
[----:B------:R-:W-:Y:S01]  /*5bc0*/  ISETP.GE.AND P0, PT, R19, RZ, PT ;  /* 0x000000ff1300720c */ /* 0x000fe20003f06270 */
[----:B------:R-:W-:Y:S02]  /*5bd0*/  @!P6 IMAD.IADD R8, R8, 0x1, -R3 ;  /* 0x000000010808e824 */ /* 0x000fe400078e0a03 */
[C---:B------:R-:W-:Y:S02]  /*5be0*/  IMAD R4, R3.reuse, R20, R4 ;  /* 0x0000001403047224 */ /* 0x040fe400078e0204 */
[----:B------:R-:W-:Y:S01]  /*5bf0*/  IMAD.HI.U32 R19, R0, R13, RZ ;  /* 0x0000000d00137227 */ /* 0x000fe200078e00ff */
[----:B------:R-:W-:-:S03]  /*5c00*/  ISETP.GT.U32.AND P6, PT, R3, R8, PT ;  /* 0x000000080300720c */ /* 0x000fc60003fc4070 */
[----:B------:R-:W-:Y:S01]  /*5c10*/  @!P1 IMAD.IADD R18, R18, 0x1, -R3 ;  /* 0x0000000112129824 */ /* 0x000fe200078e0a03 */
[----:B------:R-:W-:Y:S01]  /*5c20*/  ISETP.GT.U32.AND P1, PT, R3, R4, PT ;  /* 0x000000040300720c */ /* 0x000fe20003f24070 */
[----:B------:R-:W-:Y:S02]  /*5c30*/  IMAD.MOV R19, RZ, RZ, -R19 ;  /* 0x000000ffff137224 */ /* 0x000fe400078e0a13 */
[----:B------:R-:W-:Y:S02]  /*5c40*/  @!P4 IMAD.IADD R10, R10, 0x1, -R3 ;  /* 0x000000010a0ac824 */ /* 0x000fe400078e0a03 */
[----:B------:R-:W-:Y:S01]  /*5c50*/  @!P3 IMAD.MOV R17, RZ, RZ, -R17 ;  /* 0x000000ffff11b224 */ /* 0x000fe200078e0a11 */
[----:B------:R-:W-:Y:S01]  /*5c60*/  ISETP.GE.AND P3, PT, R9, RZ, PT ;  /* 0x000000ff0900720c */ /* 0x000fe20003f66270 */
[C---:B------:R-:W-:Y:S01]  /*5c70*/  IMAD R9, R3.reuse, R19, R13 ;  /* 0x0000001303097224 */ /* 0x040fe200078e020d */
[C---:B------:R-:W-:Y:S01]  /*5c80*/  ISETP.GT.U32.AND P4, PT, R3.reuse, R10, PT ;  /* 0x0000000a0300720c */ /* 0x040fe20003f84070 */
[--C-:B------:R-:W-:Y:S01]  /*5c90*/  @!P6 IMAD.IADD R8, R8, 0x1, -R3.reuse ;  /* 0x000000010808e824 */ /* 0x100fe200078e0a03 */
[----:B------:R-:W-:Y:S01]  /*5ca0*/  STL [R1+0x7a8], R17 ;  /* 0x0007a81101007387 */ /* 0x000fe20000100800 */
[----:B------:R-:W-:Y:S01]  /*5cb0*/  VIADD R12, R6, 0x30 ;  /* 0x00000030060c7836 */ /* 0x000fe20000000000 */
[----:B------:R-:W-:Y:S01]  /*5cc0*/  ISETP.GT.U32.AND P6, PT, R3, R9, PT ;  /* 0x000000090300720c */ /* 0x000fe20003fc4070 */
[----:B------:R-:W-:-:S02]  /*5cd0*/  @!P1 IMAD.IADD R4, R4, 0x1, -R3 ;  /* 0x0000000104049824 */ /* 0x000fc400078e0a03 */
[----:B------:R-:W-:Y:S01]  /*5ce0*/  @!P5 IMAD.MOV R18, RZ, RZ, -R18 ;  /* 0x000000ffff12d224 */ /* 0x000fe200078e0a12 */
[----:B------:R-:W-:Y:S01]  /*5cf0*/  ISETP.GE.AND P5, PT, R11, RZ, PT ;  /* 0x000000ff0b00720c */ /* 0x000fe20003fa6270 */
[----:B-1----:R-:W-:Y:S01]  /*5d00*/  IMAD.MOV.U32 R2, RZ, RZ, R8 ;  /* 0x000000ffff027224 */ /* 0x002fe200078e0008 */
[----:B------:R-:W-:Y:S01]  /*5d10*/  ISETP.GT.U32.AND P1, PT, R3, R4, PT ;  /* 0x000000040300720c */ /* 0x000fe20003f24070 */
[----:B------:R-:W-:Y:S01]  /*5d20*/  VIADD R11, R6, 0x2c ;  /* 0x0000002c060b7836 */ /* 0x000fe20000000000 */
[----:B------:R-:W-:Y:S01]  /*5d30*/  IABS R7, R12 ;  /* 0x0000000c00077213 */ /* 0x000fe20000000000 */
[--C-:B------:R-:W-:Y:S01]  /*5d40*/  @!P4 IMAD.IADD R10, R10, 0x1, -R3.reuse ;  /* 0x000000010a0ac824 */ /* 0x100fe200078e0a03 */
[----:B------:R-:W-:Y:S01]  /*5d50*/  ISETP.GE.AND P4, PT, R12, RZ, PT ;  /* 0x000000ff0c00720c */ /* 0x000fe20003f86270 */
[----:B------:R-:W-:Y:S01]  /*5d60*/  @!P0 IMAD.MOV R2, RZ, RZ, -R2 ;  /* 0x000000ffff028224 */ /* 0x000fe200078e0a02 */
[----:B------:R-:W-:Y:S01]  /*5d70*/  STL [R1+0x7ac], R18 ;  /* 0x0007ac1201007387 */ /* 0x000fe20000100800 */
[----:B------:R-:W-:Y:S01]  /*5d80*/  @!P6 IMAD.IADD R9, R9, 0x1, -R3 ;  /* 0x000000010909e824 */ /* 0x000fe200078e0a03 */
[----:B------:R-:W-:Y:S01]  /*5d90*/  IABS R8, R11 ;  /* 0x0000000b00087213 */ /* 0x000fe20000000000 */
[----:B------:R-:W-:-:S02]  /*5da0*/  IMAD.MOV.U32 R21, RZ, RZ, R10 ;  /* 0x000000ffff157224 */ /* 0x000fc400078e000a */
[----:B------:R-:W-:Y:S01]  /*5db0*/  VIADD R12, R6, 0x2e ;  /* 0x0000002e060c7836 */ /* 0x000fe20000000000 */
[----:B------:R-:W-:Y:S01]  /*5dc0*/  ISETP.GT.U32.AND P6, PT, R3, R9, PT ;  /* 0x000000090300720c */ /* 0x000fe20003fc4070 */
[----:B------:R-:W-:Y:S02]  /*5dd0*/  @!P2 IMAD.MOV R21, RZ, RZ, -R21 ;  /* 0x000000ffff15a224 */ /* 0x000fe400078e0a15 */
[----:B------:R-:W-:Y:S01]  /*5de0*/  @!P1 IMAD.IADD R4, R4, 0x1, -R3 ;  /* 0x0000000104049824 */ /* 0x000fe200078e0a03 */
[----:B------:R-:W-:Y:S01]  /*5df0*/  IABS R10, R12 ;  /* 0x0000000c000a7213 */ /* 0x000fe20000000000 */
[C---:B------:R-:W-:Y:S01]  /*5e00*/  IMAD.HI.U32 R20, R0.reuse, R7, RZ ;  /* 0x0000000700147227 */ /* 0x040fe200078e00ff */
[----:B------:R-:W-:Y:S01]  /*5e10*/  STL [R1+0x34], R21 ;  /* 0x0000341501007387 */ /* 0x000fe20000100800 */
[----:B------:R-:W-:Y:S02]  /*5e20*/  ISETP.GE.AND P1, PT, R11, RZ, PT ;  /* 0x000000ff0b00720c */ /* 0x000fe40003f26270 */
[----:B------:R-:W-:Y:S01]  /*5e30*/  IMAD.MOV R20, RZ, RZ, -R20 ;  /* 0x000000ffff147224 */ /* 0x000fe200078e0a14 */
[----:B------:R1:W-:Y:S01]  /*5e40*/  STL [R1+0x38], R2 ;  /* 0x0000380201007387 */ /* 0x0003e20000100800 */
[----:B------:R-:W-:Y:S01]  /*5e50*/  IMAD.HI.U32 R11, R0, R10, RZ ;  /* 0x0000000a000b7227 */ /* 0x000fe200078e00ff */
[----:B------:R-:W-:-:S03]  /*5e60*/  ISETP.GE.AND P2, PT, R12, RZ, PT ;  /* 0x000000ff0c00720c */ /* 0x000fc60003f46270 */
[----:B------:R-:W-:Y:S02]  /*5e70*/  IMAD R7, R3, R20, R7 ;  /* 0x0000001403077224 */ /* 0x000fe400078e0207 */
[----:B------:R-:W-:Y:S02]  /*5e80*/  @!P6 IMAD.IADD R9, R9, 0x1, -R3 ;  /* 0x000000010909e824 */ /* 0x000fe400078e0a03 */
[----:B------:R-:W-:Y:S01]  /*5e90*/  IMAD.MOV R11, RZ, RZ, -R11 ;  /* 0x000000ffff0b7224 */ /* 0x000fe200078e0a0b */
[----:B------:R-:W-:Y:S01]  /*5ea0*/  ISETP.GT.U32.AND P0, PT, R3, R7, PT ;  /* 0x000000070300720c */ /* 0x000fe20003f04070 */
[----:B-1----:R-:W-:Y:S02]  /*5eb0*/  IMAD.MOV.U32 R2, RZ, RZ, R4 ;  /* 0x000000ffff027224 */ /* 0x002fe400078e0004 */
[----:B------:R-:W-:-:S04]  /*5ec0*/  IMAD.HI.U32 R4, R0, R8, RZ ;  /* 0x0000000800047227 */ /* 0x000fc800078e00ff */
[----:B------:R-:W-:Y:S02]  /*5ed0*/  @!P3 IMAD.MOV R2, RZ, RZ, -R2 ;  /* 0x000000ffff02b224 */ /* 0x000fe400078e0a02 */
[----:B------:R-:W-:Y:S02]  /*5ee0*/  IMAD.MOV R4, RZ, RZ, -R4 ;  /* 0x000000ffff047224 */ /* 0x000fe400078e0a04 */
[C---:B------:R-:W-:Y:S01]  /*5ef0*/  IMAD R10, R3.reuse, R11, R10 ;  /* 0x0000000b030a7224 */ /* 0x040fe200078e020a */
[----:B------:R1:W-:Y:S01]  /*5f00*/  STL [R1+0x70], R2 ;  /* 0x0000700201007387 */ /* 0x0003e20000100800 */
[C---:B------:R-:W-:Y:S02]  /*5f10*/  IMAD R8, R3.reuse, R4, R8 ;  /* 0x0000000403087224 */ /* 0x040fe400078e0208 */
[----:B------:R-:W-:Y:S01]  /*5f20*/  VIADD R12, R6, 0x28 ;  /* 0x00000028060c7836 */ /* 0x000fe20000000000 */
[----:B------:R-:W-:Y:S01]  /*5f30*/  ISETP.GT.U32.AND P6, PT, R3, R10, PT ;  /* 0x0000000a0300720c */ /* 0x000fe20003fc4070 */
[----:B------:R-:W-:-:S02]  /*5f40*/  @!P0 IMAD.IADD R7, R7, 0x1, -R3 ;  /* 0x0000000107078824 */ /* 0x000fc400078e0a03 */
[C---:B------:R-:W-:Y:S01]  /*5f50*/  VIADD R19, R6.reuse, 0x2a ;  /* 0x0000002a06137836 */ /* 0x040fe20000000000 */
[----:B------:R-:W-:Y:S01]  /*5f60*/  IABS R20, R12 ;  /* 0x0000000c00147213 */ /* 0x000fe20000000000 */
[----:B------:R-:W-:Y:S01]  /*5f70*/  VIADD R4, R6, 0x26 ;  /* 0x0000002606047836 */ /* 0x000fe20000000000 */
[----:B------:R-:W-:Y:S01]  /*5f80*/  ISETP.GT.U32.AND P3, PT, R3, R7, PT ;  /* 0x000000070300720c */ /* 0x000fe20003f64070 */
[----:B-1----:R-:W-:Y:S01]  /*5f90*/  IMAD.MOV.U32 R2, RZ, RZ, R9 ;  /* 0x000000ffff027224 */ /* 0x002fe200078e0009 */
[----:B------:R-:W-:Y:S01]  /*5fa0*/  ISETP.GE.AND P0, PT, R19, RZ, PT ;  /* 0x000000ff1300720c */ /* 0x000fe20003f06270 */
[----:B------:R-:W-:Y:S01]  /*5fb0*/  IMAD.HI.U32 R11, R0, R20, RZ ;  /* 0x00000014000b7227 */ /* 0x000fe200078e00ff */
[----:B------:R-:W-:Y:S02]  /*5fc0*/  IABS R19, R19 ;  /* 0x0000001300137213 */ /* 0x000fe40000000000 */
[----:B------:R-:W-:Y:S01]  /*5fd0*/  IABS R21, R4 ;  /* 0x0000000400157213 */ /* 0x000fe20000000000 */
[----:B------:R-:W-:Y:S01]  /*5fe0*/  @!P5 IMAD.MOV R2, RZ, RZ, -R2 ;  /* 0x000000ffff02d224 */ /* 0x000fe200078e0a02 */
[----:B------:R-:W-:Y:S01]  /*5ff0*/  ISETP.GT.U32.AND P5, PT, R3, R8, PT ;  /* 0x000000080300720c */ /* 0x000fe20003fa4070 */
[----:B------:R-:W-:-:S02]  /*6000*/  @!P6 IMAD.IADD R10, R10, 0x1, -R3 ;  /* 0x000000010a0ae824 */ /* 0x000fc400078e0a03 */
[----:B------:R-:W-:Y:S01]  /*6010*/  IMAD.HI.U32 R9, R0, R19, RZ ;  /* 0x0000001300097227 */ /* 0x000fe200078e00ff */
[----:B------:R1:W-:Y:S02]  /*6020*/  STL [R1+0x60], R2 ;  /* 0x0000600201007387 */ /* 0x0003e40000100800 */
[----:B------:R-:W-:Y:S01]  /*6030*/  ISETP.GT.U32.AND P6, PT, R3, R10, PT ;  /* 0x0000000a0300720c */ /* 0x000fe20003fc4070 */
[----:B------:R-:W-:Y:S02]  /*6040*/  IMAD.MOV R11, RZ, RZ, -R11 ;  /* 0x000000ffff0b7224 */ /* 0x000fe400078e0a0b */
[----:B------:R-:W-:Y:S02]  /*6050*/  IMAD.MOV R9, RZ, RZ, -R9 ;  /* 0x000000ffff097224 */ /* 0x000fe400078e0a09 */
[--C-:B------:R-:W-:Y:S01]  /*6060*/  @!P3 IMAD.IADD R7, R7, 0x1, -R3.reuse ;  /* 0x000000010707b824 */ /* 0x100fe200078e0a03 */
[----:B------:R-:W-:Y:S01]  /*6070*/  ISETP.GE.AND P3, PT, R12, RZ, PT ;  /* 0x000000ff0c00720c */ /* 0x000fe20003f66270 */
[----:B------:R-:W-:-:S02]  /*6080*/  @!P5 IMAD.IADD R8, R8, 0x1, -R3 ;  /* 0x000000010808d824 */ /* 0x000fc400078e0a03 */
[C---:B------:R-:W-:Y:S02]  /*6090*/  IMAD R20, R3.reuse, R11, R20 ;  /* 0x0000000b03147224 */ /* 0x040fe400078e0214 */
[C---:B------:R-:W-:Y:S01]  /*60a0*/  IMAD R19, R3.reuse, R9, R19 ;  /* 0x0000000903137224 */ /* 0x040fe200078e0213 */
[----:B------:R-:W-:Y:S01]  /*60b0*/  ISETP.GT.U32.AND P5, PT, R3, R8, PT ;  /* 0x000000080300720c */ /* 0x000fe20003fa4070 */
[----:B-1----:R-:W-:Y:S02]  /*60c0*/  IMAD.MOV.U32 R2, RZ, RZ, R7 ;  /* 0x000000ffff027224 */ /* 0x002fe400078e0007 */
[----:B------:R-:W-:-:S04]  /*60d0*/  IMAD.HI.U32 R7, R0, R21, RZ ;  /* 0x0000001500077227 */ /* 0x000fc800078e00ff */
[----:B------:R-:W-:Y:S01]  /*60e0*/  @!P6 IMAD.IADD R10, R10, 0x1, -R3 ;  /* 0x000000010a0ae824 */ /* 0x000fe200078e0a03 */
[C---:B------:R-:W-:Y:S01]  /*60f0*/  ISETP.GT.U32.AND P6, PT, R3.reuse, R19, PT ;  /* 0x000000130300720c */ /* 0x040fe20003fc4070 */
[----:B------:R-:W-:Y:S02]  /*6100*/  IMAD.MOV R7, RZ, RZ, -R7 ;  /* 0x000000ffff077224 */ /* 0x000fe400078e0a07 */
[----:B------:R-:W-:Y:S01]  /*6110*/  @!P4 IMAD.MOV R2, RZ, RZ, -R2 ;  /* 0x000000ffff02c224 */ /* 0x000fe200078e0a02 */
[----:B------:R-:W-:Y:S01]  /*6120*/  ISETP.GE.AND P4, PT, R4, RZ, PT ;  /* 0x000000ff0400720c */ /* 0x000fe20003f86270 */
[----:B------:R-:W-:Y:S01]  /*6130*/  @!P5 IMAD.IADD R8, R8, 0x1, -R3 ;  /* 0x000000010808d824 */ /* 0x000fe200078e0a03 */
[C---:B------:R-:W-:Y:S01]  /*6140*/  ISETP.GT.U32.AND P5, PT, R3.reuse, R20, PT ;  /* 0x000000140300720c */ /* 0x040fe20003fa4070 */
[----:B------:R-:W-:Y:S01]  /*6150*/  IMAD R21, R3, R7, R21 ;  /* 0x0000000703157224 */ /* 0x000fe200078e0215 */
[----:B------:R1:W-:Y:S01]  /*6160*/  STL [R1+0x58], R2 ;  /* 0x0000580201007387 */ /* 0x0003e20000100800 */
[----:B------:R-:W-:-:S02]  /*6170*/  IMAD.MOV.U32 R13, RZ, RZ, R10 ;  /* 0x000000ffff0d7224 */ /* 0x000fc400078e000a */
[C---:B------:R-:W-:Y:S02]  /*6180*/  VIADD R4, R6.reuse, 0x22 ;  /* 0x0000002206047836 */ /* 0x040fe40000000000 */
[----:B------:R-:W-:Y:S02]  /*6190*/  VIADD R9, R6, 0x24 ;  /* 0x0000002406097836 */ /* 0x000fe40000000000 */
[----:B------:R-:W-:Y:S01]  /*61a0*/  @!P2 IMAD.MOV R13, RZ, RZ, -R13 ;  /* 0x000000ffff0da224 */ /* 0x000fe200078e0a0d */
[----:B------:R-:W-:Y:S01]  /*61b0*/  ISETP.GT.U32.AND P2, PT, R3, R21, PT ;  /* 0x000000150300720c */ /* 0x000fe20003f44070 */
[--C-:B------:R-:W-:Y:S01]  /*61c0*/  @!P6 IMAD.IADD R19, R19, 0x1, -R3.reuse ;  /* 0x000000011313e824 */ /* 0x100fe200078e0a03 */
[----:B------:R-:W-:Y:S01]  /*61d0*/  IABS R23, R4 ;  /* 0x0000000400177213 */ /* 0x000fe20000000000 */
[----:B------:R-:W-:Y:S01]  /*61e0*/  @!P5 IMAD.IADD R20, R20, 0x1, -R3 ;  /* 0x000000011414d824 */ /* 0x000fe200078e0a03 */
[----:B------:R-:W-:Y:S01]  /*61f0*/  IABS R22, R9 ;  /* 0x0000000900167213 */ /* 0x000fe20000000000 */
[----:B-1----:R-:W-:Y:S01]  /*6200*/  IMAD.MOV.U32 R2, RZ, RZ, R8 ;  /* 0x000000ffff027224 */ /* 0x002fe200078e0008 */
[----:B------:R-:W-:Y:S01]  /*6210*/  ISETP.GE.AND P6, PT, R9, RZ, PT ;  /* 0x000000ff0900720c */ /* 0x000fe20003fc6270 */
[----:B------:R-:W-:Y:S01]  /*6220*/  IMAD.HI.U32 R7, R0, R23, RZ ;  /* 0x0000001700077227 */ /* 0x000fe200078e00ff */
[C---:B------:R-:W-:Y:S01]  /*6230*/  ISETP.GT.U32.AND P5, PT, R3.reuse, R20, PT ;  /* 0x000000140300720c */ /* 0x040fe20003fa4070 */
[----:B------:R1:W-:Y:S02]  /*6240*/  STL [R1+0x48], R13 ;  /* 0x0000480d01007387 */ /* 0x0003e40000100800 */
[----:B------:R-:W-:Y:S01]  /*6250*/  @!P1 IMAD.MOV R2, RZ, RZ, -R2 ;  /* 0x000000ffff029224 */ /* 0x000fe200078e0a02 */
[----:B------:R-:W-:Y:S01]  /*6260*/  ISETP.GT.U32.AND P1, PT, R3, R19, PT ;  /* 0x000000130300720c */ /* 0x000fe20003f24070 */
[----:B------:R-:W-:-:S02]  /*6270*/  VIADD R11, R6, 0x20 ;  /* 0x00000020060b7836 */ /* 0x000fc40000000000 */
[----:B------:R-:W-:Y:S01]  /*6280*/  IMAD.HI.U32 R12, R0, R22, RZ ;  /* 0x00000016000c7227 */ /* 0x000fe200078e00ff */
[----:B------:R-:W-:Y:S02]  /*6290*/  STL [R1+0x7a0], R2 ;  /* 0x0007a00201007387 */ /* 0x000fe40000100800 */
[----:B------:R-:W-:Y:S01]  /*62a0*/  IABS R24, R11 ;  /* 0x0000000b00187213 */ /* 0x000fe20000000000 */
[----:B------:R-:W-:Y:S02]  /*62b0*/  IMAD.MOV R7, RZ, RZ, -R7 ;  /* 0x000000ffff077224 */ /* 0x000fe400078e0a07 */
[----:B------:R-:W-:Y:S02]  /*62c0*/  IMAD.MOV R12, RZ, RZ, -R12 ;  /* 0x000000ffff0c7224 */ /* 0x000fe400078e0a0c */
[----:B------:R-:W-:Y:S02]  /*62d0*/  @!P2 IMAD.IADD R21, R21, 0x1, -R3 ;  /* 0x000000011515a824 */ /* 0x000fe400078e0a03 */
[----:B------:R-:W-:-:S02]  /*62e0*/  IMAD R23, R3, R7, R23 ;  /* 0x0000000703177224 */ /* 0x000fc400078e0217 */
[C---:B------:R-:W-:Y:S01]  /*62f0*/  IMAD R22, R3.reuse, R12, R22 ;  /* 0x0000000c03167224 */ /* 0x040fe200078e0216 */
[C---:B------:R-:W-:Y:S01]  /*6300*/  ISETP.GT.U32.AND P2, PT, R3.reuse, R21, PT ;  /* 0x000000150300720c */ /* 0x040fe20003f44070 */
[----:B------:R-:W-:Y:S01]  /*6310*/  @!P5 IMAD.IADD R20, R20, 0x1, -R3 ;  /* 0x000000011414d824 */ /* 0x000fe200078e0a03 */
[----:B------:R-:W-:Y:S01]  /*6320*/  ISETP.GT.U32.AND P5, PT, R3, R23, PT ;  /* 0x000000170300720c */ /* 0x000fe20003fa4070 */
[----:B------:R-:W-:-:S04]  /*6330*/  IMAD.HI.U32 R10, R0, R24, RZ ;  /* 0x00000018000a7227 */ /* 0x000fc800078e00ff */
[--C-:B------:R-:W-:Y:S01]  /*6340*/  @!P1 IMAD.IADD R19, R19, 0x1, -R3.reuse ;  /* 0x0000000113139824 */ /* 0x100fe200078e0a03 */
[C---:B------:R-:W-:Y:S01]  /*6350*/  ISETP.GT.U32.AND P1, PT, R3.reuse, R22, PT ;  /* 0x000000160300720c */ /* 0x040fe20003f24070 */
[----:B------:R-:W-:Y:S02]  /*6360*/  IMAD.MOV R10, RZ, RZ, -R10 ;  /* 0x000000ffff0a7224 */ /* 0x000fe400078e0a0a */
[C---:B------:R-:W-:Y:S02]  /*6370*/  VIADD R7, R6.reuse, 0x1a ;  /* 0x0000001a06077836 */ /* 0x040fe40000000000 */
[----:B------:R-:W-:Y:S02]  /*6380*/  IMAD R24, R3, R10, R24 ;  /* 0x0000000a03187224 */ /* 0x000fe400078e0218 */
[--C-:B------:R-:W-:Y:S01]  /*6390*/  @!P2 IMAD.IADD R21, R21, 0x1, -R3.reuse ;  /* 0x000000011515a824 */ /* 0x100fe200078e0a03 */
[----:B------:R-:W-:Y:S01]  /*63a0*/  IABS R27, R7 ;  /* 0x00000007001b7213 */ /* 0x000fe20000000000 */
[--C-:B------:R-:W-:Y:S01]  /*63b0*/  @!P5 IMAD.IADD R23, R23, 0x1, -R3.reuse ;  /* 0x000000011717d824 */ /* 0x100fe200078e0a03 */
[----:B------:R-:W-:Y:S01]  /*63c0*/  ISETP.GT.U32.AND P2, PT, R3, R24, PT ;  /* 0x000000180300720c */ /* 0x000fe20003f44070 */
[----:B------:R-:W-:Y:S01]  /*63d0*/  VIADD R9, R6, 0x1e ;  /* 0x0000001e06097836 */ /* 0x000fe20000000000 */
[----:B------:R-:W-:Y:S01]  /*63e0*/  ISETP.GE.AND P5, PT, R11, RZ, PT ;  /* 0x000000ff0b00720c */ /* 0x000fe20003fa6270 */
[----:B------:R-:W-:-:S02]  /*63f0*/  @!P1 IMAD.IADD R22, R22, 0x1, -R3 ;  /* 0x0000000116169824 */ /* 0x000fc400078e0a03 */
[----:B------:R-:W-:Y:S01]  /*6400*/  @!P0 IMAD.MOV R19, RZ, RZ, -R19 ;  /* 0x000000ffff138224 */ /* 0x000fe200078e0a13 */
[----:B------:R-:W-:Y:S01]  /*6410*/  ISETP.GE.AND P0, PT, R4, RZ, PT ;  /* 0x000000ff0400720c */ /* 0x000fe20003f06270 */
[----:B------:R-:W-:Y:S01]  /*6420*/  @!P3 IMAD.MOV R20, RZ, RZ, -R20 ;  /* 0x000000ffff14b224 */ /* 0x000fe200078e0a14 */
[C---:B------:R-:W-:Y:S01]  /*6430*/  ISETP.GT.U32.AND P3, PT, R3.reuse, R23, PT ;  /* 0x000000170300720c */ /* 0x040fe20003f64070 */
[----:B------:R-:W-:Y:S01]  /*6440*/  IMAD.HI.U32 R4, R0, R27, RZ ;  /* 0x0000001b00047227 */ /* 0x000fe200078e00ff */
[----:B------:R-:W-:Y:S01]  /*6450*/  ISETP.GT.U32.AND P1, PT, R3, R22, PT ;  /* 0x000000160300720c */ /* 0x000fe20003f24070 */
[----:B------:R-:W-:Y:S01]  /*6460*/  STL [R1+0x7a4], R19 ;  /* 0x0007a41301007387 */ /* 0x000fe20000100800 */
[----:B------:R-:W-:Y:S01]  /*6470*/  IABS R25, R9 ;  /* 0x0000000900197213 */ /* 0x000fe20000000000 */
[----:B------:R-:W-:Y:S02]  /*6480*/  VIADD R8, R6, 0x1c ;  /* 0x0000001c06087836 */ /* 0x000fe40000000000 */
[----:B------:R-:W-:Y:S01]  /*6490*/  IMAD.MOV R4, RZ, RZ, -R4 ;  /* 0x000000ffff047224 */ /* 0x000fe200078e0a04 */
[----:B------:R-:W-:Y:S01]  /*64a0*/  STL [R1+0x7b0], R20 ;  /* 0x0007b01401007387 */ /* 0x000fe20000100800 */
[----:B------:R-:W-:Y:S01]  /*64b0*/  @!P2 IMAD.IADD R24, R24, 0x1, -R3 ;  /* 0x000000011818a824 */ /* 0x000fe200078e0a03 */
[----:B------:R-:W-:Y:S01]  /*64c0*/  IABS R26, R8 ;  /* 0x00000008001a7213 */ /* 0x000fe20000000000 */
[----:B------:R-:W-:-:S03]  /*64d0*/  IMAD.HI.U32 R12, R0, R25, RZ ;  /* 0x00000019000c7227 */ /* 0x000fc600078e00ff */
[C---:B------:R-:W-:Y:S01]  /*64e0*/  ISETP.GT.U32.AND P2, PT, R3.reuse, R24, PT ;  /* 0x000000180300720c */ /* 0x040fe20003f44070 */
[----:B------:R-:W-:Y:S02]  /*64f0*/  IMAD R27, R3, R4, R27 ;  /* 0x00000004031b7224 */ /* 0x000fe400078e021b */
[----:B------:R-:W-:-:S04]  /*6500*/  IMAD.HI.U32 R10, R0, R26, RZ ;  /* 0x0000001a000a7227 */ /* 0x000fc800078e00ff */
[----:B------:R-:W-:Y:S02]  /*6510*/  IMAD.MOV R12, RZ, RZ, -R12 ;  /* 0x000000ffff0c7224 */ /* 0x000fe400078e0a0c */
[--C-:B------:R-:W-:Y:S01]  /*6520*/  @!P3 IMAD.IADD R23, R23, 0x1, -R3.reuse ;  /* 0x000000011717b824 */ /* 0x100fe200078e0a03 */
[----:B------:R-:W-:Y:S01]  /*6530*/  ISETP.GT.U32.AND P3, PT, R3, R27, PT ;  /* 0x0000001b0300720c */ /* 0x000fe20003f64070 */
[----:B------:R-:W-:Y:S01]  /*6540*/  @!P1 IMAD.IADD R22, R22, 0x1, -R3 ;  /* 0x0000000116169824 */ /* 0x000fe200078e0a03 */
[----:B------:R-:W-:Y:S01]  /*6550*/  ISETP.GE.AND P1, PT, R9, RZ, PT ;  /* 0x000000ff0900720c */ /* 0x000fe20003f26270 */
[----:B------:R-:W-:Y:S02]  /*6560*/  IMAD R25, R3, R12, R25 ;  /* 0x0000000c03197224 */ /* 0x000fe400078e0219 */
[----:B------:R-:W-:Y:S02]  /*6570*/  IMAD.MOV R10, RZ, RZ, -R10 ;  /* 0x000000ffff0a7224 */ /* 0x000fe400078e0a0a */
[----:B------:R-:W-:-:S02]  /*6580*/  VIADD R9, R6, 0x18 ;  /* 0x0000001806097836 */ /* 0x000fc40000000000 */
[----:B------:R-:W-:Y:S01]  /*6590*/  @!P4 IMAD.MOV R21, RZ, RZ, -R21 ;  /* 0x000000ffff15c224 */ /* 0x000fe200078e0a15 */
[C---:B------:R-:W-:Y:S01]  /*65a0*/  ISETP.GT.U32.AND P4, PT, R3.reuse, R25, PT ;  /* 0x000000190300720c */ /* 0x040fe20003f84070 */
[C---:B------:R-:W-:Y:S01]  /*65b0*/  IMAD R26, R3.reuse, R10, R26 ;  /* 0x0000000a031a7224 */ /* 0x040fe200078e021a */
[----:B------:R-:W-:Y:S01]  /*65c0*/  IABS R28, R9 ;  /* 0x00000009001c7213 */ /* 0x000fe20000000000 */
[----:B------:R-:W-:Y:S01]  /*65d0*/  VIADD R4, R6, 0x16 ;  /* 0x0000001606047836 */ /* 0x000fe20000000000 */
[----:B------:R-:W-:Y:S01]  /*65e0*/  STL [R1+0x7b4], R21 ;  /* 0x0007b41501007387 */ /* 0x000fe20000100800 */
[----:B------:R-:W-:Y:S01]  /*65f0*/  @!P6 IMAD.MOV R22, RZ, RZ, -R22 ;  /* 0x000000ffff16e224 */ /* 0x000fe200078e0a16 */
[----:B------:R-:W-:Y:S01]  /*6600*/  ISETP.GT.U32.AND P6, PT, R3, R26, PT ;  /* 0x0000001a0300720c */ /* 0x000fe20003fc4070 */
[--C-:B------:R-:W-:Y:S01]  /*6610*/  @!P2 IMAD.IADD R24, R24, 0x1, -R3.reuse ;  /* 0x000000011818a824 */ /* 0x100fe200078e0a03 */
[----:B------:R-:W-:Y:S01]  /*6620*/  ISETP.GE.AND P2, PT, R8, RZ, PT ;  /* 0x000000ff0800720c */ /* 0x000fe20003f46270 */
[----:B------:R-:W-:Y:S01]  /*6630*/  @!P3 IMAD.IADD R27, R27, 0x1, -R3 ;  /* 0x000000011b1bb824 */ /* 0x000fe200078e0a03 */
[----:B------:R-:W-:Y:S01]  /*6640*/  IABS R29, R4 ;  /* 0x00000004001d7213 */ /* 0x000fe20000000000 */
[----:B------:R-:W-:Y:S01]  /*6650*/  IMAD.HI.U32 R8, R0, R28, RZ ;  /* 0x0000001c00087227 */ /* 0x000fe200078e00ff */
[----:B------:R-:W-:Y:S02]  /*6660*/  STL [R1+0x7b8], R22 ;  /* 0x0007b81601007387 */ /* 0x000fe40000100800 */
[----:B------:R-:W-:Y:S01]  /*6670*/  ISETP.GT.U32.AND P3, PT, R3, R27, PT ;  /* 0x0000001b0300720c */ /* 0x000fe20003f64070 */
[----:B------:R-:W-:-:S02]  /*6680*/  IMAD.MOV R10, RZ, RZ, -R8 ;  /* 0x000000ffff0a7224 */ /* 0x000fc400078e0a08 */
[----:B------:R-:W-:-:S04]  /*6690*/  IMAD.HI.U32 R8, R0, R29, RZ ;  /* 0x0000001d00087227 */ /* 0x000fc800078e00ff */
[--C-:B------:R-:W-:Y:S01]  /*66a0*/  @!P4 IMAD.IADD R25, R25, 0x1, -R3.reuse ;  /* 0x000000011919c824 */ /* 0x100fe200078e0a03 */
[----:B------:R-:W-:Y:S01]  /*66b0*/  ISETP.GE.AND P4, PT, R7, RZ, PT ;  /* 0x000000ff0700720c */ /* 0x000fe20003f86270 */
[----:B------:R-:W-:Y:S02]  /*66c0*/  IMAD.MOV R8, RZ, RZ, -R8 ;  /* 0x000000ffff087224 */ /* 0x000fe400078e0a08 */
[----:B------:R-:W-:Y:S01]  /*66d0*/  @!P6 IMAD.IADD R26, R26, 0x1, -R3 ;  /* 0x000000011a1ae824 */ /* 0x000fe200078e0a03 */
[C---:B------:R-:W-:Y:S01]  /*66e0*/  ISETP.GT.U32.AND P6, PT, R3.reuse, R25, PT ;  /* 0x000000190300720c */ /* 0x040fe20003fc4070 */
[----:B------:R-:W-:Y:S02]  /*66f0*/  IMAD R29, R3, R8, R29 ;  /* 0x00000008031d7224 */ /* 0x000fe400078e021d */
[----:B------:R-:W-:Y:S02]  /*6700*/  @!P3 IMAD.IADD R27, R27, 0x1, -R3 ;  /* 0x000000011b1bb824 */ /* 0x000fe400078e0a03 */
[C---:B------:R-:W-:Y:S01]  /*6710*/  IMAD R28, R3.reuse, R10, R28 ;  /* 0x0000000a031c7224 */ /* 0x040fe200078e021c */
[----:B------:R-:W-:Y:S01]  /*6720*/  ISETP.GT.U32.AND P3, PT, R3, R29, PT ;  /* 0x0000001d0300720c */ /* 0x000fe20003f64070 */
[----:B------:R-:W-:-:S02]  /*6730*/  @!P5 IMAD.MOV R24, RZ, RZ, -R24 ;  /* 0x000000ffff18d224 */ /* 0x000fc400078e0a18 */
[----:B------:R-:W-:Y:S01]  /*6740*/  @!P0 IMAD.MOV R23, RZ, RZ, -R23 ;  /* 0x000000ffff178224 */ /* 0x000fe200078e0a17 */
[C---:B------:R-:W-:Y:S01]  /*6750*/  ISETP.GT.U32.AND P5, PT, R3.reuse, R28, PT ;  /* 0x0000001c0300720c */ /* 0x040fe20003fa4070 */
[C---:B------:R-:W-:Y:S01]  /*6760*/  VIADD R7, R6.reuse, 0x14 ;  /* 0x0000001406077836 */ /* 0x040fe20000000000 */
[----:B------:R-:W-:Y:S01]  /*6770*/  ISETP.GT.U32.AND P0, PT, R3, R26, PT ;  /* 0x0000001a0300720c */ /* 0x000fe20003f04070 */
[----:B------:R-:W-:Y:S01]  /*6780*/  @!P6 IMAD.IADD R25, R25, 0x1, -R3 ;  /* 0x000000011919e824 */ /* 0x000fe200078e0a03 */
[----:B------:R-:W-:Y:S01]  /*6790*/  ISETP.GE.AND P6, PT, R9, RZ, PT ;  /* 0x000000ff0900720c */ /* 0x000fe20003fc6270 */
[----:B------:R-:W-:Y:S01]  /*67a0*/  VIADD R9, R6, 0x12 ;  /* 0x0000001206097836 */ /* 0x000fe20000000000 */
[----:B------:R-:W-:Y:S01]  /*67b0*/  STL [R1+0x7bc], R23 ;  /* 0x0007bc1701007387 */ /* 0x000fe20000100800 */
[----:B-1----:R-:W-:Y:S01]  /*67c0*/  IABS R13, R7 ;  /* 0x00000007000d7213 */ /* 0x002fe20000000000 */
[----:B------:R-:W-:Y:S01]  /*67d0*/  @!P1 IMAD.MOV R25, RZ, RZ, -R25 ;  /* 0x000000ffff199224 */ /* 0x000fe200078e0a19 */
[----:B------:R-:W-:Y:S01]  /*67e0*/  ISETP.GE.AND P1, PT, R7, RZ, PT ;  /* 0x000000ff0700720c */ /* 0x000fe20003f26270 */
[--C-:B------:R-:W-:Y:S01]  /*67f0*/  @!P3 IMAD.IADD R29, R29, 0x1, -R3.reuse ;  /* 0x000000011d1db824 */ /* 0x100fe200078e0a03 */
[----:B------:R-:W-:Y:S01]  /*6800*/  IABS R12, R9 ;  /* 0x00000009000c7213 */ /* 0x000fe20000000000 */
[----:B------:R1:W-:Y:S01]  /*6810*/  STL [R1+0x7c0], R24 ;  /* 0x0007c01801007387 */ /* 0x0003e20000100800 */
[----:B------:R-:W-:-:S02]  /*6820*/  @!P5 IMAD.IADD R28, R28, 0x1, -R3 ;  /* 0x000000011c1cd824 */ /* 0x000fc400078e0a03 */
[C---:B------:R-:W-:Y:S01]  /*6830*/  ISETP.GT.U32.AND P3, PT, R3.reuse, R29, PT ;  /* 0x0000001d0300720c */ /* 0x040fe20003f64070 */
[----:B------:R-:W-:Y:S01]  /*6840*/  IMAD.HI.U32 R8, R0, R12, RZ ;  /* 0x0000000c00087227 */ /* 0x000fe200078e00ff */
[----:B------:R2:W-:Y:S01]  /*6850*/  STL [R1+0x7c4], R25 ;  /* 0x0007c41901007387 */ /* 0x0005e20000100800 */
[C---:B------:R-:W-:Y:S02]  /*6860*/  ISETP.GT.U32.AND P5, PT, R3.reuse, R28, PT ;  /* 0x0000001c0300720c */ /* 0x040fe40003fa4070 */
[----:B------:R-:W-:Y:S02]  /*6870*/  IMAD.MOV R8, RZ, RZ, -R8 ;  /* 0x000000ffff087224 */ /* 0x000fe400078e0a08 */
[----:B-1----:R-:W-:Y:S02]  /*6880*/  VIADD R24, R6, 0x10 ;  /* 0x0000001006187836 */ /* 0x002fe40000000000 */
[----:B------:R-:W-:Y:S02]  /*6890*/  IMAD R12, R3, R8, R12 ;  /* 0x00000008030c7224 */ /* 0x000fe400078e020c */
[--C-:B------:R-:W-:Y:S01]  /*68a0*/  @!P0 IMAD.IADD R26, R26, 0x1, -R3.reuse ;  /* 0x000000011a1a8824 */ /* 0x100fe200078e0a03 */
[----:B------:R-:W-:Y:S01]  /*68b0*/  IABS R11, R24 ;  /* 0x00000018000b7213 */ /* 0x000fe20000000000 */
[----:B------:R-:W-:Y:S01]  /*68c0*/  @!P3 IMAD.IADD R29, R29, 0x1, -R3 ;  /* 0x000000011d1db824 */ /* 0x000fe200078e0a03 */
[----:B------:R-:W-:Y:S01]  /*68d0*/  ISETP.GE.AND P0, PT, R4, RZ, PT ;  /* 0x000000ff0400720c */ /* 0x000fe20003f06270 */
[----:B------:R-:W-:Y:S01]  /*68e0*/  IMAD.HI.U32 R4, R0, R13, RZ ;  /* 0x0000000d00047227 */ /* 0x000fe200078e00ff */
[----:B------:R-:W-:-:S03]  /*68f0*/  ISETP.GT.U32.AND P3, PT, R3, R12, PT ;  /* 0x0000000c0300720c */ /* 0x000fc60003f64070 */
[----:B------:R-:W-:-:S04]  /*6900*/  IMAD.HI.U32 R7, R0, R11, RZ ;  /* 0x0000000b00077227 */ /* 0x000fc800078e00ff */
[----:B------:R-:W-:Y:S02]  /*6910*/  IMAD.MOV R4, RZ, RZ, -R4 ;  /* 0x000000ffff047224 */ /* 0x000fe400078e0a04 */
[C---:B------:R-:W-:Y:S02]  /*6920*/  VIADD R22, R6.reuse, 0xe ;  /* 0x0000000e06167836 */ /* 0x040fe40000000000 */
[----:B------:R-:W-:Y:S02]  /*6930*/  IMAD.MOV R7, RZ, RZ, -R7 ;  /* 0x000000ffff077224 */ /* 0x000fe400078e0a07 */
[C---:B------:R-:W-:Y:S01]  /*6940*/  IMAD R13, R3.reuse, R4, R13 ;  /* 0x00000004030d7224 */ /* 0x040fe200078e020d */
[----:B------:R-:W-:Y:S01]  /*6950*/  IABS R4, R22 ;  /* 0x0000001600047213 */ /* 0x000fe20000000000 */
[----:B------:R-:W-:Y:S02]  /*6960*/  IMAD R11, R3, R7, R11 ;  /* 0x00000007030b7224 */ /* 0x000fe400078e020b */
[----:B------:R-:W-:-:S02]  /*6970*/  VIADD R21, R6, 0xc ;  /* 0x0000000c06157836 */ /* 0x000fc40000000000 */
[----:B------:R-:W-:Y:S02]  /*6980*/  VIADD R20, R6, 0xa ;  /* 0x0000000a06147836 */ /* 0x000fe40000000000 */
[--C-:B------:R-:W-:Y:S01]  /*6990*/  @!P5 IMAD.IADD R28, R28, 0x1, -R3.reuse ;  /* 0x000000011c1cd824 */ /* 0x100fe200078e0a03 */
[C---:B------:R-:W-:Y:S01]  /*69a0*/  ISETP.GT.U32.AND P5, PT, R3.reuse, R13, PT ;  /* 0x0000000d0300720c */ /* 0x040fe20003fa4070 */
[----:B------:R-:W-:Y:S01]  /*69b0*/  @!P3 IMAD.IADD R12, R12, 0x1, -R3 ;  /* 0x000000010c0cb824 */ /* 0x000fe200078e0a03 */
[----:B------:R-:W-:Y:S01]  /*69c0*/  ISETP.GT.U32.AND P3, PT, R3, R11, PT ;  /* 0x0000000b0300720c */ /* 0x000fe20003f64070 */
[----:B------:R-:W-:Y:S01]  /*69d0*/  IMAD.HI.U32 R10, R0, R4, RZ ;  /* 0x00000004000a7227 */ /* 0x000fe200078e00ff */
[----:B------:R-:W-:Y:S02]  /*69e0*/  IABS R8, R21 ;  /* 0x0000001500087213 */ /* 0x000fe40000000000 */
[----:B------:R-:W-:Y:S01]  /*69f0*/  IABS R17, R20 ;  /* 0x0000001400117213 */ /* 0x000fe20000000000 */
[----:B------:R-:W-:-:S02]  /*6a00*/  IMAD.MOV R10, RZ, RZ, -R10 ;  /* 0x000000ffff0a7224 */ /* 0x000fc400078e0a0a */
[----:B------:R-:W-:Y:S02]  /*6a10*/  IMAD.MOV.U32 R23, RZ, RZ, R8 ;  /* 0x000000ffff177224 */ /* 0x000fe400078e0008 */
[----:B------:R-:W-:Y:S02]  /*6a20*/  VIADD R18, R6, 0x6 ;  /* 0x0000000606127836 */ /* 0x000fe40000000000 */
[----:B------:R-:W-:Y:S02]  /*6a30*/  IMAD.MOV.U32 R8, RZ, RZ, R17 ;  /* 0x000000ffff087224 */ /* 0x000fe400078e0011 */
[----:B------:R-:W-:Y:S01]  /*6a40*/  IMAD R10, R3, R10, R4 ;  /* 0x0000000a030a7224 */ /* 0x000fe200078e0204 */
[----:B------:R-:W-:Y:S01]  /*6a50*/  IABS R17, R18 ;  /* 0x0000001200117213 */ /* 0x000fe20000000000 */
[----:B------:R-:W-:-:S04]  /*6a60*/  IMAD.HI.U32 R4, R0, R8, RZ ;  /* 0x0000000800047227 */ /* 0x000fc800078e00ff */
[--C-:B------:R-:W-:Y:S01]  /*6a70*/  @!P5 IMAD.IADD R13, R13, 0x1, -R3.reuse ;  /* 0x000000010d0dd824 */ /* 0x100fe200078e0a03 */
[----:B------:R-:W-:Y:S01]  /*6a80*/  ISETP.GE.AND P5, PT, R9, RZ, PT ;  /* 0x000000ff0900720c */ /* 0x000fe20003fa6270 */
[----:B------:R-:W-:Y:S01]  /*6a90*/  @!P3 IMAD.IADD R11, R11, 0x1, -R3 ;  /* 0x000000010b0bb824 */ /* 0x000fe200078e0a03 */
[----:B------:R-:W-:Y:S01]  /*6aa0*/  ISETP.GT.U32.AND P3, PT, R3, R10, PT ;  /* 0x0000000a0300720c */ /* 0x000fe20003f64070 */
[----:B------:R-:W-:-:S04]  /*6ab0*/  IMAD.HI.U32 R9, R0, R23, RZ ;  /* 0x0000001700097227 */ /* 0x000fc800078e00ff */
[----:B------:R-:W-:Y:S02]  /*6ac0*/  IMAD.MOV R2, RZ, RZ, -R4 ;  /* 0x000000ffff027224 */ /* 0x000fe400078e0a04 */
[----:B------:R-:W-:Y:S02]  /*6ad0*/  VIADD R19, R6, 0x8 ;  /* 0x0000000806137836 */ /* 0x000fe40000000000 */
[----:B------:R-:W-:Y:S02]  /*6ae0*/  IMAD.MOV.U32 R4, RZ, RZ, R17 ;  /* 0x000000ffff047224 */ /* 0x000fe400078e0011 */
[----:B------:R-:W-:Y:S01]  /*6af0*/  IMAD.MOV R9, RZ, RZ, -R9 ;  /* 0x000000ffff097224 */ /* 0x000fe200078e0a09 */
[----:B------:R-:W-:Y:S01]  /*6b00*/  IABS R7, R19 ;  /* 0x0000001300077213 */ /* 0x000fe20000000000 */
[----:B------:R-:W-:-:S04]  /*6b10*/  IMAD.HI.U32 R17, R0, R4, RZ ;  /* 0x0000000400117227 */ /* 0x000fc800078e00ff */
[C---:B------:R-:W-:Y:S02]  /*6b20*/  IMAD R9, R3.reuse, R9, R23 ;  /* 0x0000000903097224 */ /* 0x040fe400078e0217 */
[----:B------:R-:W-:Y:S02]  /*6b30*/  IMAD R8, R3, R2, R8 ;  /* 0x0000000203087224 */ /* 0x000fe400078e0208 */
[----:B------:R-:W-:Y:S02]  /*6b40*/  IMAD.MOV R23, RZ, RZ, -R17 ;  /* 0x000000ffff177224 */ /* 0x000fe400078e0a11 */
[C---:B------:R-:W-:Y:S02]  /*6b50*/  VIADD R2, R6.reuse, 0x4 ;  /* 0x0000000406027836 */ /* 0x040fe40000000000 */
[----:B------:R-:W-:Y:S02]  /*6b60*/  VIADD R17, R6, 0x2 ;  /* 0x0000000206117836 */ /* 0x000fe40000000000 */
[----:B------:R-:W-:Y:S01]  /*6b70*/  IMAD.HI.U32 R6, R0, R7, RZ ;  /* 0x0000000700067227 */ /* 0x000fe200078e00ff */
[----:B--2---:R-:W-:-:S03]  /*6b80*/  IABS R25, R2 ;  /* 0x0000000200197213 */ /* 0x004fc60000000000 */
[----:B------:R-:W-:Y:S01]  /*6b90*/  @!P2 IMAD.MOV R26, RZ, RZ, -R26 ;  /* 0x000000ffff1aa224 */ /* 0x000fe200078e0a1a */
[C---:B------:R-:W-:Y:S01]  /*6ba0*/  ISETP.GT.U32.AND P2, PT, R3.reuse, R13, PT ;  /* 0x0000000d0300720c */ /* 0x040fe20003f44070 */
[----:B------:R-:W-:Y:S01]  /*6bb0*/  @!P3 IMAD.IADD R10, R10, 0x1, -R3 ;  /* 0x000000010a0ab824 */ /* 0x000fe200078e0a03 */
[C---:B------:R-:W-:Y:S01]  /*6bc0*/  ISETP.GT.U32.AND P3, PT, R3.reuse, R12, PT ;  /* 0x0000000c0300720c */ /* 0x040fe20003f64070 */
[----:B------:R-:W-:Y:S01]  /*6bd0*/  @!P4 IMAD.MOV R27, RZ, RZ, -R27 ;  /* 0x000000ffff1bc224 */ /* 0x000fe200078e0a1b */
[----:B------:R-:W-:Y:S01]  /*6be0*/  IADD3 R6, PT, PT, -R6, RZ, RZ ;  /* 0x000000ff06067210 */ /* 0x000fe20007ffe1ff */
[----:B------:R-:W-:Y:S01]  /*6bf0*/  @!P6 IMAD.MOV R28, RZ, RZ, -R28 ;  /* 0x000000ffff1ce224 */ /* 0x000fe200078e0a1c */
[C---:B------:R-:W-:Y:S01]  /*6c00*/  ISETP.GT.U32.AND P4, PT, R3.reuse, R11, PT ;  /* 0x0000000b0300720c */ /* 0x040fe20003f84070 */
[----:B------:R-:W-:Y:S01]  /*6c10*/  @!P0 IMAD.MOV R29, RZ, RZ, -R29 ;  /* 0x000000ffff1d8224 */ /* 0x000fe200078e0a1d */
[C---:B------:R-:W-:Y:S01]  /*6c20*/  ISETP.GT.U32.AND P6, PT, R3.reuse, R10, PT ;  /* 0x0000000a0300720c */ /* 0x040fe20003fc4070 */
[C---:B------:R-:W-:Y:S01]  /*6c30*/  IMAD R7, R3.reuse, R6, R7 ;  /* 0x0000000603077224 */ /* 0x040fe200078e0207 */
[C---:B------:R-:W-:Y:S01]  /*6c40*/  ISETP.GT.U32.AND P0, PT, R3.reuse, R9, PT ;  /* 0x000000090300720c */ /* 0x040fe20003f04070 */
[----:B------:R-:W-:Y:S01]  /*6c50*/  IMAD R6, R3, R23, R4 ;  /* 0x0000001703067224 */ /* 0x000fe200078e0204 */
[----:B------:R-:W-:Y:S01]  /*6c60*/  IABS R23, R17 ;  /* 0x0000001100177213 */ /* 0x000fe20000000000 */
[--C-:B------:R-:W-:Y:S01]  /*6c70*/  @!P2 IMAD.IADD R13, R13, 0x1, -R3.reuse ;  /* 0x000000010d0da824 */ /* 0x100fe200078e0a03 */
[C---:B------:R-:W-:Y:S01]  /*6c80*/  ISETP.GT.U32.AND P2, PT, R3.reuse, R8, PT ;  /* 0x000000080300720c */ /* 0x040fe20003f44070 */
[--C-:B------:R-:W-:Y:S01]  /*6c90*/  @!P3 IMAD.IADD R12, R12, 0x1, -R3.reuse ;  /* 0x000000010c0cb824 */ /* 0x100fe200078e0a03 */
[----:B------:R-:W-:Y:S01]  /*6ca0*/  ISETP.GT.U32.AND P3, PT, R3, R7, PT ;  /* 0x000000070300720c */ /* 0x000fe20003f64070 */
[C---:B------:R-:W-:Y:S01]  /*6cb0*/  IMAD.HI.U32 R4, R0.reuse, R25, RZ ;  /* 0x0000001900047227 */ /* 0x040fe200078e00ff */
[----:B------:R-:W-:Y:S03]  /*6cc0*/  STL [R1+0x7c8], R26 ;  /* 0x0007c81a01007387 */ /* 0x000fe60000100800 */
[----:B------:R-:W-:Y:S01]  /*6cd0*/  IMAD.HI.U32 R0, R0, R23, RZ ;  /* 0x0000001700007227 */ /* 0x000fe200078e00ff */
[----:B------:R-:W-:Y:S03]  /*6ce0*/  STL [R1+0x7cc], R27 ;  /* 0x0007cc1b01007387 */ /* 0x000fe60000100800 */
[----:B------:R-:W-:Y:S01]  /*6cf0*/  IMAD.MOV R0, RZ, RZ, -R0 ;  /* 0x000000ffff007224 */ /* 0x000fe200078e0a00 */
[----:B------:R-:W-:Y:S01]  /*6d00*/  STL [R1+0x7d0], R28 ;  /* 0x0007d01c01007387 */ /* 0x000fe20000100800 */
[----:B------:R-:W-:Y:S01]  /*6d10*/  @!P4 IMAD.IADD R11, R11, 0x1, -R3 ;  /* 0x000000010b0bc824 */ /* 0x000fe200078e0a03 */
[C---:B------:R-:W-:Y:S01]  /*6d20*/  ISETP.GT.U32.AND P4, PT, R3.reuse, R6, PT ;  /* 0x000000060300720c */ /* 0x040fe20003f84070 */
[----:B------:R-:W-:Y:S01]  /*6d30*/  IMAD R0, R3, R0, R23 ;  /* 0x0000000003007224 */ /* 0x000fe200078e0217 */
[----:B------:R-:W-:Y:S01]  /*6d40*/  STL [R1+0x7d4], R29 ;  /* 0x0007d41d01007387 */ /* 0x000fe20000100800 */
[--C-:B------:R-:W-:Y:S01]  /*6d50*/  @!P6 IMAD.IADD R10, R10, 0x1, -R3.reuse ;  /* 0x000000010a0ae824 */ /* 0x100fe200078e0a03 */
[----:B------:R-:W-:Y:S01]  /*6d60*/  ISETP.GE.AND P6, PT, R24, RZ, PT ;  /* 0x000000ff1800720c */ /* 0x000fe20003fc6270 */
[--C-:B------:R-:W-:Y:S01]  /*6d70*/  @!P2 IMAD.IADD R8, R8, 0x1, -R3.reuse ;  /* 0x000000010808a824 */ /* 0x100fe200078e0a03 */
[----:B------:R-:W-:Y:S01]  /*6d80*/  ISETP.GE.AND P2, PT, R22, RZ, PT ;  /* 0x000000ff1600720c */ /* 0x000fe20003f46270 */
[----:B------:R-:W-:Y:S01]  /*6d90*/  @!P3 IMAD.IADD R7, R7, 0x1, -R3 ;  /* 0x000000010707b824 */ /* 0x000fe200078e0a03 */
[----:B------:R-:W-:Y:S01]  /*6da0*/  ISETP.GT.U32.AND P3, PT, R3, R0, PT ;  /* 0x000000000300720c */ /* 0x000fe20003f64070 */
[----:B------:R-:W-:-:S02]  /*6db0*/  IMAD.MOV R4, RZ, RZ, -R4 ;  /* 0x000000ffff047224 */ /* 0x000fc400078e0a04 */
[----:B------:R-:W-:Y:S02]  /*6dc0*/  @!P0 IMAD.IADD R9, R9, 0x1, -R3 ;  /* 0x0000000109098824 */ /* 0x000fe400078e0a03 */
[----:B------:R-:W-:Y:S02]  /*6dd0*/  IMAD R4, R3, R4, R25 ;  /* 0x0000000403047224 */ /* 0x000fe400078e0219 */
[----:B------:R-:W-:Y:S01]  /*6de0*/  @!P4 IMAD.IADD R6, R6, 0x1, -R3 ;  /* 0x000000010606c824 */ /* 0x000fe200078e0a03 */
[----:B------:R-:W-:Y:S01]  /*6df0*/  ISETP.GE.AND P4, PT, R21, RZ, PT ;  /* 0x000000ff1500720c */ /* 0x000fe20003f86270 */
[----:B------:R-:W-:Y:S01]  /*6e00*/  @!P1 IMAD.MOV R13, RZ, RZ, -R13 ;  /* 0x000000ffff0d9224 */ /* 0x000fe200078e0a0d */
[C---:B------:R-:W-:Y:S01]  /*6e10*/  ISETP.GT.U32.AND P0, PT, R3.reuse, R4, PT ;  /* 0x000000040300720c */ /* 0x040fe20003f04070 */
[----:B------:R-:W-:Y:S01]  /*6e20*/  @!P5 IMAD.MOV R12, RZ, RZ, -R12 ;  /* 0x000000ffff0cd224 */ /* 0x000fe200078e0a0c */
[C---:B------:R-:W-:Y:S01]  /*6e30*/  ISETP.GT.U32.AND P1, PT, R3.reuse, R8, PT ;  /* 0x000000080300720c */ /* 0x040fe20003f24070 */
[----:B------:R-:W-:Y:S01]  /*6e40*/  @!P6 IMAD.MOV R11, RZ, RZ, -R11 ;  /* 0x000000ffff0be224 */ /* 0x000fe200078e0a0b */
[----:B------:R-:W-:Y:S01]  /*6e50*/  STL [R1+0x7d8], R13 ;  /* 0x0007d80d01007387 */ /* 0x000fe20000100800 */
[----:B------:R-:W-:Y:S01]  /*6e60*/  @!P2 IMAD.MOV R10, RZ, RZ, -R10 ;  /* 0x000000ffff0aa224 */ /* 0x000fe200078e0a0a */
[C---:B------:R-:W-:Y:S01]  /*6e70*/  ISETP.GT.U32.AND P5, PT, R3.reuse, R7, PT ;  /* 0x000000070300720c */ /* 0x040fe20003fa4070 */
[--C-:B------:R-:W-:Y:S01]  /*6e80*/  @!P3 IMAD.IADD R0, R0, 0x1, -R3.reuse ;  /* 0x000000010000b824 */ /* 0x100fe200078e0a03 */
[C---:B------:R-:W-:Y:S01]  /*6e90*/  ISETP.GT.U32.AND P3, PT, R3.reuse, R6, PT ;  /* 0x000000060300720c */ /* 0x040fe20003f64070 */
[----:B------:R-:W-:Y:S03]  /*6ea0*/  STL [R1+0x7dc], R12 ;  /* 0x0007dc0c01007387 */ /* 0x000fe60000100800 */
[C---:B------:R-:W-:Y:S01]  /*6eb0*/  ISETP.GT.U32.AND P2, PT, R3.reuse, R0, PT ;  /* 0x000000000300720c */ /* 0x040fe20003f44070 */
[----:B------:R-:W-:Y:S01]  /*6ec0*/  STL [R1+0x7e0], R11 ;  /* 0x0007e00b01007387 */ /* 0x000fe20000100800 */
[--C-:B------:R-:W-:Y:S01]  /*6ed0*/  @!P0 IMAD.IADD R4, R4, 0x1, -R3.reuse ;  /* 0x0000000104048824 */ /* 0x100fe200078e0a03 */
[----:B------:R-:W-:Y:S01]  /*6ee0*/  ISETP.GT.U32.AND P0, PT, R3, R9, PT ;  /* 0x000000090300720c */ /* 0x000fe20003f04070 */
[--C-:B------:R-:W-:Y:S01]  /*6ef0*/  @!P1 IMAD.IADD R8, R8, 0x1, -R3.reuse ;  /* 0x0000000108089824 */ /* 0x100fe200078e0a03 */
[----:B------:R1:W-:Y:S01]  /*6f00*/  STL [R1+0x7e4], R10 ;  /* 0x0007e40a01007387 */ /* 0x0003e20000100800 */
[----:B------:R-:W-:Y:S01]  /*6f10*/  ISETP.GE.AND P1, PT, R19, RZ, PT ;  /* 0x000000ff1300720c */ /* 0x000fe20003f26270 */
[--C-:B------:R-:W-:Y:S01]  /*6f20*/  @!P5 IMAD.IADD R7, R7, 0x1, -R3.reuse ;  /* 0x000000010707d824 */ /* 0x100fe200078e0a03 */
[----:B------:R-:W-:Y:S01]  /*6f30*/  ISETP.GT.U32.AND P6, PT, R3, R4, PT ;  /* 0x000000040300720c */ /* 0x000fe20003fc4070 */
[----:B------:R-:W-:Y:S01]  /*6f40*/  @!P3 IMAD.IADD R6, R6, 0x1, -R3 ;  /* 0x000000010606b824 */ /* 0x000fe200078e0a03 */
[----:B------:R-:W2:Y:S01]  /*6f50*/  LDL.LU R19, [R1+0x4] ;  /* 0x0000040001137983 */ /* 0x000ea20000300800 */
[----:B------:R-:W-:-:S02]  /*6f60*/  ISETP.GE.AND P3, PT, R2, RZ, PT ;  /* 0x000000ff0200720c */ /* 0x000fc40003f66270 */
[----:B------:R-:W-:Y:S01]  /*6f70*/  ISETP.GE.AND P5, PT, R18, RZ, PT ;  /* 0x000000ff1200720c */ /* 0x000fe20003fa6270 */
[----:B------:R-:W4:Y:S01]  /*6f80*/  LDL.LU R2, [R1] ;  /* 0x0000000001027983 */ /* 0x000f220000300800 */
[----:B-1----:R-:W1:Y:S01]  /*6f90*/  LDC.64 R10, c[0x0][0x380] ;  /* 0x0000e000ff0a7b82 */ /* 0x002e620000000a00 */
[--C-:B------:R-:W-:Y:S01]  /*6fa0*/  @!P0 IMAD.IADD R9, R9, 0x1, -R3.reuse ;  /* 0x0000000109098824 */ /* 0x100fe200078e0a03 */
[----:B------:R-:W-:Y:S01]  /*6fb0*/  ISETP.GE.AND P0, PT, R20, RZ, PT ;  /* 0x000000ff1400720c */ /* 0x000fe20003f06270 */
[----:B------:R-:W3:Y:S04]  /*6fc0*/  LDL.LU R21, [R1+0x64] ;  /* 0x0000640001157983 */ /* 0x000ee80000300800 */
[----:B------:R-:W3:Y:S01]  /*6fd0*/  LDL.LU R20, [R1+0x68] ;  /* 0x0000680001147983 */ /* 0x000ee20000300800 */
[----:B------:R-:W-:Y:S01]  /*6fe0*/  @!P6 IMAD.IADD R4, R4, 0x1, -R3 ;  /* 0x000000010404e824 */ /* 0x000fe200078e0a03 */
[----:B------:R-:W-:-:S02]  /*6ff0*/  ISETP.GE.AND P6, PT, R17, RZ, PT ;  /* 0x000000ff1100720c */ /* 0x000fc40003fc6270 */
[----:B-1----:R-:W-:Y:S04]  /*7000*/  STL.64 [R1+0x8], R10 ;  /* 0x0000080a01007387 */ /* 0x002fe80000100a00 */
[----:B------:R-:W3:Y:S04]  /*7010*/  LDL.LU R18, [R1+0x6c] ;  /* 0x00006c0001127983 */ /* 0x000ee80000300800 */
[----:B------:R-:W3:Y:S01]  /*7020*/  LDL.LU R17, [R1+0x1b8] ;  /* 0x0001b80001117983 */ /* 0x000ee20000300800 */
[----:B------:R-:W-:Y:S02]  /*7030*/  @!P2 IMAD.IADD R0, R0, 0x1, -R3 ;  /* 0x000000010000a824 */ /* 0x000fe400078e0a03 */
[----:B------:R-:W-:-:S02]  /*7040*/  IMAD.MOV.U32 R3, RZ, RZ, R4 ;  /* 0x000000ffff037224 */ /* 0x000fc400078e0004 */
[----:B------:R-:W-:Y:S02]  /*7050*/  @!P4 IMAD.MOV R9, RZ, RZ, -R9 ;  /* 0x000000ffff09c224 */ /* 0x000fe400078e0a09 */
[----:B------:R-:W-:Y:S02]  /*7060*/  @!P0 IMAD.MOV R8, RZ, RZ, -R8 ;  /* 0x000000ffff088224 */ /* 0x000fe400078e0a08 */
[----:B------:R-:W-:Y:S02]  /*7070*/  @!P1 IMAD.MOV R7, RZ, RZ, -R7 ;  /* 0x000000ffff079224 */ /* 0x000fe400078e0a07 */
[----:B------:R-:W-:Y:S01]  /*7080*/  @!P5 IMAD.MOV R6, RZ, RZ, -R6 ;  /* 0x000000ffff06d224 */ /* 0x000fe200078e0a06 */
[----:B------:R-:W-:Y:S01]  /*7090*/  ISETP.NE.AND P2, PT, R5, RZ, PT ;  /* 0x000000ff0500720c */ /* 0x000fe20003f45270 */
[----:B------:R-:W-:Y:S01]  /*70a0*/  @!P3 IMAD.MOV R3, RZ, RZ, -R3 ;  /* 0x000000ffff03b224 */ /* 0x000fe200078e0a03 */
[----:B------:R-:W-:Y:S01]  /*70b0*/  STL [R1+0x7e8], R9 ;  /* 0x0007e80901007387 */ /* 0x000fe20000100800 */
[----:B------:R-:W-:Y:S01]  /*70c0*/  LOP3.LUT R5, RZ, R5, RZ, 0x33, !PT ;  /* 0x00000005ff057212 */ /* 0x000fe200078e33ff */
[----:B------:R-:W-:-:S02]  /*70d0*/  @!P6 IMAD.MOV R0, RZ, RZ, -R0 ;  /* 0x000000ffff00e224 */ /* 0x000fc400078e0a00 */
[----:B------:R-:W-:Y:S04]  /*70e0*/  STL [R1+0x7ec], R8 ;  /* 0x0007ec0801007387 */ /* 0x000fe80000100800 */
[----:B------:R-:W-:Y:S04]  /*70f0*/  STL [R1+0x7f0], R7 ;  /* 0x0007f00701007387 */ /* 0x000fe80000100800 */
[----:B------:R-:W-:Y:S04]  /*7100*/  STL [R1+0x7f4], R6 ;  /* 0x0007f40601007387 */ /* 0x000fe80000100800 */
[----:B------:R-:W-:Y:S04]  /*7110*/  STL [R1+0x7f8], R3 ;  /* 0x0007f80301007387 */ /* 0x000fe80000100800 */
[----:B------:R1:W-:Y:S01]  /*7120*/  STL [R1+0x7fc], R0 ;  /* 0x0007fc0001007387 */ /* 0x0003e20000100800 */
[----:B------:R-:W-:-:S02]  /*7130*/  SEL R15, R5, R15, !P2 ;  /* 0x0000000f050f7207 */ /* 0x000fc40005000000 */
[C---:B-1----:R-:W-:Y:S02]  /*7140*/  SEL R0, R5.reuse, R14, !P2 ;  /* 0x0000000e05007207 */ /* 0x042fe40005000000 */
[C---:B--2---:R-:W-:Y:S02]  /*7150*/  SEL R3, R5.reuse, R19, !P2 ;  /* 0x0000001305037207 */ /* 0x044fe40005000000 */
[----:B----4-:R-:W-:-:S03]  /*7160*/  SEL R2, R5, R2, !P2 ;  /* 0x0000000205027207 */ /* 0x010fc60005000000 */
[----:B------:R-:W-:Y:S04]  /*7170*/  STL [R1+0x4], R3 ;  /* 0x0000040301007387 */ /* 0x000fe80000100800 */
[----:B------:R-:W2:Y:S04]  /*7180*/  LDL.LU R23, [R1+0x1bc] ;  /* 0x0001bc0001177983 */ /* 0x000ea80000300800 */
[----:B------:R1:W-:Y:S01]  /*7190*/  STL [R1+0x14], R2 ;  /* 0x0000140201007387 */ /* 0x0003e20000100800 */
[----:B---3--:R-:W-:-:S03]  /*71a0*/  SEL R4, R5, R20, !P2 ;  /* 0x0000001405047207 */ /* 0x008fc60005000000 */
[----:B------:R-:W3:Y:S04]  /*71b0*/  LDL.LU R22, [R1+0x1c0] ;  /* 0x0001c00001167983 */ /* 0x000ee80000300800 */
[----:B------:R4:W-:Y:S04]  /*71c0*/  STL [R1+0x10], R0 ;  /* 0x0000100001007387 */ /* 0x0009e80000100800 */
[----:B------:R-:W3:Y:S04]  /*71d0*/  LDL.LU R19, [R1+0x78] ;  /* 0x0000780001137983 */ /* 0x000ee80000300800 */
[----:B-1----:R-:W3:Y:S01]  /*71e0*/  LDL.LU R2, [R1+0x7c] ;  /* 0x00007c0001027983 */ /* 0x002ee20000300800 */
[----:B----4-:R-:W-:-:S03]  /*71f0*/  SEL R0, R5, R21, !P2 ;  /* 0x0000001505007207 */ /* 0x010fc60005000000 */
[----:B------:R1:W-:Y:S01]  /*7200*/  STL [R1+0x800], R15 ;  /* 0x0008000f01007387 */ /* 0x0003e20000100800 */
[----:B------:R-:W-:-:S03]  /*7210*/  SEL R3, R5, R18, !P2 ;  /* 0x0000001205037207 */ /* 0x000fc60005000000 */
[----:B------:R4:W-:Y:S04]  /*7220*/  STL [R1+0x4c], R0 ;  /* 0x00004c0001007387 */ /* 0x0009e80000100800 */
[----:B------:R-:W-:Y:S04]  /*7230*/  STL [R1+0x50], R4 ;  /* 0x0000500401007387 */ /* 0x000fe80000100800 */
[----:B-1----:R-:W3:Y:S01]  /*7240*/  LDL.LU R15, [R1+0x88] ;  /* 0x00008800010f7983 */ /* 0x002ee20000300800 */
[----:B----4-:R-:W-:-:S03]  /*7250*/  SEL R0, R5, R17, !P2 ;  /* 0x0000001105007207 */ /* 0x010fc60005000000 */
[----:B------:R-:W-:Y:S04]  /*7260*/  STL [R1+0x54], R3 ;  /* 0x0000540301007387 */ /* 0x000fe80000100800 */
[----:B------:R-:W4:Y:S04]  /*7270*/  LDL.LU R14, [R1+0x90] ;  /* 0x00009000010e7983 */ /* 0x000f280000300800 */
[----:B------:R1:W-:Y:S04]  /*7280*/  STL [R1+0x5c], R0 ;  /* 0x00005c0001007387 */ /* 0x0003e80000100800 */
[----:B-1----:R-:W4:Y:S04]  /*7290*/  LDL.LU R0, [R1+0x1b4] ;  /* 0x0001b40001007983 */ /* 0x002f280000300800 */
[----:B------:R-:W4:Y:S04]  /*72a0*/  LDL.LU R3, [R1+0x94] ;  /* 0x0000940001037983 */ /* 0x000f280000300800 */
        /* <DEDUP_REMOVED lines=18> */
[----:B------:R-:W4:Y:S01]  /*73d0*/  LDL.LU R17, [R1+0x12c] ;  /* 0x00012c0001117983 */ /* 0x000f220000300800 */
[----:B--2---:R-:W-:-:S02]  /*73e0*/  SEL R23, R5, R23, !P2 ;  /* 0x0000001705177207 */ /* 0x004fc40005000000 */
[----:B---3--:R-:W-:-:S03]  /*73f0*/  SEL R22, R5, R22, !P2 ;  /* 0x0000001605167207 */ /* 0x008fc60005000000 */
[----:B------:R1:W-:Y:S04]  /*7400*/  STL [R1+0x64], R23 ;  /* 0x0000641701007387 */ /* 0x0003e80000100800 */
[----:B------:R2:W-:Y:S01]  /*7410*/  STL [R1+0x68], R22 ;  /* 0x0000681601007387 */ /* 0x0005e20000100800 */
[----:B------:R-:W-:-:S03]  /*7420*/  SEL R19, R5, R19, !P2 ;  /* 0x0000001305137207 */ /* 0x000fc60005000000 */
[----:B-1----:R-:W3:Y:S01]  /*7430*/  LDL.LU R23, [R1+0x130] ;  /* 0x0001300001177983 */ /* 0x002ee20000300800 */
[----:B------:R-:W-:-:S03]  /*7440*/  SEL R2, R5, R2, !P2 ;  /* 0x0000000205027207 */ /* 0x000fc60005000000 */
[----:B------:R1:W-:Y:S04]  /*7450*/  STL [R1+0x6c], R19 ;  /* 0x00006c1301007387 */ /* 0x0003e80000100800 */
[----:B--2---:R-:W2:Y:S04]  /*7460*/  LDL.LU R22, [R1+0x138] ;  /* 0x0001380001167983 */ /* 0x004ea80000300800 */
[----:B------:R0:W-:Y:S04]  /*7470*/  STL [R1+0x78], R2 ;  /* 0x0000780201007387 */ /* 0x0001e80000100800 */
[----:B-1----:R-:W2:Y:S01]  /*7480*/  LDL.LU R19, [R1+0x13c] ;  /* 0x00013c0001137983 */ /* 0x002ea20000300800 */
[----:B------:R-:W-:-:S03]  /*7490*/  SEL R15, R5, R15, !P2 ;  /* 0x0000000f050f7207 */ /* 0x000fc60005000000 */
[----:B0-----:R-:W2:Y:S04]  /*74a0*/  LDL.LU R2, [R1+0x154] ;  /* 0x0001540001027983 */ /* 0x001ea80000300800 */
[----:B------:R4:W-:Y:S02]  /*74b0*/  STL [R1+0x7c], R15 ;  /* 0x00007c0f01007387 */ /* 0x0009e40000100800 */
[C---:B----4-:R-:W-:Y:S02]  /*74c0*/  SEL R15, R5.reuse, R14, !P2 ;  /* 0x0000000e050f7207 */ /* 0x050fe40005000000 */
[C---:B------:R-:W-:Y:S02]  /*74d0*/  SEL R14, R5.reuse, R0, !P2 ;  /* 0x00000000050e7207 */ /* 0x040fe40005000000 */
[C---:B------:R-:W-:Y:S01]  /*74e0*/  SEL R3, R5.reuse, R3, !P2 ;  /* 0x0000000305037207 */ /* 0x040fe20005000000 */
[----:B------:R-:W-:Y:S01]  /*74f0*/  STL [R1+0x88], R15 ;  /* 0x0000880f01007387 */ /* 0x000fe20000100800 */
[----:B------:R-:W-:-:S03]  /*7500*/  SEL R0, R5, R6, !P2 ;  /* 0x0000000605007207 */ /* 0x000fc60005000000 */
[----:B------:R-:W-:Y:S01]  /*7510*/  STL [R1+0x90], R14 ;  /* 0x0000900e01007387 */ /* 0x000fe20000100800 */
[----:B------:R-:W-:-:S03]  /*7520*/  SEL R6, R5, R7, !P2 ;  /* 0x0000000705067207 */ /* 0x000fc60005000000 */
[----:B------:R0:W-:Y:S04]  /*7530*/  STL [R1+0x94], R3 ;  /* 0x0000940301007387 */ /* 0x0001e80000100800 */
[----:B------:R1:W-:Y:S01]  /*7540*/  STL [R1+0xb4], R0 ;  /* 0x0000b40001007387 */ /* 0x0003e20000100800 */
[----:B0-----:R-:W-:-:S03]  /*7550*/  SEL R3, R5, R8, !P2 ;  /* 0x0000000805037207 */ /* 0x001fc60005000000 */
[----:B------:R-:W-:Y:S01]  /*7560*/  STL [R1+0xb8], R6 ;  /* 0x0000b80601007387 */ /* 0x000fe20000100800 */
[C---:B------:R-:W-:Y:S02]  /*7570*/  SEL R4, R5.reuse, R4, !P2 ;  /* 0x0000000405047207 */ /* 0x040fe40005000000 */
[C---:B-1----:R-:W-:Y:S01]  /*7580*/  SEL R0, R5.reuse, R9, !P2 ;  /* 0x0000000905007207 */ /* 0x042fe20005000000 */
[----:B------:R0:W-:Y:S04]  /*7590*/  STL [R1+0xc0], R3 ;  /* 0x0000c00301007387 */ /* 0x0001e80000100800 */
[----:B------:R1:W-:Y:S01]  /*75a0*/  STL [R1+0xc8], R0 ;  /* 0x0000c80001007387 */ /* 0x0003e20000100800 */
[----:B0-----:R-:W-:-:S03]  /*75b0*/  SEL R3, R5, R10, !P2 ;  /* 0x0000000a05037207 */ /* 0x001fc60005000000 */
[----:B------:R0:W-:Y:S01]  /*75c0*/  STL [R1+0xd8], R4 ;  /* 0x0000d80401007387 */ /* 0x0001e20000100800 */
[----:B-1----:R-:W-:-:S03]  /*75d0*/  SEL R0, R5, R11, !P2 ;  /* 0x0000000b05007207 */ /* 0x002fc60005000000 */
        /* <DEDUP_REMOVED lines=22> */
[----:B------:R-:W-:Y:S01]  /*7740*/  STL [R1+0x124], R4 ;  /* 0x0001240401007387 */ /* 0x000fe20000100800 */
[----:B-1----:R-:W-:-:S03]  /*7750*/  SEL R0, R5, R17, !P2 ;  /* 0x0000001105007207 */ /* 0x002fc60005000000 */
[----:B------:R-:W4:Y:S04]  /*7760*/  LDL.LU R21, [R1+0x15c] ;  /* 0x00015c0001157983 */ /* 0x000f280000300800 */
[----:B------:R-:W-:Y:S04]  /*7770*/  STL [R1+0x128], R3 ;  /* 0x0001280301007387 */ /* 0x000fe80000100800 */
[----:B------:R-:W4:Y:S04]  /*7780*/  LDL.LU R20, [R1+0x160] ;  /* 0x0001600001147983 */ /* 0x000f280000300800 */
[----:B------:R3:W-:Y:S04]  /*7790*/  STL [R1+0x12c], R0 ;  /* 0x00012c0001007387 */ /* 0x0007e80000100800 */
[----:B------:R-:W4:Y:S04]  /*77a0*/  LDL.LU R18, [R1+0x164] ;  /* 0x0001640001127983 */ /* 0x000f280000300800 */
[----:B------:R-:W4:Y:S01]  /*77b0*/  LDL.LU R17, [R1+0x168] ;  /* 0x0001680001117983 */ /* 0x000f220000300800 */
[----:B---3--:R-:W-:-:S02]  /*77c0*/  SEL R0, R5, R23, !P2 ;  /* 0x0000001705007207 */ /* 0x008fc40005000000 */
[----:B--2---:R-:W-:-:S03]  /*77d0*/  SEL R4, R5, R22, !P2 ;  /* 0x0000001605047207 */ /* 0x004fc60005000000 */
[----:B------:R0:W-:Y:S04]  /*77e0*/  STL [R1+0x130], R0 ;  /* 0x0001300001007387 */ /* 0x0001e80000100800 */
[----:B------:R-:W-:Y:S01]  /*77f0*/  STL [R1+0x138], R4 ;  /* 0x0001380401007387 */ /* 0x000fe20000100800 */
[----:B------:R-:W-:-:S03]  /*7800*/  SEL R3, R5, R19, !P2 ;  /* 0x0000001305037207 */ /* 0x000fc60005000000 */
[----:B------:R-:W2:Y:S01]  /*7810*/  LDL.LU R15, [R1+0x170] ;  /* 0x00017000010f7983 */ /* 0x000ea20000300800 */
[----:B0-----:R-:W-:-:S03]  /*7820*/  SEL R0, R5, R2, !P2 ;  /* 0x0000000205007207 */ /* 0x001fc60005000000 */
[----:B------:R-:W-:Y:S04]  /*7830*/  STL [R1+0x13c], R3 ;  /* 0x00013c0301007387 */ /* 0x000fe80000100800 */
[----:B------:R-:W3:Y:S04]  /*7840*/  LDL.LU R14, [R1+0x17c] ;  /* 0x00017c00010e7983 */ /* 0x000ee80000300800 */
[----:B------:R0:W-:Y:S04]  /*7850*/  STL [R1+0x154], R0 ;  /* 0x0001540001007387 */ /* 0x0001e80000100800 */
[----:B0-----:R-:W3:Y:S04]  /*7860*/  LDL.LU R0, [R1+0x184] ;  /* 0x0001840001007983 */ /* 0x001ee80000300800 */
[----:B------:R-:W3:Y:S04]  /*7870*/  LDL.LU R3, [R1+0x18c] ;  /* 0x00018c0001037983 */ /* 0x000ee80000300800 */
        /* <DEDUP_REMOVED lines=18> */
[----:B------:R-:W3:Y:S01]  /*79a0*/  LDL.LU R2, [R1+0x144] ;  /* 0x0001440001027983 */ /* 0x000ee20000300800 */
[----:B----4-:R-:W-:-:S02]  /*79b0*/  SEL R21, R5, R21, !P2 ;  /* 0x0000001505157207 */ /* 0x010fc40005000000 */
[----:B------:R-:W-:-:S03]  /*79c0*/  SEL R20, R5, R20, !P2 ;  /* 0x0000001405147207 */ /* 0x000fc60005000000 */
[----:B------:R0:W-:Y:S04]  /*79d0*/  STL [R1+0x15c], R21 ;  /* 0x00015c1501007387 */ /* 0x0001e80000100800 */
[----:B------:R1:W-:Y:S01]  /*79e0*/  STL [R1+0x160], R20 ;  /* 0x0001601401007387 */ /* 0x0003e20000100800 */
[----:B------:R-:W-:-:S03]  /*79f0*/  SEL R18, R5, R18, !P2 ;  /* 0x0000001205127207 */ /* 0x000fc60005000000 */
[----:B0-----:R-:W4:Y:S01]  /*7a00*/  LDL.LU R21, [R1+0x140] ;  /* 0x0001400001157983 */ /* 0x001f220000300800 */
[----:B------:R-:W-:-:S03]  /*7a10*/  SEL R17, R5, R17, !P2 ;  /* 0x0000001105117207 */ /* 0x000fc60005000000 */
[----:B------:R0:W-:Y:S04]  /*7a20*/  STL [R1+0x164], R18 ;  /* 0x0001641201007387 */ /* 0x0001e80000100800 */
[----:B-1----:R-:W4:Y:S04]  /*7a30*/  LDL.LU R20, [R1+0x11c] ;  /* 0x00011c0001147983 */ /* 0x002f280000300800 */
[----:B------:R1:W-:Y:S04]  /*7a40*/  STL [R1+0x168], R17 ;  /* 0x0001681101007387 */ /* 0x0003e80000100800 */
[----:B0-----:R-:W4:Y:S04]  /*7a50*/  LDL.LU R18, [R1+0x114] ;  /* 0x0001140001127983 */ /* 0x001f280000300800 */
[----:B-1----:R-:W4:Y:S01]  /*7a60*/  LDL.LU R17, [R1+0x108] ;  /* 0x0001080001117983 */ /* 0x002f220000300800 */
[----:B--2---:R-:W-:-:S05]  /*7a70*/  SEL R15, R5, R15, !P2 ;  /* 0x0000000f050f7207 */ /* 0x004fca0005000000 */
[----:B------:R3:W-:Y:S02]  /*7a80*/  STL [R1+0x170], R15 ;  /* 0x0001700f01007387 */ /* 0x0007e40000100800 */
[----:B---3--:R-:W-:-:S05]  /*7a90*/  SEL R15, R5, R14, !P2 ;  /* 0x0000000e050f7207 */ /* 0x008fca0005000000 */
[----:B------:R-:W-:Y:S01]  /*7aa0*/  STL [R1+0x17c], R15 ;  /* 0x00017c0f01007387 */ /* 0x000fe20000100800 */
[C---:B------:R-:W-:Y:S02]  /*7ab0*/  SEL R14, R5.reuse, R0, !P2 ;  /* 0x00000000050e7207 */ /* 0x040fe40005000000 */
[----:B------:R-:W-:-:S03]  /*7ac0*/  SEL R3, R5, R3, !P2 ;  /* 0x0000000305037207 */ /* 0x000fc60005000000 */
[----:B------:R-:W-:Y:S01]  /*7ad0*/  STL [R1+0x184], R14 ;  /* 0x0001840e01007387 */ /* 0x000fe20000100800 */
[----:B------:R-:W-:-:S03]  /*7ae0*/  SEL R0, R5, R6, !P2 ;  /* 0x0000000605007207 */ /* 0x000fc60005000000 */
[----:B------:R0:W-:Y:S01]  /*7af0*/  STL [R1+0x18c], R3 ;  /* 0x00018c0301007387 */ /* 0x0001e20000100800 */
[----:B------:R-:W-:-:S03]  /*7b00*/  SEL R6, R5, R7, !P2 ;  /* 0x0000000705067207 */ /* 0x000fc60005000000 */
[----:B------:R1:W-:Y:S01]  /*7b10*/  STL [R1+0x190], R0 ;  /* 0x0001900001007387 */ /* 0x0003e20000100800 */
[----:B0-----:R-:W-:-:S03]  /*7b20*/  SEL R3, R5, R8, !P2 ;  /* 0x0000000805037207 */ /* 0x001fc60005000000 */
[----:B------:R-:W-:Y:S01]  /*7b30*/  STL [R1+0x194], R6 ;  /* 0x0001940601007387 */ /* 0x000fe20000100800 */
[----:B-1----:R-:W-:-:S03]  /*7b40*/  SEL R0, R5, R9, !P2 ;  /* 0x0000000905007207 */ /* 0x002fc60005000000 */
[----:B------:R0:W-:Y:S01]  /*7b50*/  STL [R1+0x1a0], R3 ;  /* 0x0001a00301007387 */ /* 0x0001e20000100800 */
[----:B------:R-:W-:-:S03]  /*7b60*/  SEL R4, R5, R4, !P2 ;  /* 0x0000000405047207 */ /* 0x000fc60005000000 */
        /* <DEDUP_REMOVED lines=8> */
[----:B------:R1:W-:Y:S04]  /*7bf0*/  STL [R1+0x1c0], R4 ;  /* 0x0001c00401007387 */ /* 0x0003e80000100800 */
[----:B------:R2:W-:Y:S01]  /*7c00*/  STL [R1+0x1c4], R3 ;  /* 0x0001c40301007387 */ /* 0x0005e20000100800 */
[C---:B0-----:R-:W-:Y:S02]  /*7c10*/  SEL R0, R5.reuse, R29, !P2 ;  /* 0x0000001d05007207 */ /* 0x041fe40005000000 */
[----:B-1----:R-:W-:-:S03]  /*7c20*/  SEL R4, R5, R28, !P2 ;  /* 0x0000001c05047207 */ /* 0x002fc60005000000 */
[----:B------:R0:W-:Y:S01]  /*7c30*/  STL [R1+0x1cc], R0 ;  /* 0x0001cc0001007387 */ /* 0x0001e20000100800 */
[----:B--2---:R-:W-:-:S03]  /*7c40*/  SEL R3, R5, R27, !P2 ;  /* 0x0000001b05037207 */ /* 0x004fc60005000000 */
        /* <DEDUP_REMOVED lines=13> */
[----:B------:R-:W2:Y:S01]  /*7d20*/  LDL.LU R14, [R1+0xf8] ;  /* 0x0000f800010e7983 */ /* 0x000ea20000300800 */
[----:B0-----:R-:W-:-:S03]  /*7d30*/  SEL R0, R5, R2, !P2 ;  /* 0x0000000205007207 */ /* 0x001fc60005000000 */
[----:B------:R4:W-:Y:S04]  /*7d40*/  STL [R1+0x198], R3 ;  /* 0x0001980301007387 */ /* 0x0009e80000100800 */
[----:B-1----:R-:W3:Y:S04]  /*7d50*/  LDL.LU R4, [R1+0xd0] ;  /* 0x0000d00001047983 */ /* 0x002ee80000300800 */
[----:B------:R0:W-:Y:S04]  /*7d60*/  STL [R1+0x188], R0 ;  /* 0x0001880001007387 */ /* 0x0001e80000100800 */
[----:B------:R-:W3:Y:S04]  /*7d70*/  LDL.LU R19, [R1+0x134] ;  /* 0x0001340001137983 */ /* 0x000ee80000300800 */
[----:B------:R-:W3:Y:S01]  /*7d80*/  LDL.LU R2, [R1+0x120] ;  /* 0x0001200001027983 */ /* 0x000ee20000300800 */
[----:B----4-:R-:W-:-:S05]  /*7d90*/  SEL R3, R5, R21, !P2 ;  /* 0x0000001505037207 */ /* 0x010fca0005000000 */
[----:B------:R1:W-:Y:S01]  /*7da0*/  STL [R1+0x180], R3 ;  /* 0x0001800301007387 */ /* 0x0003e20000100800 */
[----:B------:R-:W-:-:S05]  /*7db0*/  SEL R6, R5, R20, !P2 ;  /* 0x0000001405067207 */ /* 0x000fca0005000000 */
[----:B------:R-:W-:Y:S01]  /*7dc0*/  STL [R1+0x178], R6 ;  /* 0x0001780601007387 */ /* 0x000fe20000100800 */
[----:B0-----:R-:W-:-:S03]  /*7dd0*/  SEL R0, R5, R18, !P2 ;  /* 0x0000001205007207 */ /* 0x001fc60005000000 */
[----:B------:R-:W4:Y:S01]  /*7de0*/  LDL.LU R15, [R1+0x118] ;  /* 0x00011800010f7983 */ /* 0x000f220000300800 */
[----:B-1----:R-:W-:-:S03]  /*7df0*/  SEL R3, R5, R17, !P2 ;  /* 0x0000001105037207 */ /* 0x002fc60005000000 */
[----:B------:R0:W-:Y:S04]  /*7e00*/  STL [R1+0x174], R0 ;  /* 0x0001740001007387 */ /* 0x0001e80000100800 */
[----:B0-----:R-:W4:Y:S04]  /*7e10*/  LDL.LU R0, [R1+0xcc] ;  /* 0x0000cc0001007983 */ /* 0x001f280000300800 */
[----:B------:R0:W-:Y:S04]  /*7e20*/  STL [R1+0x16c], R3 ;  /* 0x00016c0301007387 */ /* 0x0001e80000100800 */
[----:B0-----:R-:W4:Y:S04]  /*7e30*/  LDL.LU R3, [R1+0x8c] ;  /* 0x00008c0001037983 */ /* 0x001f280000300800 */
        /* <DEDUP_REMOVED lines=20> */
[----:B--2---:R-:W-:-:S05]  /*7f80*/  SEL R14, R5, R14, !P2 ;  /* 0x0000000e050e7207 */ /* 0x004fca0005000000 */
[----:B------:R0:W-:Y:S01]  /*7f90*/  STL [R1+0x158], R14 ;  /* 0x0001580e01007387 */ /* 0x0001e20000100800 */
[----:B---3--:R-:W-:-:S05]  /*7fa0*/  SEL R4, R5, R4, !P2 ;  /* 0x0000000405047207 */ /* 0x008fca0005000000 */
[----:B------:R1:W-:Y:S01]  /*7fb0*/  STL [R1+0x150], R4 ;  /* 0x0001500401007387 */ /* 0x0003e20000100800 */
[----:B0-----:R-:W-:-:S03]  /*7fc0*/  SEL R14, R5, R19, !P2 ;  /* 0x00000013050e7207 */ /* 0x001fc60005000000 */
[----:B------:R-:W2:Y:S01]  /*7fd0*/  LDL.LU R19, [R1+0x34] ;  /* 0x0000340001137983 */ /* 0x000ea20000300800 */
[----:B-1----:R-:W-:-:S03]  /*7fe0*/  SEL R4, R5, R2, !P2 ;  /* 0x0000000205047207 */ /* 0x002fc60005000000 */
[----:B------:R0:W-:Y:S04]  /*7ff0*/  STL [R1+0x14c], R14 ;  /* 0x00014c0e01007387 */ /* 0x0001e80000100800 */
[----:B------:R-:W3:Y:S04]  /*8000*/  LDL.LU R2, [R1+0x38] ;  /* 0x0000380001027983 */ /* 0x000ee80000300800 */
[----:B------:R1:W-:Y:S04]  /*8010*/  STL [R1+0x148], R4 ;  /* 0x0001480401007387 */ /* 0x0003e80000100800 */
[----:B0-----:R-:W2:Y:S04]  /*8020*/  LDL.LU R14, [R1+0x58] ;  /* 0x00005800010e7983 */ /* 0x001ea80000300800 */
[----:B-1----:R-:W2:Y:S01]  /*8030*/  LDL.LU R4, [R1+0x48] ;  /* 0x0000480001047983 */ /* 0x002ea20000300800 */
[----:B----4-:R-:W-:-:S05]  /*8040*/  SEL R15, R5, R15, !P2 ;  /* 0x0000000f050f7207 */ /* 0x010fca0005000000 */
[----:B------:R0:W-:Y:S04]  /*8050*/  STL [R1+0x144], R15 ;  /* 0x0001440f01007387 */ /* 0x0001e80000100800 */
[----:B0-----:R-:W4:Y:S01]  /*8060*/  LDL.LU R15, [R1+0x800] ;  /* 0x00080000010f7983 */ /* 0x001f220000300800 */
[----:B------:R-:W-:-:S05]  /*8070*/  SEL R0, R5, R0, !P2 ;  /* 0x0000000005007207 */ /* 0x000fca0005000000 */
[----:B------:R0:W-:Y:S01]  /*8080*/  STL [R1+0x140], R0 ;  /* 0x0001400001007387 */ /* 0x0001e20000100800 */
[----:B------:R-:W-:-:S03]  /*8090*/  SEL R3, R5, R3, !P2 ;  /* 0x0000000305037207 */ /* 0x000fc60005000000 */
[----:B0-----:R-:W4:Y:S01]  /*80a0*/  LDL.LU R0, [R1+0x7fc] ;  /* 0x0007fc0001007983 */ /* 0x001f220000300800 */
[----:B------:R-:W-:-:S03]  /*80b0*/  SEL R6, R5, R6, !P2 ;  /* 0x0000000605067207 */ /* 0x000fc60005000000 */
[----:B------:R0:W-:Y:S01]  /*80c0*/  STL [R1+0x134], R3 ;  /* 0x0001340301007387 */ /* 0x0001e20000100800 */
[C---:B------:R-:W-:Y:S02]  /*80d0*/  SEL R7, R5.reuse, R7, !P2 ;  /* 0x0000000705077207 */ /* 0x040fe40005000000 */
[C---:B------:R-:W-:Y:S01]  /*80e0*/  SEL R8, R5.reuse, R8, !P2 ;  /* 0x0000000805087207 */ /* 0x040fe20005000000 */
[----:B0-----:R-:W4:Y:S01]  /*80f0*/  LDL.LU R3, [R1+0x7f8] ;  /* 0x0007f80001037983 */ /* 0x001f220000300800 */
[----:B------:R-:W-:-:S03]  /*8100*/  SEL R9, R5, R9, !P2 ;  /* 0x0000000905097207 */ /* 0x000fc60005000000 */
[----:B------:R0:W-:Y:S01]  /*8110*/  STL [R1+0x120], R6 ;  /* 0x0001200601007387 */ /* 0x0001e20000100800 */
[C---:B------:R-:W-:Y:S02]  /*8120*/  SEL R10, R5.reuse, R10, !P2 ;  /* 0x0000000a050a7207 */ /* 0x040fe40005000000 */
[C---:B------:R-:W-:Y:S01]  /*8130*/  SEL R11, R5.reuse, R11, !P2 ;  /* 0x0000000b050b7207 */ /* 0x040fe20005000000 */
[----:B0-----:R-:W4:Y:S04]  /*8140*/  LDL.LU R6, [R1+0x7f4] ;  /* 0x0007f40001067983 */ /* 0x001f280000300800 */
[----:B------:R0:W-:Y:S01]  /*8150*/  STL [R1+0x11c], R7 ;  /* 0x00011c0701007387 */ /* 0x0001e20000100800 */
[C---:B------:R-:W-:Y:S02]  /*8160*/  SEL R12, R5.reuse, R12, !P2 ;  /* 0x0000000c050c7207 */ /* 0x040fe40005000000 */
[C---:B------:R-:W-:Y:S01]  /*8170*/  SEL R13, R5.reuse, R13, !P2 ;  /* 0x0000000d050d7207 */ /* 0x040fe20005000000 */
[----:B0-----:R-:W4:Y:S04]  /*8180*/  LDL.LU R7, [R1+0x7f0] ;  /* 0x0007f00001077983 */ /* 0x001f280000300800 */
[----:B------:R0:W-:Y:S01]  /*8190*/  STL [R1+0x118], R8 ;  /* 0x0001180801007387 */ /* 0x0001e20000100800 */
[----:B------:R-:W-:-:S03]  /*81a0*/  SEL R29, R5, R29, !P2 ;  /* 0x0000001d051d7207 */ /* 0x000fc60005000000 */
        /* <DEDUP_REMOVED lines=34> */
[----:B------:R0:W-:Y:S04]  /*83d0*/  STL [R1+0xa0], R23 ;  /* 0x0000a01701007387 */ /* 0x0001e80000100800 */
        /* <DEDUP_REMOVED lines=10> */
[----:B0-----:R-:W4:Y:S01]  /*8480*/  LDL.LU R17, [R1+0x7a8] ;  /* 0x0007a80001117983 */ /* 0x001f220000300800 */
[----:B--2---:R-:W-:-:S02]  /*8490*/  SEL R19, R5, R19, !P2 ;  /* 0x0000001305137207 */ /* 0x004fc40005000000 */
[C---:B---3--:R-:W-:Y:S02]  /*84a0*/  SEL R2, R5.reuse, R2, !P2 ;  /* 0x0000000205027207 */ /* 0x048fe40005000000 */
[C---:B----4-:R-:W-:Y:S02]  /*84b0*/  SEL R18, R5.reuse, R18, !P2 ;  /* 0x0000001205127207 */ /* 0x050fe40005000000 */
[----:B------:R-:W-:-:S05]  /*84c0*/  SEL R17, R5, R17, !P2 ;  /* 0x0000001105117207 */ /* 0x000fca0005000000 */
[----:B------:R0:W-:Y:S04]  /*84d0*/  STL [R1+0x74], R17 ;  /* 0x0000741101007387 */ /* 0x0001e80000100800 */
[----:B0-----:R-:W2:Y:S04]  /*84e0*/  LDL.LU R17, [R1+0x60] ;  /* 0x0000600001117983 */ /* 0x001ea80000300800 */
[----:B------:R0:W-:Y:S04]  /*84f0*/  STL [R1+0x44], R18 ;  /* 0x0000441201007387 */ /* 0x0001e80000100800 */
[----:B0-----:R-:W3:Y:S04]  /*8500*/  LDL.LU R18, [R1+0x70] ;  /* 0x0000700001127983 */ /* 0x001ee80000300800 */
[----:B------:R0:W-:Y:S04]  /*8510*/  STL [R1+0x3c], R19 ;  /* 0x00003c1301007387 */ /* 0x0001e80000100800 */
[----:B0-----:R-:W4:Y:S04]  /*8520*/  LDL.LU R19, [R1+0x7a4] ;  /* 0x0007a40001137983 */ /* 0x001f280000300800 */
[----:B------:R0:W-:Y:S04]  /*8530*/  STL [R1+0x38], R2 ;  /* 0x0000380201007387 */ /* 0x0001e80000100800 */
[----:B0-----:R-:W4:Y:S01]  /*8540*/  LDL.LU R2, [R1+0x7a0] ;  /* 0x0007a00001027983 */ /* 0x001f220000300800 */
[----:B------:R-:W-:-:S02]  /*8550*/  SEL R14, R5, R14, !P2 ;  /* 0x0000000e050e7207 */ /* 0x000fc40005000000 */
[C---:B------:R-:W-:Y:S02]  /*8560*/  SEL R4, R5.reuse, R4, !P2 ;  /* 0x0000000405047207 */ /* 0x040fe40005000000 */
[C---:B--2---:R-:W-:Y:S02]  /*8570*/  SEL R17, R5.reuse, R17, !P2 ;  /* 0x0000001105117207 */ /* 0x044fe40005000000 */
[----:B---3--:R-:W-:-:S05]  /*8580*/  SEL R18, R5, R18, !P2 ;  /* 0x0000001205127207 */ /* 0x008fca0005000000 */
[----:B------:R-:W-:Y:S04]  /*8590*/  STL [R1+0x34], R18 ;  /* 0x0000341201007387 */ /* 0x000fe80000100800 */
[----:B------:R-:W-:Y:S04]  /*85a0*/  STL [R1+0x30], R17 ;  /* 0x0000301101007387 */ /* 0x000fe80000100800 */
[----:B------:R4:W-:Y:S02]  /*85b0*/  STL [R1+0x2c], R14 ;  /* 0x00002c0e01007387 */ /* 0x0009e40000100800 */
[----:B----4-:R-:W-:-:S02]  /*85c0*/  SEL R14, R5, R19, !P2 ;  /* 0x00000013050e7207 */ /* 0x010fc40005000000 */
[C---:B------:R-:W-:Y:S02]  /*85d0*/  SEL R17, R5.reuse, R2, !P2 ;  /* 0x0000000205117207 */ /* 0x040fe40005000000 */
[----:B------:R-:W2:Y:S04]  /*85e0*/  LDL.LU R2, [R1+0x79c] ;  /* 0x00079c0001027983 */ /* 0x000ea80000300800 */
[----:B------:R0:W-:Y:S04]  /*85f0*/  STL [R1+0x28], R4 ;  /* 0x0000280401007387 */ /* 0x0001e80000100800 */
[----:B------:R-:W-:Y:S01]  /*8600*/  STL [R1+0x24], R17 ;  /* 0x0000241101007387 */ /* 0x000fe20000100800 */
[----:B0-----:R-:W-:-:S03]  /*8610*/  SEL R4, R5, R20, !P2 ;  /* 0x0000001405047207 */ /* 0x001fc60005000000 */
[----:B------:R-:W-:Y:S04]  /*8620*/  STL [R1+0x20], R14 ;  /* 0x0000200e01007387 */ /* 0x000fe80000100800 */
[----:B------:R0:W-:Y:S04]  /*8630*/  STL [R1+0x1c], R4 ;  /* 0x00001c0401007387 */ /* 0x0001e80000100800 */
[----:B0-----:R-:W3:Y:S01]  /*8640*/  LDL.LU R4, [R1+0x8] ;  /* 0x0000080001047983 */ /* 0x001ee20000300800 */
[C---:B------:R-:W-:Y:S02]  /*8650*/  SEL R17, R5.reuse, R21, !P2 ;  /* 0x0000001505117207 */ /* 0x040fe40005000000 */
[----:B------:R-:W-:-:S03]  /*8660*/  SEL R14, R5, R22, !P2 ;  /* 0x00000016050e7207 */ /* 0x000fc60005000000 */
[----:B------:R0:W-:Y:S04]  /*8670*/  STL [R1+0x18], R17 ;  /* 0x0000181101007387 */ /* 0x0001e80000100800 */
[----:B------:R-:W4:Y:S01]  /*8680*/  LDL.LU R20, [R1+0xc] ;  /* 0x00000c0001147983 */ /* 0x000f220000300800 */
[C---:B------:R-:W-:Y:S02]  /*8690*/  SEL R23, R5.reuse, R23, !P2 ;  /* 0x0000001705177207 */ /* 0x040fe40005000000 */
[C---:B------:R-:W-:Y:S01]  /*86a0*/  SEL R24, R5.reuse, R24, !P2 ;  /* 0x0000001805187207 */ /* 0x040fe20005000000 */
[----:B------:R1:W-:Y:S01]  /*86b0*/  STL [R1], R14 ;  /* 0x0000000e01007387 */ /* 0x0003e20000100800 */
[----:B------:R-:W-:-:S03]  /*86c0*/  SEL R25, R5, R25, !P2 ;  /* 0x0000001905197207 */ /* 0x000fc60005000000 */
[----:B0-----:R-:W4:Y:S01]  /*86d0*/  LDL.LU R17, [R1+0x4] ;  /* 0x0000040001117983 */ /* 0x001f220000300800 */
[----:B------:R-:W-:-:S03]  /*86e0*/  SEL R26, R5, R26, !P2 ;  /* 0x0000001a051a7207 */ /* 0x000fc60005000000 */
[----:B------:R-:W4:Y:S01]  /*86f0*/  LDL.LU R18, [R1+0x14] ;  /* 0x0000140001127983 */ /* 0x000f220000300800 */
[----:B------:R-:W-:-:S03]  /*8700*/  SEL R27, R5, R27, !P2 ;  /* 0x0000001b051b7207 */ /* 0x000fc60005000000 */
[----:B------:R-:W4:Y:S01]  /*8710*/  LDL.LU R19, [R1+0x10] ;  /* 0x0000100001137983 */ /* 0x000f220000300800 */
[----:B------:R-:W-:-:S03]  /*8720*/  SEL R28, R5, R28, !P2 ;  /* 0x0000001c051c7207 */ /* 0x000fc60005000000 */
[----:B------:R-:W4:Y:S01]  /*8730*/  LDL.LU R22, [R1+0x4c] ;  /* 0x00004c0001167983 */ /* 0x000f220000300800 */
[----:B------:R-:W-:-:S03]  /*8740*/  SEL R29, R5, R29, !P2 ;  /* 0x0000001d051d7207 */ /* 0x000fc60005000000 */
[----:B------:R-:W-:Y:S01]  /*8750*/  STL [R1+0x71c], R23 ;  /* 0x00071c1701007387 */ /* 0x000fe20000100800 */
        /* <DEDUP_REMOVED lines=13> */
[----:B------:R-:W-:Y:S04]  /*8830*/  STL [R1+0x738], R13 ;  /* 0x0007380d01007387 */ /* 0x000fe80000100800 */
[----:B------:R-:W-:Y:S01]  /*8840*/  STL [R1+0x73c], R12 ;  /* 0x00073c0c01007387 */ /* 0x000fe20000100800 */
[----:B------:R-:W-:-:S03]  /*8850*/  SEL R6, R5, R6, !P2 ;  /* 0x0000000605067207 */ /* 0x000fc60005000000 */
[----:B------:R-:W-:Y:S01]  /*8860*/  STL [R1+0x740], R11 ;  /* 0x0007400b01007387 */ /* 0x000fe20000100800 */
[----:B-1----:R-:W-:-:S03]  /*8870*/  SEL R14, R5, R3, !P2 ;  /* 0x00000003050e7207 */ /* 0x002fc60005000000 */
[----:B------:R0:W-:Y:S01]  /*8880*/  STL [R1+0x744], R10 ;  /* 0x0007440a01007387 */ /* 0x0001e20000100800 */
[----:B------:R-:W-:-:S03]  /*8890*/  SEL R0, R5, R0, !P2 ;  /* 0x0000000005007207 */ /* 0x000fc60005000000 */
[----:B0-----:R-:W4:Y:S04]  /*88a0*/  LDL.LU R10, [R1+0x54] ;  /* 0x00005400010a7983 */ /* 0x001f280000300800 */
[----:B------:R0:W-:Y:S04]  /*88b0*/  STL [R1+0x748], R9 ;  /* 0x0007480901007387 */ /* 0x0001e80000100800 */
[----:B0-----:R-:W4:Y:S04]  /*88c0*/  LDL.LU R9, [R1+0x50] ;  /* 0x0000500001097983 */ /* 0x001f280000300800 */
[----:B------:R-:W-:Y:S04]  /*88d0*/  STL [R1+0x74c], R8 ;  /* 0x00074c0801007387 */ /* 0x000fe80000100800 */
[----:B------:R-:W-:Y:S01]  /*88e0*/  STL [R1+0x750], R7 ;  /* 0x0007500701007387 */ /* 0x000fe20000100800 */
[----:B--2---:R-:W-:Y:S01]  /*88f0*/  IMAD R2, R2, UR12, RZ ;  /* 0x0000000c02027c24 */ /* 0x004fe2000f8e02ff */
[----:B------:R-:W-:Y:S01]  /*8900*/  SEL R16, R5, R16, !P2 ;  /* 0x0000001005107207 */ /* 0x000fe20005000000 */
[----:B------:R-:W0:Y:S03]  /*8910*/  LDCU UR12, c[0x0][0x3a8] ;  /* 0x00007500ff0c77ac */ /* 0x000e260008000800 */
[----:B---3--:R-:W-:-:S05]  /*8920*/  LEA R4, P0, R2, R4, 0x1 ;  /* 0x0000000402047211 */ /* 0x008fca00078008ff */
[----:B------:R-:W-:Y:S04]  /*8930*/  STL [R1+0x6d8], R4 ;  /* 0x0006d80401007387 */ /* 0x000fe80000100800 */
[----:B------:R-:W-:Y:S04]  /*8940*/  STL [R1+0x754], R6 ;  /* 0x0007540601007387 */ /* 0x000fe80000100800 */
[----:B------:R-:W-:Y:S04]  /*8950*/  STL [R1+0x758], R14 ;  /* 0x0007580e01007387 */ /* 0x000fe80000100800 */
[----:B------:R1:W-:Y:S04]  /*8960*/  STL [R1+0x75c], R0 ;  /* 0x00075c0001007387 */ /* 0x0003e80000100800 */
[----:B------:R-:W1:Y:S04]  /*8970*/  LDL.LU R11, [R1+0x5c] ;  /* 0x00005c00010b7983 */ /* 0x000e680000300800 */
[----:B------:R-:W2:Y:S04]  /*8980*/  LDL.LU R12, [R1+0x64] ;  /* 0x00006400010c7983 */ /* 0x000ea80000300800 */
[----:B------:R-:W3:Y:S04]  /*8990*/  LDL.LU R13, [R1+0x68] ;  /* 0x00006800010d7983 */ /* 0x000ee80000300800 */
[----:B------:R-:W3:Y:S04]  /*89a0*/  LDL.LU R29, [R1+0x6c] ;  /* 0x00006c00011d7983 */ /* 0x000ee80000300800 */
[----:B------:R-:W3:Y:S04]  /*89b0*/  LDL.LU R28, [R1+0x78] ;  /* 0x00007800011c7983 */ /* 0x000ee80000300800 */
[----:B------:R-:W3:Y:S04]  /*89c0*/  LDL.LU R27, [R1+0x7c] ;  /* 0x00007c00011b7983 */ /* 0x000ee80000300800 */
[----:B------:R-:W3:Y:S04]  /*89d0*/  LDL.LU R26, [R1+0x88] ;  /* 0x00008800011a7983 */ /* 0x000ee80000300800 */
[----:B------:R-:W3:Y:S01]  /*89e0*/  LDL.LU R25, [R1+0x90] ;  /* 0x0000900001197983 */ /* 0x000ee20000300800 */
[----:B----4-:R-:W-:-:S02]  /*89f0*/  LEA.HI.X.SX32 R5, R2, R20, 0x1, P0 ;  /* 0x0000001402057211 */ /* 0x010fc400000f0eff */
[----:B------:R-:W4:Y:S01]  /*8a00*/  LDC.64 R2, c[0x0][0x388] ;  /* 0x0000e200ff027b82 */ /* 0x000f220000000a00 */
[----:B------:R-:W3:Y:S01]  /*8a10*/  LDL.LU R24, [R1+0x94] ;  /* 0x0000940001187983 */ /* 0x000ee20000300800 */
[----:B------:R-:W-:Y:S02]  /*8a20*/  IMAD R17, R17, UR10, RZ ;  /* 0x0000000a11117c24 */ /* 0x000fe4000f8e02ff */
[----:B------:R-:W-:Y:S01]  /*8a30*/  IMAD R18, R18, UR10, RZ ;  /* 0x0000000a12127c24 */ /* 0x000fe2000f8e02ff */
[----:B------:R-:W3:Y:S01]  /*8a40*/  LDL.LU R23, [R1+0xb4] ;  /* 0x0000b40001177983 */ /* 0x000ee20000300800 */
[----:B------:R-:W-:Y:S02]  /*8a50*/  IMAD R19, R19, UR10, RZ ;  /* 0x0000000a13137c24 */ /* 0x000fe4000f8e02ff */
[----:B------:R-:W-:Y:S01]  /*8a60*/  IMAD R20, R15, UR10, RZ ;  /* 0x0000000a0f147c24 */ /* 0x000fe2000f8e02ff */
[----:B------:R-:W-:Y:S01]  /*8a70*/  STL [R1+0x6dc], R5 ;  /* 0x0006dc0501007387 */ /* 0x000fe20000100800 */
[----:B------:R-:W-:-:S02]  /*8a80*/  IMAD R21, R16, UR10, RZ ;  /* 0x0000000a10157c24 */ /* 0x000fc4000f8e02ff */
[----:B------:R-:W-:Y:S01]  /*8a90*/  IMAD R22, R22, UR10, RZ ;  /* 0x0000000a16167c24 */ /* 0x000fe2000f8e02ff */
[----:B----4-:R-:W-:Y:S04]  /*8aa0*/  STL [R1+0x764], R2 ;  /* 0x0007640201007387 */ /* 0x010fe80000100800 */
[----:B------:R2:W-:Y:S04]  /*8ab0*/  STL [R1+0x760], R3 ;  /* 0x0007600301007387 */ /* 0x0005e80000100800 */
[----:B------:R-:W-:Y:S01]  /*8ac0*/  STL [R1+0x768], R17 ;  /* 0x0007681101007387 */ /* 0x000fe20000100800 */
[----:B------:R-:W-:-:S03]  /*8ad0*/  IMAD R15, R10, UR10, RZ ;  /* 0x0000000a0a0f7c24 */ /* 0x000fc6000f8e02ff */
[----:B------:R-:W-:Y:S04]  /*8ae0*/  STL [R1+0x76c], R18 ;  /* 0x00076c1201007387 */ /* 0x000fe80000100800 */
[----:B------:R-:W-:Y:S04]  /*8af0*/  STL [R1+0x770], R19 ;  /* 0x0007701301007387 */ /* 0x000fe80000100800 */
[----:B------:R-:W-:Y:S01]  /*8b00*/  STL [R1+0x774], R20 ;  /* 0x0007741401007387 */ /* 0x000fe20000100800 */
[----:B------:R-:W-:-:S03]  /*8b10*/  IMAD R16, R9, UR10, RZ ;  /* 0x0000000a09107c24 */ /* 0x000fc6000f8e02ff */
[----:B------:R-:W-:Y:S04]  /*8b20*/  STL [R1+0x778], R21 ;  /* 0x0007781501007387 */ /* 0x000fe80000100800 */
[----:B------:R-:W-:Y:S04]  /*8b30*/  STL [R1+0x77c], R22 ;  /* 0x00077c1601007387 */ /* 0x000fe80000100800 */
[----:B------:R-:W-:Y:S04]  /*8b40*/  STL [R1+0x780], R16 ;  /* 0x0007801001007387 */ /* 0x000fe80000100800 */
[----:B------:R-:W-:Y:S01]  /*8b50*/  STL [R1+0x784], R15 ;  /* 0x0007840f01007387 */ /* 0x000fe20000100800 */
[----:B-1----:R-:W-:-:S02]  /*8b60*/  IMAD R0, R11, UR10, RZ ;  /* 0x0000000a0b007c24 */ /* 0x002fc4000f8e02ff */
[----:B--2---:R-:W-:-:S03]  /*8b70*/  IMAD R3, R12, UR10, RZ ;  /* 0x0000000a0c037c24 */ /* 0x004fc6000f8e02ff */
[----:B------:R1:W-:Y:S01]  /*8b80*/  STL [R1+0x4], R0 ;  /* 0x0000040001007387 */ /* 0x0003e20000100800 */
[----:B---3--:R-:W-:-:S03]  /*8b90*/  IMAD R2, R13, UR10, RZ ;  /* 0x0000000a0d027c24 */ /* 0x008fc6000f8e02ff */
[----:B------:R2:W-:Y:S01]  /*8ba0*/  STL [R1+0x8], R3 ;  /* 0x0000080301007387 */ /* 0x0005e20000100800 */
[----:B-1----:R-:W-:-:S03]  /*8bb0*/  IMAD R0, R29, UR10, RZ ;  /* 0x0000000a1d007c24 */ /* 0x002fc6000f8e02ff */
[----:B------:R1:W-:Y:S01]  /*8bc0*/  STL [R1+0xc], R2 ;  /* 0x00000c0201007387 */ /* 0x0003e20000100800 */
[----:B--2---:R-:W-:-:S03]  /*8bd0*/  IMAD R3, R28, UR10, RZ ;  /* 0x0000000a1c037c24 */ /* 0x004fc6000f8e02ff */
[----:B------:R2:W-:Y:S04]  /*8be0*/  STL [R1+0x10], R0 ;  /* 0x0000100001007387 */ /* 0x0005e80000100800 */
[----:B------:R3:W-:Y:S01]  /*8bf0*/  STL [R1+0x14], R3 ;  /* 0x0000140301007387 */ /* 0x0007e20000100800 */
[----:B-1----:R-:W-:Y:S02]  /*8c00*/  IMAD R2, R27, UR10, RZ ;  /* 0x0000000a1b027c24 */ /* 0x002fe4000f8e02ff */
[----:B--2---:R-:W-:-:S03]  /*8c10*/  IMAD R0, R26, UR10, RZ ;  /* 0x0000000a1a007c24 */ /* 0x004fc6000f8e02ff */
[----:B------:R1:W-:Y:S01]  /*8c20*/  STL [R1+0x40], R2 ;  /* 0x0000400201007387 */ /* 0x0003e20000100800 */
[----:B---3--:R-:W-:-:S03]  /*8c30*/  IMAD R3, R25, UR10, RZ ;  /* 0x0000000a19037c24 */ /* 0x008fc6000f8e02ff */
[----:B------:R2:W-:Y:S04]  /*8c40*/  STL [R1+0x48], R0 ;  /* 0x0000480001007387 */ /* 0x0005e80000100800 */
[----:B------:R-:W-:Y:S04]  /*8c50*/  STL [R1+0x4c], R3 ;  /* 0x00004c0301007387 */ /* 0x000fe80000100800 */
[----:B------:R-:W3:Y:S01]  /*8c60*/  LDL.LU R15, [R1+0xc8] ;  /* 0x0000c800010f7983 */ /* 0x000ee20000300800 */
[----:B-1----:R-:W-:Y:S02]  /*8c70*/  IMAD R2, R24, UR10, RZ ;  /* 0x0000000a18027c24 */ /* 0x002fe4000f8e02ff */
[----:B--2---:R-:W-:-:S03]  /*8c80*/  IMAD R0, R23, UR10, RZ ;  /* 0x0000000a17007c24 */ /* 0x004fc6000f8e02ff */
[----:B------:R-:W-:Y:S04]  /*8c90*/  STL [R1+0x50], R2 ;  /* 0x0000500201007387 */ /* 0x000fe80000100800 */
[----:B---3--:R1:W-:Y:S04]  /*8ca0*/  STL [R1+0x794], R15 ;  /* 0x0007940f01007387 */ /* 0x0083e80000100800 */
[----:B------:R-:W-:Y:S04]  /*8cb0*/  STL [R1+0x54], R0 ;  /* 0x0000540001007387 */ /* 0x000fe80000100800 */
[----:B-1----:R-:W2:Y:S04]  /*8cc0*/  LDL.LU R15, [R1+0xc0] ;  /* 0x0000c000010f7983 */ /* 0x002ea80000300800 */
[----:B--2---:R1:W-:Y:S04]  /*8cd0*/  STL [R1+0x798], R15 ;  /* 0x0007980f01007387 */ /* 0x0043e80000100800 */
[----:B-1----:R-:W2:Y:S04]  /*8ce0*/  LDL.LU R15, [R1+0xb8] ;  /* 0x0000b800010f7983 */ /* 0x002ea80000300800 */
[----:B------:R-:W3:Y:S04]  /*8cf0*/  LDL.LU R16, [R1+0xd8] ;  /* 0x0000d80001107983 */ /* 0x000ee80000300800 */
[----:B------:R-:W4:Y:S04]  /*8d00*/  LDL.LU R22, [R1+0xdc] ;  /* 0x0000dc0001167983 */ /* 0x000f280000300800 */
        /* <DEDUP_REMOVED lines=26> */
[----:B--2---:R-:W-:-:S05]  /*8eb0*/  IMAD R15, R15, UR10, RZ ;  /* 0x0000000a0f0f7c24 */ /* 0x004fca000f8e02ff */
[----:B------:R1:W-:Y:S04]  /*8ec0*/  STL [R1+0x58], R15 ;  /* 0x0000580f01007387 */ /* 0x0003e80000100800 */
[----:B-1----:R-:W2:Y:S02]  /*8ed0*/  LDL.LU R15, [R1+0x798] ;  /* 0x00079800010f7983 */ /* 0x002ea40000300800 */
[----:B--2---:R-:W-:-:S05]  /*8ee0*/  IMAD R15, R15, UR10, RZ ;  /* 0x0000000a0f0f7c24 */ /* 0x004fca000f8e02ff */
[----:B------:R1:W-:Y:S04]  /*8ef0*/  STL [R1+0x5c], R15 ;  /* 0x00005c0f01007387 */ /* 0x0003e80000100800 */
[----:B-1----:R-:W2:Y:S01]  /*8f00*/  LDL.LU R15, [R1+0x794] ;  /* 0x00079400010f7983 */ /* 0x002ea20000300800 */
[----:B----4-:R-:W-:Y:S02]  /*8f10*/  IMAD R22, R22, UR10, RZ ;  /* 0x0000000a16167c24 */ /* 0x010fe4000f8e02ff */
[----:B---3--:R-:W-:Y:S02]  /*8f20*/  IMAD R19, R19, UR10, RZ ;  /* 0x0000000a13137c24 */ /* 0x008fe4000f8e02ff */
[----:B------:R-:W-:Y:S02]  /*8f30*/  IMAD R3, R3, UR10, RZ ;  /* 0x0000000a03037c24 */ /* 0x000fe4000f8e02ff */
[----:B------:R-:W-:-:S02]  /*8f40*/  IMAD R2, R2, UR10, RZ ;  /* 0x0000000a02027c24 */ /* 0x000fc4000f8e02ff */
[----:B------:R-:W-:Y:S02]  /*8f50*/  IMAD R5, R5, UR10, RZ ;  /* 0x0000000a05057c24 */ /* 0x000fe4000f8e02ff */
[----:B--2---:R-:W-:-:S05]  /*8f60*/  IMAD R15, R15, UR10, RZ ;  /* 0x0000000a0f0f7c24 */ /* 0x004fca000f8e02ff */
[----:B------:R1:W-:Y:S02]  /*8f70*/  STL [R1+0x60], R15 ;  /* 0x0000600f01007387 */ /* 0x0003e40000100800 */
[----:B-1----:R-:W-:Y:S02]  /*8f80*/  IMAD R15, R16, UR10, RZ ;  /* 0x0000000a100f7c24 */ /* 0x002fe4000f8e02ff */
[----:B------:R-:W-:-:S03]  /*8f90*/  IMAD R16, R21, UR10, RZ ;  /* 0x0000000a15107c24 */ /* 0x000fc6000f8e02ff */
[----:B------:R1:W-:Y:S04]  /*8fa0*/  STL [R1+0x64], R15 ;  /* 0x0000640f01007387 */ /* 0x0003e80000100800 */
[----:B------:R-:W-:Y:S01]  /*8fb0*/  STL [R1+0x68], R22 ;  /* 0x0000681601007387 */ /* 0x000fe20000100800 */
[----:B-1----:R-:W-:-:S03]  /*8fc0*/  IMAD R15, R20, UR10, RZ ;  /* 0x0000000a140f7c24 */ /* 0x002fc6000f8e02ff */
[----:B------:R1:W-:Y:S04]  /*8fd0*/  STL [R1+0x6c], R16 ;  /* 0x00006c1001007387 */ /* 0x0003e80000100800 */
[----:B------:R2:W-:Y:S01]  /*8fe0*/  STL [R1+0x70], R15 ;  /* 0x0000700f01007387 */ /* 0x0005e20000100800 */
[----:B-1----:R-:W-:-:S03]  /*8ff0*/  IMAD R16, R18, UR10, RZ ;  /* 0x0000000a12107c24 */ /* 0x002fc6000f8e02ff */
[----:B------:R-:W-:Y:S01]  /*9000*/  STL [R1+0x78], R19 ;  /* 0x0000781301007387 */ /* 0x000fe20000100800 */
[----:B--2---:R-:W-:-:S03]  /*9010*/  IMAD R15, R17, UR10, RZ ;  /* 0x0000000a110f7c24 */ /* 0x004fc6000f8e02ff */
[----:B------:R-:W-:Y:S04]  /*9020*/  STL [R1+0x7c], R16 ;  /* 0x00007c1001007387 */ /* 0x000fe80000100800 */
[----:B------:R-:W-:Y:S04]  /*9030*/  STL [R1+0x88], R15 ;  /* 0x0000880f01007387 */ /* 0x000fe80000100800 */
[----:B------:R1:W-:Y:S04]  /*9040*/  STL [R1+0x90], R3 ;  /* 0x0000900301007387 */ /* 0x0003e80000100800 */
[----:B------:R2:W-:Y:S01]  /*9050*/  STL [R1+0x94], R2 ;  /* 0x0000940201007387 */ /* 0x0005e20000100800 */
[----:B-1----:R-:W-:-:S03]  /*9060*/  IMAD R3, R0, UR10, RZ ;  /* 0x0000000a00037c24 */ /* 0x002fc6000f8e02ff */
[----:B------:R-:W-:Y:S01]  /*9070*/  STL [R1+0xb4], R5 ;  /* 0x0000b40501007387 */ /* 0x000fe20000100800 */
[----:B------:R-:W-:Y:S02]  /*9080*/  IMAD R0, R6, UR10, RZ ;  /* 0x0000000a06007c24 */ /* 0x000fe4000f8e02ff */
[----:B--2---:R-:W-:Y:S01]  /*9090*/  IMAD R2, R14, UR10, RZ ;  /* 0x0000000a0e027c24 */ /* 0x004fe2000f8e02ff */
[----:B------:R1:W-:Y:S04]  /*90a0*/  STL [R1+0xb8], R3 ;  /* 0x0000b80301007387 */ /* 0x0003e80000100800 */
[----:B------:R2:W-:Y:S01]  /*90b0*/  STL [R1+0xbc], R2 ;  /* 0x0000bc0201007387 */ /* 0x0005e20000100800 */
[----:B-1----:R-:W-:-:S03]  /*90c0*/  IMAD R3, R4, UR10, RZ ;  /* 0x0000000a04037c24 */ /* 0x002fc6000f8e02ff */
[----:B------:R1:W-:Y:S01]  /*90d0*/  STL [R1+0xc0], R0 ;  /* 0x0000c00001007387 */ /* 0x0003e20000100800 */
[----:B--2---:R-:W-:-:S03]  /*90e0*/  IMAD R2, R7, UR10, RZ ;  /* 0x0000000a07027c24 */ /* 0x004fc6000f8e02ff */
        /* <DEDUP_REMOVED lines=90> */
[----:B--2---:R-:W-:-:S03]  /*9690*/  IMAD R2, R14, UR10, RZ ;  /* 0x0000000a0e027c24 */ /* 0x004fc6000f8e02ff */
[----:B------:R1:W-:Y:S01]  /*96a0*/  STL [R1+0x18c], R3 ;  /* 0x00018c0301007387 */ /* 0x0003e20000100800 */
[----:B------:R-:W-:-:S03]  /*96b0*/  IMAD R0, R6, UR10, RZ ;  /* 0x0000000a06007c24 */ /* 0x000fc6000f8e02ff */
        /* <DEDUP_REMOVED lines=28> */
[----:B------:R-:W-:Y:S04]  /*9880*/  STL [R1+0x134], R3 ;  /* 0x0001340301007387 */ /* 0x000fe80000100800 */
[----:B------:R-:W2:Y:S04]  /*9890*/  LDL.LU R4, [R1+0x118] ;  /* 0x0001180001047983 */ /* 0x000ea80000300800 */
[----:B------:R-:W-:Y:S04]  /*98a0*/  STL [R1+0x120], R2 ;  /* 0x0001200201007387 */ /* 0x000fe80000100800 */
[----:B------:R-:W3:Y:S01]  /*98b0*/  LDL.LU R15, [R1+0x108] ;  /* 0x00010800010f7983 */ /* 0x000ee20000300800 */
[----:B-1----:R-:W-:-:S05]  /*98c0*/  IMAD R0, R23, UR10, RZ ;  /* 0x0000000a17007c24 */ /* 0x002fca000f8e02ff */
[----:B------:R-:W-:Y:S04]  /*98d0*/  STL [R1+0x11c], R0 ;  /* 0x00011c0001007387 */ /* 0x000fe80000100800 */
[----:B---3--:R1:W-:Y:S04]  /*98e0*/  STL [R1+0x788], R15 ;  /* 0x0007880f01007387 */ /* 0x0083e80000100800 */
[----:B-1----:R-:W3:Y:S04]  /*98f0*/  LDL.LU R15, [R1+0x114] ;  /* 0x00011400010f7983 */ /* 0x002ee80000300800 */
        /* <DEDUP_REMOVED lines=19> */
[----:B--2---:R-:W-:-:S03]  /*9a30*/  IMAD R4, R4, UR10, RZ ;  /* 0x0000000a04047c24 */ /* 0x004fc6000f8e02ff */
[----:B------:R-:W2:Y:S04]  /*9a40*/  LDL.LU R29, [R1+0x34] ;  /* 0x00003400011d7983 */ /* 0x000ea80000300800 */
[----:B------:R-:W2:Y:S04]  /*9a50*/  LDL.LU R28, [R1+0x30] ;  /* 0x00003000011c7983 */ /* 0x000ea80000300800 */
[----:B------:R-:W2:Y:S04]  /*9a60*/  LDL.LU R27, [R1+0x2c] ;  /* 0x00002c00011b7983 */ /* 0x000ea80000300800 */
[----:B------:R-:W2:Y:S04]  /*9a70*/  LDL.LU R26, [R1+0x28] ;  /* 0x00002800011a7983 */ /* 0x000ea80000300800 */
[----:B------:R-:W2:Y:S04]  /*9a80*/  LDL.LU R25, [R1+0x24] ;  /* 0x0000240001197983 */ /* 0x000ea80000300800 */
[----:B------:R-:W2:Y:S04]  /*9a90*/  LDL.LU R24, [R1+0x20] ;  /* 0x0000200001187983 */ /* 0x000ea80000300800 */
[----:B------:R-:W2:Y:S04]  /*9aa0*/  LDL.LU R23, [R1+0x1c] ;  /* 0x00001c0001177983 */ /* 0x000ea80000300800 */
[----:B------:R-:W2:Y:S04]  /*9ab0*/  LDL.LU R5, [R1+0x18] ;  /* 0x0000180001057983 */ /* 0x000ea80000300800 */
[----:B------:R1:W-:Y:S04]  /*9ac0*/  STL [R1+0x118], R4 ;  /* 0x0001180401007387 */ /* 0x0003e80000100800 */
[----:B-1----:R-:W2:Y:S01]  /*9ad0*/  LDL.LU R4, [R1] ;  /* 0x0000000001047983 */ /* 0x002ea20000300800 */
[----:B---3--:R-:W-:-:S05]  /*9ae0*/  IMAD R15, R15, UR10, RZ ;  /* 0x0000000a0f0f7c24 */ /* 0x008fca000f8e02ff */
[----:B------:R1:W-:Y:S04]  /*9af0*/  STL [R1+0x114], R15 ;  /* 0x0001140f01007387 */ /* 0x0003e80000100800 */
[----:B-1----:R-:W3:Y:S01]  /*9b00*/  LDL.LU R15, [R1+0x788] ;  /* 0x00078800010f7983 */ /* 0x002ee20000300800 */
[----:B----4-:R-:W-:Y:S02]  /*9b10*/  IMAD R16, R16, UR10, RZ ;  /* 0x0000000a10107c24 */ /* 0x010fe4000f8e02ff */
[----:B------:R-:W-:Y:S02]  /*9b20*/  IMAD R22, R22, UR10, RZ ;  /* 0x0000000a16167c24 */ /* 0x000fe4000f8e02ff */
[----:B------:R-:W-:Y:S02]  /*9b30*/  IMAD R21, R21, UR10, RZ ;  /* 0x0000000a15157c24 */ /* 0x000fe4000f8e02ff */
[----:B------:R-:W-:-:S02]  /*9b40*/  IMAD R20, R20, UR10, RZ ;  /* 0x0000000a14147c24 */ /* 0x000fc4000f8e02ff */
[----:B------:R-:W-:Y:S02]  /*9b50*/  IMAD R19, R19, UR10, RZ ;  /* 0x0000000a13137c24 */ /* 0x000fe4000f8e02ff */
[----:B------:R-:W-:Y:S02]  /*9b60*/  IMAD R18, R18, UR10, RZ ;  /* 0x0000000a12127c24 */ /* 0x000fe4000f8e02ff */
[----:B------:R-:W-:Y:S02]  /*9b70*/  IMAD R17, R17, UR10, RZ ;  /* 0x0000000a11117c24 */ /* 0x000fe4000f8e02ff */
        /* <DEDUP_REMOVED lines=12> */
[----:B--2---:R-:W-:Y:S02]  /*9c40*/  IMAD R29, R29, UR10, RZ ;  /* 0x0000000a1d1d7c24 */ /* 0x004fe4000f8e02ff */
[----:B------:R-:W-:Y:S02]  /*9c50*/  IMAD R28, R28, UR10, RZ ;  /* 0x0000000a1c1c7c24 */ /* 0x000fe4000f8e02ff */
[----:B------:R-:W-:-:S02]  /*9c60*/  IMAD R27, R27, UR10, RZ ;  /* 0x0000000a1b1b7c24 */ /* 0x000fc4000f8e02ff */
[----:B------:R-:W-:Y:S02]  /*9c70*/  IMAD R26, R26, UR10, RZ ;  /* 0x0000000a1a1a7c24 */ /* 0x000fe4000f8e02ff */
[----:B------:R-:W-:Y:S02]  /*9c80*/  IMAD R25, R25, UR10, RZ ;  /* 0x0000000a19197c24 */ /* 0x000fe4000f8e02ff */
[----:B------:R-:W-:Y:S02]  /*9c90*/  IMAD R24, R24, UR10, RZ ;  /* 0x0000000a18187c24 */ /* 0x000fe4000f8e02ff */
[----:B------:R-:W-:Y:S02]  /*9ca0*/  IMAD R23, R23, UR10, RZ ;  /* 0x0000000a17177c24 */ /* 0x000fe4000f8e02ff */
[----:B---3--:R-:W-:-:S05]  /*9cb0*/  IMAD R15, R15, UR10, RZ ;  /* 0x0000000a0f0f7c24 */ /* 0x008fca000f8e02ff */
[----:B------:R1:W-:Y:S04]  /*9cc0*/  STL [R1+0x108], R15 ;  /* 0x0001080f01007387 */ /* 0x0003e80000100800 */
[----:B-1----:R-:W2:Y:S04]  /*9cd0*/  LDL.LU R15, [R1+0x784] ;  /* 0x00078400010f7983 */ /* 0x002ea80000300800 */
[----:B------:R1:W-:Y:S04]  /*9ce0*/  STL [R1+0xf8], R16 ;  /* 0x0000f81001007387 */ /* 0x0003e80000100800 */
[----:B-1----:R-:W3:Y:S04]  /*9cf0*/  LDL.LU R16, [R1+0x780] ;  /* 0x0007800001107983 */ /* 0x002ee80000300800 */
[----:B------:R1:W-:Y:S04]  /*9d00*/  STL [R1+0xe0], R22 ;  /* 0x0000e01601007387 */ /* 0x0003e80000100800 */
[----:B-1----:R-:W4:Y:S04]  /*9d10*/  LDL.LU R22, [R1+0x77c] ;  /* 0x00077c0001167983 */ /* 0x002f280000300800 */
[----:B------:R1:W-:Y:S04]  /*9d20*/  STL [R1+0xd4], R21 ;  /* 0x0000d41501007387 */ /* 0x0003e80000100800 */
[----:B-1----:R-:W2:Y:S04]  /*9d30*/  LDL.LU R21, [R1+0x778] ;  /* 0x0007780001157983 */ /* 0x002ea80000300800 */
        /* <DEDUP_REMOVED lines=43> */
[----:B-1----:R-:W3:Y:S04]  /*9ff0*/  LDL.LU R24, [R1+0x720] ;  /* 0x0007200001187983 */ /* 0x002ee80000300800 */
[----:B------:R1:W-:Y:S04]  /*a000*/  STL [R1+0x1c], R23 ;  /* 0x00001c1701007387 */ /* 0x0003e80000100800 */
[----:B-1----:R-:W4:Y:S01]  /*a010*/  LDL.LU R23, [R1+0x71c] ;  /* 0x00071c0001177983 */ /* 0x002f220000300800 */
[----:B------:R-:W-:-:S02]  /*a020*/  IMAD R5, R5, UR10, RZ ;  /* 0x0000000a05057c24 */ /* 0x000fc4000f8e02ff */
[----:B------:R-:W-:-:S03]  /*a030*/  IMAD R4, R4, UR10, RZ ;  /* 0x0000000a04047c24 */ /* 0x000fc6000f8e02ff */
[----:B------:R1:W-:Y:S04]  /*a040*/  STL [R1+0x6e0], R5 ;  /* 0x0006e00501007387 */ /* 0x0003e80000100800 */
[----:B-1----:R-:W4:Y:S04]  /*a050*/  LDL.LU R5, [R1+0x14] ;  /* 0x0000140001057983 */ /* 0x002f280000300800 */
[----:B------:R1:W-:Y:S04]  /*a060*/  STL [R1+0x6e4], R4 ;  /* 0x0006e40401007387 */ /* 0x0003e80000100800 */
[----:B-1----:R-:W4:Y:S01]  /*a070*/  LDL.LU R4, [R1+0x10] ;  /* 0x0000100001047983 */ /* 0x002f220000300800 */
[----:B--2---:R-:W-:-:S02]  /*a080*/  IMAD R25, R25, UR10, RZ ;  /* 0x0000000a19197c24 */ /* 0x004fc4000f8e02ff */
[----:B---3--:R-:W-:Y:S02]  /*a090*/  IMAD R24, R24, UR10, RZ ;  /* 0x0000000a18187c24 */ /* 0x008fe4000f8e02ff */
[----:B----4-:R-:W-:-:S05]  /*a0a0*/  IMAD R23, R23, UR10, RZ ;  /* 0x0000000a17177c24 */ /* 0x010fca000f8e02ff */
[----:B------:R1:W-:Y:S04]  /*a0b0*/  STL [R1+0x6e8], R23 ;  /* 0x0006e81701007387 */ /* 0x0003e80000100800 */
[----:B-1----:R-:W2:Y:S04]  /*a0c0*/  LDL.LU R23, [R1+0xc] ;  /* 0x00000c0001177983 */ /* 0x002ea80000300800 */
[----:B------:R1:W-:Y:S04]  /*a0d0*/  STL [R1+0x6ec], R24 ;  /* 0x0006ec1801007387 */ /* 0x0003e80000100800 */
[----:B-1----:R-:W3:Y:S04]  /*a0e0*/  LDL.LU R24, [R1+0x8] ;  /* 0x0000080001187983 */ /* 0x002ee80000300800 */
[----:B------:R1:W-:Y:S04]  /*a0f0*/  STL [R1+0x6f0], R25 ;  /* 0x0006f01901007387 */ /* 0x0003e80000100800 */
[----:B-1----:R-:W4:Y:S01]  /*a100*/  LDL.LU R25, [R1+0x4] ;  /* 0x0000040001197983 */ /* 0x002f220000300800 */
[----:B------:R-:W-:-:S02]  /*a110*/  IMAD R26, R26, UR10, RZ ;  /* 0x0000000a1a1a7c24 */ /* 0x000fc4000f8e02ff */
[----:B------:R-:W-:Y:S02]  /*a120*/  IMAD R27, R27, UR10, RZ ;  /* 0x0000000a1b1b7c24 */ /* 0x000fe4000f8e02ff */
[----:B------:R-:W-:Y:S02]  /*a130*/  IMAD R28, R28, UR10, RZ ;  /* 0x0000000a1c1c7c24 */ /* 0x000fe4000f8e02ff */
[----:B------:R-:W-:Y:S01]  /*a140*/  IMAD R29, R29, UR10, RZ ;  /* 0x0000000a1d1d7c24 */ /* 0x000fe2000f8e02ff */
[----:B------:R-:W-:Y:S01]  /*a150*/  STL [R1+0x6f4], R26 ;  /* 0x0006f41a01007387 */ /* 0x000fe20000100800 */
[----:B------:R-:W-:Y:S02]  /*a160*/  IMAD R13, R13, UR10, RZ ;  /* 0x0000000a0d0d7c24 */ /* 0x000fe4000f8e02ff */
[----:B------:R-:W-:Y:S01]  /*a170*/  IMAD R12, R12, UR10, RZ ;  /* 0x0000000a0c0c7c24 */ /* 0x000fe2000f8e02ff */
[----:B------:R-:W-:Y:S01]  /*a180*/  STL [R1+0x6f8], R27 ;  /* 0x0006f81b01007387 */ /* 0x000fe20000100800 */
[----:B------:R-:W-:-:S02]  /*a190*/  IMAD R11, R11, UR10, RZ ;  /* 0x0000000a0b0b7c24 */ /* 0x000fc4000f8e02ff */
[----:B------:R-:W-:Y:S01]  /*a1a0*/  IMAD R10, R10, UR10, RZ ;  /* 0x0000000a0a0a7c24 */ /* 0x000fe2000f8e02ff */
[----:B------:R-:W-:Y:S01]  /*a1b0*/  STL [R1+0x6fc], R28 ;  /* 0x0006fc1c01007387 */ /* 0x000fe20000100800 */
[----:B------:R-:W-:Y:S02]  /*a1c0*/  IMAD R9, R9, UR10, RZ ;  /* 0x0000000a09097c24 */ /* 0x000fe4000f8e02ff */
[----:B------:R-:W-:Y:S01]  /*a1d0*/  IMAD R8, R8, UR10, RZ ;  /* 0x0000000a08087c24 */ /* 0x000fe2000f8e02ff */
[----:B------:R-:W-:Y:S04]  /*a1e0*/  STL [R1+0x700], R29 ;  /* 0x0007001d01007387 */ /* 0x000fe80000100800 */
[----:B------:R-:W-:Y:S04]  /*a1f0*/  STL [R1+0x704], R13 ;  /* 0x0007040d01007387 */ /* 0x000fe80000100800 */
[----:B------:R-:W-:Y:S04]  /*a200*/  STL [R1+0x708], R12 ;  /* 0x0007080c01007387 */ /* 0x000fe80000100800 */
[----:B------:R-:W-:Y:S04]  /*a210*/  STL [R1+0x70c], R11 ;  /* 0x00070c0b01007387 */ /* 0x000fe80000100800 */
[----:B------:R1:W-:Y:S04]  /*a220*/  STL [R1+0x710], R10 ;  /* 0x0007100a01007387 */ /* 0x0003e80000100800 */
[----:B------:R0:W-:Y:S04]  /*a230*/  STL [R1+0x714], R9 ;  /* 0x0007140901007387 */ /* 0x0001e80000100800 */
[----:B------:R0:W-:Y:S01]  /*a240*/  STL [R1+0x718], R8 ;  /* 0x0007180801007387 */ /* 0x0001e20000100800 */
[----:B-1----:R-:W-:-:S02]  /*a250*/  LEA R10, P4, R19, R2, 0x1 ;  /* 0x00000002130a7211 */ /* 0x002fc400078808ff */
[-C--:B0-----:R-:W-:Y:S02]  /*a260*/  LEA R9, P2, R17, R2.reuse, 0x1 ;  /* 0x0000000211097211 */ /* 0x081fe400078408ff */
[----:B------:R-:W-:-:S03]  /*a270*/  LEA R8, P3, R18, R2, 0x1 ;  /* 0x0000000212087211 */ /* 0x000fc600078608ff */
[----:B------:R0:W-:Y:S04]  /*a280*/  STL [R1+0x59c], R9 ;  /* 0x00059c0901007387 */ /* 0x0001e80000100800 */
[----:B------:R1:W-:Y:S01]  /*a290*/  STL [R1+0x56c], R8 ;  /* 0x00056c0801007387 */ /* 0x0003e20000100800 */
[-C--:B------:R-:W-:Y:S02]  /*a2a0*/  LEA R11, P0, R22, R2.reuse, 0x1 ;  /* 0x00000002160b7211 */ /* 0x080fe400078008ff */
[-C--:B0-----:R-:W-:Y:S01]  /*a2b0*/  LEA R9, P5, R20, R2.reuse, 0x1 ;  /* 0x0000000214097211 */ /* 0x081fe200078a08ff */
[----:B-1----:R-:W2:Y:S04]  /*a2c0*/  LDL.LU R8, [R1+0x4c] ;  /* 0x00004c0001087983 */ /* 0x002ea80000300800 */
[----:B------:R0:W-:Y:S04]  /*a2d0*/  STL [R1+0x574], R10 ;  /* 0x0005740a01007387 */ /* 0x0001e80000100800 */
[----:B------:R1:W-:Y:S01]  /*a2e0*/  STL [R1+0x57c], R9 ;  /* 0x00057c0901007387 */ /* 0x0003e20000100800 */
[----:B0-----:R-:W-:-:S03]  /*a2f0*/  LEA R10, P6, R21, R2, 0x1 ;  /* 0x00000002150a7211 */ /* 0x001fc600078c08ff */
[----:B-1----:R-:W2:Y:S04]  /*a300*/  LDL.LU R9, [R1+0x50] ;  /* 0x0000500001097983 */ /* 0x002ea80000300800 */
[----:B------:R0:W-:Y:S04]  /*a310*/  STL [R1+0x584], R10 ;  /* 0x0005840a01007387 */ /* 0x0001e80000100800 */
[----:B------:R1:W-:Y:S01]  /*a320*/  STL [R1+0x58c], R11 ;  /* 0x00058c0b01007387 */ /* 0x0003e20000100800 */
[----:B0-----:R-:W-:Y:S02]  /*a330*/  LEA R10, P1, R16, R2, 0x1 ;  /* 0x00000002100a7211 */ /* 0x001fe400078208ff */
[----:B-1----:R-:W-:-:S02]  /*a340*/  LEA.HI.X.SX32 R11, R17, R3, 0x1, P2 ;  /* 0x00000003110b7211 */ /* 0x002fc400010f0eff */
[----:B------:R-:W2:Y:S01]  /*a350*/  LDL.LU R17, [R1+0x48] ;  /* 0x0000480001117983 */ /* 0x000ea20000300800 */
[----:B------:R-:W-:-:S03]  /*a360*/  LEA.HI.X.SX32 R12, R18, R3, 0x1, P3 ;  /* 0x00000003120c7211 */ /* 0x000fc600018f0eff */
[----:B------:R0:W-:Y:S04]  /*a370*/  STL [R1+0x594], R10 ;  /* 0x0005940a01007387 */ /* 0x0001e80000100800 */
[----:B0-----:R-:W2:Y:S04]  /*a380*/  LDL.LU R10, [R1+0x54] ;  /* 0x00005400010a7983 */ /* 0x001ea80000300800 */
[----:B------:R0:W-:Y:S04]  /*a390*/  STL [R1+0x598], R11 ;  /* 0x0005980b01007387 */ /* 0x0001e80000100800 */
[----:B------:R-:W2:Y:S01]  /*a3a0*/  LDL.LU R18, [R1+0x40] ;  /* 0x0000400001127983 */ /* 0x000ea20000300800 */
[----:B0-----:R-:W-:-:S05]  /*a3b0*/  LEA R11, P2, R15, R2, 0x1 ;  /* 0x000000020f0b7211 */ /* 0x001fca00078408ff */
[----:B------:R0:W-:Y:S04]  /*a3c0*/  STL [R1+0x564], R11 ;  /* 0x0005640b01007387 */ /* 0x0001e80000100800 */
[----:B0-----:R-:W2:Y:S04]  /*a3d0*/  LDL.LU R11, [R1+0x58] ;  /* 0x00005800010b7983 */ /* 0x001ea80000300800 */
[----:B------:R0:W-:Y:S01]  /*a3e0*/  STL [R1+0x544], R12 ;  /* 0x0005440c01007387 */ /* 0x0001e20000100800 */
[----:B------:R-:W-:-:S03]  /*a3f0*/  LEA.HI.X.SX32 R13, R19, R3, 0x1, P4 ;  /* 0x00000003130d7211 */ /* 0x000fc600020f0eff */
[----:B0-----:R-:W2:Y:S01]  /*a400*/  LDL.LU R12, [R1+0x5c] ;  /* 0x00005c00010c7983 */ /* 0x001ea20000300800 */
[----:B------:R-:W-:Y:S02]  /*a410*/  LEA.HI.X.SX32 R20, R20, R3, 0x1, P5 ;  /* 0x0000000314147211 */ /* 0x000fe400028f0eff */
[-C--:B---3--:R-:W-:Y:S02]  /*a420*/  LEA R19, P4, R24, R2.reuse, 0x1 ;  /* 0x0000000218137211 */ /* 0x088fe400078808ff */
[----:B----4-:R-:W-:-:S05]  /*a430*/  LEA R26, P3, R25, R2, 0x1 ;  /* 0x00000002191a7211 */ /* 0x010fca00078608ff */
[----:B------:R-:W-:Y:S04]  /*a440*/  STL [R1+0x55c], R26 ;  /* 0x00055c1a01007387 */ /* 0x000fe80000100800 */
[----:B------:R0:W-:Y:S04]  /*a450*/  STL [R1+0x534], R13 ;  /* 0x0005340d01007387 */ /* 0x0001e80000100800 */
[----:B0-----:R-:W3:Y:S04]  /*a460*/  LDL.LU R13, [R1+0x60] ;  /* 0x00006000010d7983 */ /* 0x001ee80000300800 */
[----:B------:R2:W-:Y:S04]  /*a470*/  STL [R1+0x554], R19 ;  /* 0x0005541301007387 */ /* 0x0005e80000100800 */
[----:B------:R0:W-:Y:S04]  /*a480*/  STL [R1+0x524], R20 ;  /* 0x0005241401007387 */ /* 0x0001e80000100800 */
[----:B------:R-:W4:Y:S01]  /*a490*/  LDL.LU R29, [R1+0x64] ;  /* 0x00006400011d7983 */ /* 0x000f220000300800 */
[----:B--2---:R-:W-:-:S02]  /*a4a0*/  LEA R19, P5, R23, R2, 0x1 ;  /* 0x0000000217137211 */ /* 0x004fc400078a08ff */
[----:B0-----:R-:W-:-:S03]  /*a4b0*/  LEA.HI.X.SX32 R20, R21, R3, 0x1, P6 ;  /* 0x0000000315147211 */ /* 0x001fc600030f0eff */
[----:B------:R0:W-:Y:S04]  /*a4c0*/  STL [R1+0x54c], R19 ;  /* 0x00054c1301007387 */ /* 0x0001e80000100800 */
[----:B------:R1:W-:Y:S04]  /*a4d0*/  STL [R1+0x514], R20 ;  /* 0x0005141401007387 */ /* 0x0003e80000100800 */
[----:B------:R-:W2:Y:S01]  /*a4e0*/  LDL.LU R28, [R1+0x68] ;  /* 0x00006800011c7983 */ /* 0x000ea20000300800 */
[----:B0-----:R-:W-:Y:S02]  /*a4f0*/  LEA R19, P6, R4, R2, 0x1 ;  /* 0x0000000204137211 */ /* 0x001fe400078c08ff */
[----:B-1----:R-:W-:-:S03]  /*a500*/  LEA.HI.X.SX32 R20, R22, R3, 0x1, P0 ;  /* 0x0000000316147211 */ /* 0x002fc600000f0eff */
[----:B------:R0:W-:Y:S01]  /*a510*/  STL [R1+0x53c], R19 ;  /* 0x00053c1301007387 */ /* 0x0001e20000100800 */
[----:B------:R-:W-:-:S03]  /*a520*/  LEA.HI.X.SX32 R16, R16, R3, 0x1, P1 ;  /* 0x0000000310107211 */ /* 0x000fc600008f0eff */
[----:B------:R-:W-:Y:S04]  /*a530*/  STL [R1+0x378], R20 ;  /* 0x0003781401007387 */ /* 0x000fe80000100800 */
[----:B------:R-:W2:Y:S01]  /*a540*/  LDL.LU R27, [R1+0x6c] ;  /* 0x00006c00011b7983 */ /* 0x000ea20000300800 */
[----:B0-----:R-:W-:-:S05]  /*a550*/  LEA R19, P0, R5, R2, 0x1 ;  /* 0x0000000205137211 */ /* 0x001fca00078008ff */
[----:B------:R-:W-:Y:S04]  /*a560*/  STL [R1+0x52c], R19 ;  /* 0x00052c1301007387 */ /* 0x000fe80000100800 */
[----:B------:R0:W-:Y:S04]  /*a570*/  STL [R1+0x370], R16 ;  /* 0x0003701001007387 */ /* 0x0001e80000100800 */
[----:B------:R-:W2:Y:S01]  /*a580*/  LDL.LU R26, [R1+0x70] ;  /* 0x00007000011a7983 */ /* 0x000ea20000300800 */
[----:B0-----:R-:W-:Y:S02]  /*a590*/  LEA.HI.X.SX32 R16, R15, R3, 0x1, P2 ;  /* 0x000000030f107211 */ /* 0x001fe400010f0eff */
[----:B------:R-:W-:-:S02]  /*a5a0*/  LEA R15, P2, R17, R2, 0x1 ;  /* 0x00000002110f7211 */ /* 0x000fc400078408ff */
[----:B------:R-:W-:-:S05]  /*a5b0*/  LEA R19, P1, R18, R2, 0x1 ;  /* 0x0000000212137211 */ /* 0x000fca00078208ff */
[----:B------:R-:W-:Y:S04]  /*a5c0*/  STL [R1+0x51c], R19 ;  /* 0x00051c1301007387 */ /* 0x000fe80000100800 */
[----:B------:R0:W-:Y:S02]  /*a5d0*/  STL [R1+0x368], R16 ;  /* 0x0003681001007387 */ /* 0x0001e40000100800 */
[----:B0-----:R-:W-:Y:S02]  /*a5e0*/  LEA.HI.X.SX32 R16, R25, R3, 0x1, P3 ;  /* 0x0000000319107211 */ /* 0x001fe400018f0eff */
[----:B------:R-:W2:Y:S04]  /*a5f0*/  LDL.LU R25, [R1+0x78] ;  /* 0x0000780001197983 */ /* 0x000ea80000300800 */
[----:B------:R0:W-:Y:S04]  /*a600*/  STL [R1+0x38c], R15 ;  /* 0x00038c0f01007387 */ /* 0x0001e80000100800 */
[----:B------:R1:W-:Y:S01]  /*a610*/  STL [R1+0x360], R16 ;  /* 0x0003601001007387 */ /* 0x0003e20000100800 */
[----:B0-----:R-:W-:-:S02]  /*a620*/  LEA R15, P3, R8, R2, 0x1 ;  /* 0x00000002080f7211 */ /* 0x001fc400078608ff */
[----:B-1----:R-:W-:Y:S02]  /*a630*/  LEA.HI.X.SX32 R16, R24, R3, 0x1, P4 ;  /* 0x0000000318107211 */ /* 0x002fe400020f0eff */
[----:B------:R-:W2:Y:S04]  /*a640*/  LDL.LU R24, [R1+0x7c] ;  /* 0x00007c0001187983 */ /* 0x000ea80000300800 */
[----:B------:R0:W-:Y:S04]  /*a650*/  STL [R1+0x390], R15 ;  /* 0x0003900f01007387 */ /* 0x0001e80000100800 */
[----:B------:R1:W-:Y:S01]  /*a660*/  STL [R1+0x358], R16 ;  /* 0x0003581001007387 */ /* 0x0003e20000100800 */
[----:B0-----:R-:W-:-:S02]  /*a670*/  LEA R15, P4, R9, R2, 0x1 ;  /* 0x00000002090f7211 */ /* 0x001fc400078808ff */
[-C--:B-1----:R-:W-:Y:S02]  /*a680*/  LEA.HI.X.SX32 R16, R23, R3.reuse, 0x1, P5 ;  /* 0x0000000317107211 */ /* 0x082fe400028f0eff */
[----:B------:R-:W2:Y:S04]  /*a690*/  LDL.LU R23, [R1+0x88] ;  /* 0x0000880001177983 */ /* 0x000ea80000300800 */
[----:B------:R-:W-:Y:S04]  /*a6a0*/  STL [R1+0x394], R15 ;  /* 0x0003940f01007387 */ /* 0x000fe80000100800 */
[----:B------:R0:W-:Y:S02]  /*a6b0*/  STL [R1+0x350], R16 ;  /* 0x0003501001007387 */ /* 0x0001e40000100800 */
[----:B0-----:R-:W-:-:S02]  /*a6c0*/  LEA.HI.X.SX32 R16, R4, R3, 0x1, P6 ;  /* 0x0000000304107211 */ /* 0x001fc400030f0eff */
[----:B------:R-:W2:Y:S01]  /*a6d0*/  LDL.LU R4, [R1+0x90] ;  /* 0x0000900001047983 */ /* 0x000ea20000300800 */
[----:B------:R-:W-:-:S05]  /*a6e0*/  LEA R15, P5, R10, R2, 0x1 ;  /* 0x000000020a0f7211 */ /* 0x000fca00078a08ff */
[----:B------:R-:W-:Y:S04]  /*a6f0*/  STL [R1+0x398], R15 ;  /* 0x0003980f01007387 */ /* 0x000fe80000100800 */
[----:B------:R0:W-:Y:S02]  /*a700*/  STL [R1+0x348], R16 ;  /* 0x0003481001007387 */ /* 0x0001e40000100800 */
[----:B0-----:R-:W-:Y:S02]  /*a710*/  LEA.HI.X.SX32 R16, R5, R3, 0x1, P0 ;  /* 0x0000000305107211 */ /* 0x001fe400000f0eff */
        /* <DEDUP_REMOVED lines=11> */
[----:B---3--:R-:W-:-:S05]  /*a7d0*/  LEA R15, P1, R13, R2, 0x1 ;  /* 0x000000020d0f7211 */ /* 0x008fca00078208ff */
[----:B------:R4:W-:Y:S04]  /*a7e0*/  STL [R1+0x3a4], R15 ;  /* 0x0003a40f01007387 */ /* 0x0009e80000100800 */
[----:B------:R0:W-:Y:S01]  /*a7f0*/  STL [R1+0x330], R16 ;  /* 0x0003301001007387 */ /* 0x0001e20000100800 */
[----:B----4-:R-:W-:Y:S02]  /*a800*/  LEA R15, P2, R29, R2, 0x1 ;  /* 0x000000021d0f7211 */ /* 0x010fe400078408ff */
[-C--:B0-----:R-:W-:Y:S02]  /*a810*/  LEA.HI.X.SX32 R16, R8, R3.reuse, 0x1, P3 ;  /* 0x0000000308107211 */ /* 0x081fe400018f0eff */
[----:B------:R-:W3:Y:S04]  /*a820*/  LDL.LU R8, [R1+0xbc] ;  /* 0x0000bc0001087983 */ /* 0x000ee80000300800 */
[----:B------:R-:W-:Y:S04]  /*a830*/  STL [R1+0x3a8], R15 ;  /* 0x0003a80f01007387 */ /* 0x000fe80000100800 */
[----:B------:R0:W-:Y:S02]  /*a840*/  STL [R1+0x328], R16 ;  /* 0x0003281001007387 */ /* 0x0001e40000100800 */
[----:B0-----:R-:W-:-:S02]  /*a850*/  LEA.HI.X.SX32 R16, R9, R3, 0x1, P4 ;  /* 0x0000000309107211 */ /* 0x001fc400020f0eff */
[----:B------:R-:W4:Y:S01]  /*a860*/  LDL.LU R9, [R1+0xc0] ;  /* 0x0000c00001097983 */ /* 0x000f220000300800 */
[----:B--2---:R-:W-:-:S05]  /*a870*/  LEA R15, P3, R28, R2, 0x1 ;  /* 0x000000021c0f7211 */ /* 0x004fca00078608ff */
[----:B------:R0:W-:Y:S04]  /*a880*/  STL [R1+0x3ac], R15 ;  /* 0x0003ac0f01007387 */ /* 0x0001e80000100800 */
[----:B------:R1:W-:Y:S01]  /*a890*/  STL [R1+0x320], R16 ;  /* 0x0003201001007387 */ /* 0x0003e20000100800 */
[-C--:B0-----:R-:W-:Y:S02]  /*a8a0*/  LEA R15, P4, R27, R2.reuse, 0x1 ;  /* 0x000000021b0f7211 */ /* 0x081fe400078808ff */
        /* <DEDUP_REMOVED lines=22> */
[----:B------:R0:W-:Y:S04]  /*aa10*/  STL [R1+0x3c0], R15 ;  /* 0x0003c00f01007387 */ /* 0x0001e80000100800 */
[----:B------:R1:W-:Y:S01]  /*aa20*/  STL [R1+0x2f8], R16 ;  /* 0x0002f81001007387 */ /* 0x0003e20000100800 */
[----:B0-----:R-:W-:Y:S02]  /*aa30*/  LEA R15, P2, R4, R2, 0x1 ;  /* 0x00000002040f7211 */ /* 0x001fe400078408ff */
        /* <DEDUP_REMOVED lines=22> */
[----:B------:R-:W-:Y:S04]  /*aba0*/  STL [R1+0x3d4], R15 ;  /* 0x0003d40f01007387 */ /* 0x000fe80000100800 */
[----:B------:R0:W-:Y:S02]  /*abb0*/  STL [R1+0x2d0], R16 ;  /* 0x0002d01001007387 */ /* 0x0001e40000100800 */
[-C--:B0-----:R-:W-:Y:S02]  /*abc0*/  LEA.HI.X.SX32 R16, R23, R3.reuse, 0x1, P1 ;  /* 0x0000000317107211 */ /* 0x081fe400008f0eff */
[----:B----4-:R-:W-:Y:S01]  /*abd0*/  LEA R15, P0, R9, R2, 0x1 ;  /* 0x00000002090f7211 */ /* 0x010fe200078008ff */
        /* <DEDUP_REMOVED lines=17> */
[----:B------:R0:W-:Y:S04]  /*acf0*/  STL [R1+0x2b0], R16 ;  /* 0x0002b01001007387 */ /* 0x0001e80000100800 */
[----:B------:R-:W2:Y:S01]  /*ad00*/  LDL.LU R19, [R1+0x124] ;  /* 0x0001240001137983 */ /* 0x000ea20000300800 */
[----:B0-----:R-:W-:-:S02]  /*ad10*/  LEA.HI.X.SX32 R16, R17, R3, 0x1, P5 ;  /* 0x0000000311107211 */ /* 0x001fc400028f0eff */
[----:B------:R-:W-:Y:S02]  /*ad20*/  LEA.HI.X.SX32 R8, R8, R3, 0x1, P6 ;  /* 0x0000000308087211 */ /* 0x000fe400030f0eff */
[----:B------:R-:W-:-:S05]  /*ad30*/  LEA R15, P4, R13, R2, 0x1 ;  /* 0x000000020d0f7211 */ /* 0x000fca00078808ff */
[----:B------:R0:W-:Y:S04]  /*ad40*/  STL [R1+0x3e8], R15 ;  /* 0x0003e80f01007387 */ /* 0x0001e80000100800 */
[----:B------:R-:W-:Y:S04]  /*ad50*/  STL [R1+0x2a8], R16 ;  /* 0x0002a81001007387 */ /* 0x000fe80000100800 */
[----:B------:R-:W2:Y:S01]  /*ad60*/  LDL.LU R17, [R1+0x128] ;  /* 0x0001280001117983 */ /* 0x000ea20000300800 */
[----:B0-----:R-:W-:-:S05]  /*ad70*/  LEA R15, P5, R29, R2, 0x1 ;  /* 0x000000021d0f7211 */ /* 0x001fca00078a08ff */
[----:B------:R-:W-:Y:S04]  /*ad80*/  STL [R1+0x3ec], R15 ;  /* 0x0003ec0f01007387 */ /* 0x000fe80000100800 */
[----:B------:R0:W-:Y:S01]  /*ad90*/  STL [R1+0x2a0], R8 ;  /* 0x0002a00801007387 */ /* 0x0001e20000100800 */
[----:B------:R-:W-:-:S03]  /*ada0*/  LEA.HI.X.SX32 R9, R9, R3, 0x1, P0 ;  /* 0x0000000309097211 */ /* 0x000fc600000f0eff */
[----:B0-----:R-:W2:Y:S01]  /*adb0*/  LDL.LU R8, [R1+0x12c] ;  /* 0x00012c0001087983 */ /* 0x001ea20000300800 */
[----:B------:R-:W-:Y:S02]  /*adc0*/  LEA R15, P6, R28, R2, 0x1 ;  /* 0x000000021c0f7211 */ /* 0x000fe400078c08ff */
[----:B------:R-:W-:-:S03]  /*add0*/  LEA.HI.X.SX32 R10, R10, R3, 0x1, P1 ;  /* 0x000000030a0a7211 */ /* 0x000fc600008f0eff */
[----:B------:R-:W-:Y:S04]  /*ade0*/  STL [R1+0x3f0], R15 ;  /* 0x0003f00f01007387 */ /* 0x000fe80000100800 */
[----:B------:R0:W-:Y:S04]  /*adf0*/  STL [R1+0x298], R9 ;  /* 0x0002980901007387 */ /* 0x0001e80000100800 */
[----:B0-----:R-:W2:Y:S01]  /*ae00*/  LDL.LU R9, [R1+0x130] ;  /* 0x0001300001097983 */ /* 0x001ea20000300800 */
[----:B------:R-:W-:-:S05]  /*ae10*/  LEA R15, P0, R27, R2, 0x1 ;  /* 0x000000021b0f7211 */ /* 0x000fca00078008ff */
[----:B------:R-:W-:Y:S04]  /*ae20*/  STL [R1+0x3f4], R15 ;  /* 0x0003f40f01007387 */ /* 0x000fe80000100800 */
[----:B------:R0:W-:Y:S01]  /*ae30*/  STL [R1+0x290], R10 ;  /* 0x0002900a01007387 */ /* 0x0001e20000100800 */
[----:B------:R-:W-:-:S03]  /*ae40*/  LEA.HI.X.SX32 R11, R11, R3, 0x1, P2 ;  /* 0x000000030b0b7211 */ /* 0x000fc600010f0eff */
        /* <DEDUP_REMOVED lines=16> */
[----:B---3--:R-:W-:-:S05]  /*af50*/  LEA R15, P4, R23, R2, 0x1 ;  /* 0x00000002170f7211 */ /* 0x008fca00078808ff */
[----:B------:R-:W-:Y:S04]  /*af60*/  STL [R1+0x404], R15 ;  /* 0x0004040f01007387 */ /* 0x000fe80000100800 */
[----:B------:R0:W-:Y:S04]  /*af70*/  STL [R1+0x270], R16 ;  /* 0x0002701001007387 */ /* 0x0001e80000100800 */
[----:B------:R-:W3:Y:S01]  /*af80*/  LDL.LU R29, [R1+0x160] ;  /* 0x00016000011d7983 */ /* 0x000ee20000300800 */
[----:B0-----:R-:W-:Y:S02]  /*af90*/  LEA.HI.X.SX32 R16, R28, R3, 0x1, P6 ;  /* 0x000000031c107211 */ /* 0x001fe400030f0eff */
[----:B----4-:R-:W-:-:S05]  /*afa0*/  LEA R15, P5, R4, R2, 0x1 ;  /* 0x00000002040f7211 */ /* 0x010fca00078a08ff */
[----:B------:R-:W-:Y:S04]  /*afb0*/  STL [R1+0x408], R15 ;  /* 0x0004080f01007387 */ /* 0x000fe80000100800 */
[----:B------:R0:W-:Y:S04]  /*afc0*/  STL [R1+0x268], R16 ;  /* 0x0002681001007387 */ /* 0x0001e80000100800 */
[----:B------:R-:W4:Y:S01]  /*afd0*/  LDL.LU R28, [R1+0x164] ;  /* 0x00016400011c7983 */ /* 0x000f220000300800 */
[----:B0-----:R-:W-:Y:S02]  /*afe0*/  LEA.HI.X.SX32 R16, R27, R3, 0x1, P0 ;  /* 0x000000031b107211 */ /* 0x001fe400000f0eff */
[----:B--2---:R-:W-:-:S05]  /*aff0*/  LEA R15, P6, R5, R2, 0x1 ;  /* 0x00000002050f7211 */ /* 0x004fca00078c08ff */
[----:B------:R-:W-:Y:S04]  /*b000*/  STL [R1+0x40c], R15 ;  /* 0x00040c0f01007387 */ /* 0x000fe80000100800 */
[----:B------:R0:W-:Y:S04]  /*b010*/  STL [R1+0x260], R16 ;  /* 0x0002601001007387 */ /* 0x0001e80000100800 */
[----:B------:R-:W2:Y:S01]  /*b020*/  LDL.LU R27, [R1+0x168] ;  /* 0x00016800011b7983 */ /* 0x000ea20000300800 */
[----:B0-----:R-:W-:Y:S02]  /*b030*/  LEA.HI.X.SX32 R16, R26, R3, 0x1, P1 ;  /* 0x000000031a107211 */ /* 0x001fe400008f0eff */
[----:B------:R-:W-:-:S05]  /*b040*/  LEA R15, P0, R18, R2, 0x1 ;  /* 0x00000002120f7211 */ /* 0x000fca00078008ff */
[----:B------:R0:W-:Y:S04]  /*b050*/  STL [R1+0x410], R15 ;  /* 0x0004100f01007387 */ /* 0x0001e80000100800 */
[----:B------:R1:W-:Y:S04]  /*b060*/  STL [R1+0x258], R16 ;  /* 0x0002581001007387 */ /* 0x0003e80000100800 */
[----:B------:R-:W2:Y:S01]  /*b070*/  LDL.LU R26, [R1+0x170] ;  /* 0x00017000011a7983 */ /* 0x000ea20000300800 */
[----:B0-----:R-:W-:Y:S02]  /*b080*/  LEA R15, P1, R19, R2, 0x1 ;  /* 0x00000002130f7211 */ /* 0x001fe400078208ff */
[----:B-1----:R-:W-:-:S03]  /*b090*/  LEA.HI.X.SX32 R16, R25, R3, 0x1, P2 ;  /* 0x0000000319107211 */ /* 0x002fc600010f0eff */
[----:B------:R-:W-:Y:S04]  /*b0a0*/  STL [R1+0x414], R15 ;  /* 0x0004140f01007387 */ /* 0x000fe80000100800 */
[----:B------:R0:W-:Y:S04]  /*b0b0*/  STL [R1+0x250], R16 ;  /* 0x0002501001007387 */ /* 0x0001e80000100800 */
[----:B------:R-:W2:Y:S01]  /*b0c0*/  LDL.LU R25, [R1+0x17c] ;  /* 0x00017c0001197983 */ /* 0x000ea20000300800 */
[----:B0-----:R-:W-:Y:S02]  /*b0d0*/  LEA.HI.X.SX32 R16, R24, R3, 0x1, P3 ;  /* 0x0000000318107211 */ /* 0x001fe400018f0eff */
[----:B------:R-:W-:-:S05]  /*b0e0*/  LEA R15, P2, R17, R2, 0x1 ;  /* 0x00000002110f7211 */ /* 0x000fca00078408ff */
[----:B------:R-:W-:Y:S04]  /*b0f0*/  STL [R1+0x418], R15 ;  /* 0x0004180f01007387 */ /* 0x000fe80000100800 */
[----:B------:R0:W-:Y:S04]  /*b100*/  STL [R1+0x248], R16 ;  /* 0x0002481001007387 */ /* 0x0001e80000100800 */
[----:B------:R-:W2:Y:S01]  /*b110*/  LDL.LU R24, [R1+0x184] ;  /* 0x0001840001187983 */ /* 0x000ea20000300800 */
[----:B0-----:R-:W-:Y:S02]  /*b120*/  LEA.HI.X.SX32 R16, R23, R3, 0x1, P4 ;  /* 0x0000000317107211 */ /* 0x001fe400020f0eff */
[----:B------:R-:W-:-:S05]  /*b130*/  LEA R15, P3, R8, R2, 0x1 ;  /* 0x00000002080f7211 */ /* 0x000fca00078608ff */
[----:B------:R0:W-:Y:S04]  /*b140*/  STL [R1+0x41c], R15 ;  /* 0x00041c0f01007387 */ /* 0x0001e80000100800 */
[----:B------:R-:W2:Y:S04]  /*b150*/  LDL.LU R23, [R1+0x18c] ;  /* 0x00018c0001177983 */ /* 0x000ea80000300800 */
[----:B------:R1:W-:Y:S01]  /*b160*/  STL [R1+0x240], R16 ;  /* 0x0002401001007387 */ /* 0x0003e20000100800 */
[----:B0-----:R-:W-:Y:S02]  /*b170*/  LEA R15, P4, R9, R2, 0x1 ;  /* 0x00000002090f7211 */ /* 0x001fe400078808ff */
[----:B-1----:R-:W-:-:S03]  /*b180*/  LEA.HI.X.SX32 R16, R4, R3, 0x1, P5 ;  /* 0x0000000304107211 */ /* 0x002fc600028f0eff */
        /* <DEDUP_REMOVED lines=11> */
[----:B------:R-:W2:Y:S01]  /*b240*/  LDL.LU R18, [R1+0x198] ;  /* 0x0001980001127983 */ /* 0x000ea20000300800 */
[----:B------:R-:W-:-:S03]  /*b250*/  LEA.HI.X.SX32 R19, R19, R3, 0x1, P1 ;  /* 0x0000000313137211 */ /* 0x000fc600008f0eff */
[----:B------:R1:W-:Y:S01]  /*b260*/  STL [R1+0x220], R16 ;  /* 0x0002201001007387 */ /* 0x0003e20000100800 */
[----:B0-----:R-:W-:Y:S02]  /*b270*/  LEA R15, P0, R12, R2, 0x1 ;  /* 0x000000020c0f7211 */ /* 0x001fe400078008ff */
[----:B-1----:R-:W-:-:S03]  /*b280*/  LEA.HI.X.SX32 R16, R17, R3, 0x1, P2 ;  /* 0x0000000311107211 */ /* 0x002fc600010f0eff */
[----:B------:R0:W-:Y:S04]  /*b290*/  STL [R1+0x42c], R15 ;  /* 0x00042c0f01007387 */ /* 0x0001e80000100800 */
[----:B------:R-:W-:Y:S04]  /*b2a0*/  STL [R1+0x218], R19 ;  /* 0x0002181301007387 */ /* 0x000fe80000100800 */
[----:B------:R-:W2:Y:S01]  /*b2b0*/  LDL.LU R17, [R1+0x188] ;  /* 0x0001880001117983 */ /* 0x000ea20000300800 */
[----:B0-----:R-:W-:-:S05]  /*b2c0*/  LEA R15, P1, R13, R2, 0x1 ;  /* 0x000000020d0f7211 */ /* 0x001fca00078208ff */
[----:B------:R3:W-:Y:S04]  /*b2d0*/  STL [R1+0x430], R15 ;  /* 0x0004300f01007387 */ /* 0x0007e80000100800 */
[----:B------:R-:W-:Y:S04]  /*b2e0*/  STL [R1+0x210], R16 ;  /* 0x0002101001007387 */ /* 0x000fe80000100800 */
[----:B------:R-:W2:Y:S01]  /*b2f0*/  LDL.LU R20, [R1+0x180] ;  /* 0x0001800001147983 */ /* 0x000ea20000300800 */
[-C--:B------:R-:W-:Y:S02]  /*b300*/  LEA.HI.X.SX32 R8, R8, R3.reuse, 0x1, P3 ;  /* 0x0000000308087211 */ /* 0x080fe400018f0eff */
[----:B------:R-:W-:-:S02]  /*b310*/  LEA.HI.X.SX32 R9, R9, R3, 0x1, P4 ;  /* 0x0000000309097211 */ /* 0x000fc400020f0eff */
[----:B---3--:R-:W-:-:S05]  /*b320*/  LEA R15, P2, R29, R2, 0x1 ;  /* 0x000000021d0f7211 */ /* 0x008fca00078408ff */
[----:B------:R-:W-:Y:S04]  /*b330*/  STL [R1+0x434], R15 ;  /* 0x0004340f01007387 */ /* 0x000fe80000100800 */
[----:B------:R0:W-:Y:S04]  /*b340*/  STL [R1+0x208], R8 ;  /* 0x0002080801007387 */ /* 0x0001e80000100800 */
[----:B0-----:R-:W3:Y:S01]  /*b350*/  LDL.LU R8, [R1+0x178] ;  /* 0x0001780001087983 */ /* 0x001ee20000300800 */
[----:B----4-:R-:W-:-:S05]  /*b360*/  LEA R15, P3, R28, R2, 0x1 ;  /* 0x000000021c0f7211 */ /* 0x010fca00078608ff */
[----:B------:R-:W-:Y:S04]  /*b370*/  STL [R1+0x438], R15 ;  /* 0x0004380f01007387 */ /* 0x000fe80000100800 */
[----:B------:R0:W-:Y:S04]  /*b380*/  STL [R1+0x200], R9 ;  /* 0x0002000901007387 */ /* 0x0001e80000100800 */
[----:B0-----:R-:W4:Y:S01]  /*b390*/  LDL.LU R9, [R1+0x174] ;  /* 0x0001740001097983 */ /* 0x001f220000300800 */
[----:B------:R-:W-:Y:S02]  /*b3a0*/  LEA.HI.X.SX32 R10, R10, R3, 0x1, P5 ;  /* 0x000000030a0a7211 */ /* 0x000fe400028f0eff */
[----:B--2---:R-:W-:-:S05]  /*b3b0*/  LEA R15, P4, R27, R2, 0x1 ;  /* 0x000000021b0f7211 */ /* 0x004fca00078808ff */
[----:B------:R0:W-:Y:S04]  /*b3c0*/  STL [R1+0x43c], R15 ;  /* 0x00043c0f01007387 */ /* 0x0001e80000100800 */
[----:B------:R1:W-:Y:S01]  /*b3d0*/  STL [R1+0x1f8], R10 ;  /* 0x0001f80a01007387 */ /* 0x0003e20000100800 */
[----:B0-----:R-:W-:-:S03]  /*b3e0*/  LEA.HI.X.SX32 R15, R11, R3, 0x1, P6 ;  /* 0x000000030b0f7211 */ /* 0x001fc600030f0eff */
[----:B-1----:R-:W2:Y:S01]  /*b3f0*/  LDL.LU R10, [R1+0x16c] ;  /* 0x00016c00010a7983 */ /* 0x002ea20000300800 */
[----:B------:R-:W-:-:S05]  /*b400*/  LEA R16, P5, R26, R2, 0x1 ;  /* 0x000000021a107211 */ /* 0x000fca00078a08ff */
[----:B------:R-:W-:Y:S04]  /*b410*/  STL [R1+0x440], R16 ;  /* 0x0004401001007387 */ /* 0x000fe80000100800 */
[----:B------:R0:W-:Y:S01]  /*b420*/  STL [R1+0x1f0], R15 ;  /* 0x0001f00f01007387 */ /* 0x0001e20000100800 */
[----:B------:R-:W-:-:S05]  /*b430*/  LEA R11, P6, R25, R2, 0x1 ;  /* 0x00000002190b7211 */ /* 0x000fca00078c08ff */
[----:B------:R1:W-:Y:S01]  /*b440*/  STL [R1+0x444], R11 ;  /* 0x0004440b01007387 */ /* 0x0003e20000100800 */
[----:B0-----:R-:W-:-:S03]  /*b450*/  LEA.HI.X.SX32 R15, R12, R3, 0x1, P0 ;  /* 0x000000030c0f7211 */ /* 0x001fc600000f0eff */
[----:B-1----:R-:W2:Y:S04]  /*b460*/  LDL.LU R11, [R1+0x158] ;  /* 0x00015800010b7983 */ /* 0x002ea80000300800 */
[----:B------:R0:W-:Y:S01]  /*b470*/  STL [R1+0x1e8], R15 ;  /* 0x0001e80f01007387 */ /* 0x0001e20000100800 */
[----:B------:R-:W-:-:S05]  /*b480*/  LEA R12, P0, R24, R2, 0x1 ;  /* 0x00000002180c7211 */ /* 0x000fca00078008ff */
[----:B------:R1:W-:Y:S01]  /*b490*/  STL [R1+0x448], R12 ;  /* 0x0004480c01007387 */ /* 0x0003e20000100800 */
[----:B0-----:R-:W-:-:S03]  /*b4a0*/  LEA.HI.X.SX32 R15, R13, R3, 0x1, P1 ;  /* 0x000000030d0f7211 */ /* 0x001fc600008f0eff */
[----:B-1----:R-:W2:Y:S04]  /*b4b0*/  LDL.LU R12, [R1+0x150] ;  /* 0x00015000010c7983 */ /* 0x002ea80000300800 */
[----:B------:R-:W-:Y:S01]  /*b4c0*/  STL [R1+0x1e0], R15 ;  /* 0x0001e00f01007387 */ /* 0x000fe20000100800 */
[----:B------:R-:W-:-:S05]  /*b4d0*/  LEA R13, P1, R23, R2, 0x1 ;  /* 0x00000002170d7211 */ /* 0x000fca00078208ff */
[----:B------:R0:W-:Y:S01]  /*b4e0*/  STL [R1+0x44c], R13 ;  /* 0x00044c0d01007387 */ /* 0x0001e20000100800 */
[----:B------:R-:W-:-:S03]  /*b4f0*/  LEA.HI.X.SX32 R16, R29, R3, 0x1, P2 ;  /* 0x000000031d107211 */ /* 0x000fc600010f0eff */
[----:B0-----:R-:W2:Y:S01]  /*b500*/  LDL.LU R13, [R1+0x14c] ;  /* 0x00014c00010d7983 */ /* 0x001ea20000300800 */
[----:B------:R-:W-:-:S03]  /*b510*/  LEA R15, P2, R4, R2, 0x1 ;  /* 0x00000002040f7211 */ /* 0x000fc600078408ff */
[----:B------:R0:W-:Y:S04]  /*b520*/  STL [R1+0x1d8], R16 ;  /* 0x0001d81001007387 */ /* 0x0001e80000100800 */
[----:B------:R1:W-:Y:S04]  /*b530*/  STL [R1+0x450], R15 ;  /* 0x0004500f01007387 */ /* 0x0003e80000100800 */
[----:B------:R-:W2:Y:S01]  /*b540*/  LDL.LU R29, [R1+0x148] ;  /* 0x00014800011d7983 */ /* 0x000ea20000300800 */
[----:B0-----:R-:W-:-:S05]  /*b550*/  LEA.HI.X.SX32 R16, R28, R3, 0x1, P3 ;  /* 0x000000031c107211 */ /* 0x001fca00018f0eff */
[----:B------:R0:W-:Y:S01]  /*b560*/  STL [R1+0x1d0], R16 ;  /* 0x0001d01001007387 */ /* 0x0001e20000100800 */
[----:B-1----:R-:W-:-:S05]  /*b570*/  LEA R15, P3, R5, R2, 0x1 ;  /* 0x00000002050f7211 */ /* 0x002fca00078608ff */
[----:B------:R1:W-:Y:S04]  /*b580*/  STL [R1+0x454], R15 ;  /* 0x0004540f01007387 */ /* 0x0003e80000100800 */
[----:B------:R-:W2:Y:S01]  /*b590*/  LDL.LU R28, [R1+0x144] ;  /* 0x00014400011c7983 */ /* 0x000ea20000300800 */
[----:B0-----:R-:W-:-:S05]  /*b5a0*/  LEA.HI.X.SX32 R16, R27, R3, 0x1, P4 ;  /* 0x000000031b107211 */ /* 0x001fca00020f0eff */
[----:B------:R0:W-:Y:S01]  /*b5b0*/  STL [R1+0x1c8], R16 ;  /* 0x0001c81001007387 */ /* 0x0001e20000100800 */
[----:B-1----:R-:W-:-:S05]  /*b5c0*/  LEA R15, P4, R18, R2, 0x1 ;  /* 0x00000002120f7211 */ /* 0x002fca00078808ff */
[----:B------:R-:W-:Y:S04]  /*b5d0*/  STL [R1+0x458], R15 ;  /* 0x0004580f01007387 */ /* 0x000fe80000100800 */
[----:B------:R-:W2:Y:S01]  /*b5e0*/  LDL.LU R27, [R1+0x140] ;  /* 0x00014000011b7983 */ /* 0x000ea20000300800 */
[----:B0-----:R-:W-:-:S05]  /*b5f0*/  LEA.HI.X.SX32 R16, R26, R3, 0x1, P5 ;  /* 0x000000031a107211 */ /* 0x001fca00028f0eff */
        /* <DEDUP_REMOVED lines=13> */
[----:B---3--:R-:W-:-:S05]  /*b6d0*/  LEA R15, P0, R8, R2, 0x1 ;  /* 0x00000002080f7211 */ /* 0x008fca00078008ff */
[----:B------:R4:W-:Y:S04]  /*b6e0*/  STL [R1+0x464], R15 ;  /* 0x0004640f01007387 */ /* 0x0009e80000100800 */
[----:B------:R-:W3:Y:S04]  /*b6f0*/  LDL.LU R23, [R1+0x118] ;  /* 0x0001180001177983 */ /* 0x000ee80000300800 */
[----:B------:R0:W-:Y:S01]  /*b700*/  STL [R1+0x1ac], R16 ;  /* 0x0001ac1001007387 */ /* 0x0001e20000100800 */
[----:B----4-:R-:W-:Y:S02]  /*b710*/  LEA R15, P1, R9, R2, 0x1 ;  /* 0x00000002090f7211 */ /* 0x010fe400078208ff */
[----:B0-----:R-:W-:-:S03]  /*b720*/  LEA.HI.X.SX32 R16, R4, R3, 0x1, P2 ;  /* 0x0000000304107211 */ /* 0x001fc600010f0eff */
[----:B------:R2:W-:Y:S04]  /*b730*/  STL [R1+0x468], R15 ;  /* 0x0004680f01007387 */ /* 0x0005e80000100800 */
[----:B------:R-:W4:Y:S04]  /*b740*/  LDL.LU R4, [R1+0x114] ;  /* 0x0001140001047983 */ /* 0x000f280000300800 */
[----:B------:R0:W-:Y:S01]  /*b750*/  STL [R1+0x1b4], R16 ;  /* 0x0001b41001007387 */ /* 0x0001e20000100800 */
[----:B--2---:R-:W-:Y:S02]  /*b760*/  LEA R15, P2, R10, R2, 0x1 ;  /* 0x000000020a0f7211 */ /* 0x004fe400078408ff */
[----:B0-----:R-:W-:-:S03]  /*b770*/  LEA.HI.X.SX32 R16, R5, R3, 0x1, P3 ;  /* 0x0000000305107211 */ /* 0x001fc600018f0eff */
[----:B------:R-:W-:Y:S04]  /*b780*/  STL [R1+0x46c], R15 ;  /* 0x00046c0f01007387 */ /* 0x000fe80000100800 */
[----:B------:R-:W2:Y:S04]  /*b790*/  LDL.LU R5, [R1+0x108] ;  /* 0x0001080001057983 */ /* 0x000ea80000300800 */
[----:B------:R0:W-:Y:S04]  /*b7a0*/  STL [R1+0x1bc], R16 ;  /* 0x0001bc1001007387 */ /* 0x0001e80000100800 */
[----:B------:R-:W2:Y:S01]  /*b7b0*/  LDL.LU R19, [R1+0xf8] ;  /* 0x0000f80001137983 */ /* 0x000ea20000300800 */
[----:B0-----:R-:W-:-:S02]  /*b7c0*/  LEA.HI.X.SX32 R16, R18, R3, 0x1, P4 ;  /* 0x0000000312107211 */ /* 0x001fc400020f0eff */
[----:B------:R-:W-:-:S05]  /*b7d0*/  LEA R15, P3, R11, R2, 0x1 ;  /* 0x000000020b0f7211 */ /* 0x000fca00078608ff */
[----:B------:R-:W-:Y:S04]  /*b7e0*/  STL [R1+0x470], R15 ;  /* 0x0004700f01007387 */ /* 0x000fe80000100800 */
[----:B------:R0:W-:Y:S04]  /*b7f0*/  STL [R1+0x1c4], R16 ;  /* 0x0001c41001007387 */ /* 0x0001e80000100800 */
[----:B------:R-:W2:Y:S01]  /*b800*/  LDL.LU R18, [R1+0xe0] ;  /* 0x0000e00001127983 */ /* 0x000ea20000300800 */
[-C--:B0-----:R-:W-:Y:S02]  /*b810*/  LEA.HI.X.SX32 R16, R17, R3.reuse, 0x1, P5 ;  /* 0x0000000311107211 */ /* 0x081fe400028f0eff */
[----:B------:R-:W-:-:S02]  /*b820*/  LEA.HI.X.SX32 R20, R20, R3, 0x1, P6 ;  /* 0x0000000314147211 */ /* 0x000fc400030f0eff */
[----:B------:R-:W-:-:S05]  /*b830*/  LEA R15, P4, R12, R2, 0x1 ;  /* 0x000000020c0f7211 */ /* 0x000fca00078808ff */
[----:B------:R0:W-:Y:S04]  /*b840*/  STL [R1+0x474], R15 ;  /* 0x0004740f01007387 */ /* 0x0001e80000100800 */
[----:B------:R-:W-:Y:S04]  /*b850*/  STL [R1+0x1cc], R16 ;  /* 0x0001cc1001007387 */ /* 0x000fe80000100800 */
[----:B------:R-:W2:Y:S01]  /*b860*/  LDL.LU R17, [R1+0xd4] ;  /* 0x0000d40001117983 */ /* 0x000ea20000300800 */
[----:B0-----:R-:W-:-:S05]  /*b870*/  LEA R15, P5, R13, R2, 0x1 ;  /* 0x000000020d0f7211 */ /* 0x001fca00078a08ff */
[----:B------:R0:W-:Y:S04]  /*b880*/  STL [R1+0x478], R15 ;  /* 0x0004780f01007387 */ /* 0x0001e80000100800 */
[----:B------:R1:W-:Y:S01]  /*b890*/  STL [R1+0x1d4], R20 ;  /* 0x0001d41401007387 */ /* 0x0003e20000100800 */
[----:B0-----:R-:W-:-:S03]  /*b8a0*/  LEA.HI.X.SX32 R15, R8, R3, 0x1, P0 ;  /* 0x00000003080f7211 */ /* 0x001fc600000f0eff */
[----:B------:R-:W2:Y:S01]  /*b8b0*/  LDL.LU R8, [R1+0xd0] ;  /* 0x0000d00001087983 */ /* 0x000ea20000300800 */
[----:B------:R-:W-:-:S05]  /*b8c0*/  LEA R16, P6, R29, R2, 0x1 ;  /* 0x000000021d107211 */ /* 0x000fca00078c08ff */
[----:B------:R0:W-:Y:S04]  /*b8d0*/  STL [R1+0x47c], R16 ;  /* 0x00047c1001007387 */ /* 0x0001e80000100800 */
[----:B------:R0:W-:Y:S01]  /*b8e0*/  STL [R1+0x1dc], R15 ;  /* 0x0001dc0f01007387 */ /* 0x0001e20000100800 */
[----:B-1----:R-:W-:Y:S02]  /*b8f0*/  LEA R20, P0, R28, R2, 0x1 ;  /* 0x000000021c147211 */ /* 0x002fe400078008ff */
[----:B0-----:R-:W-:-:S03]  /*b900*/  LEA.HI.X.SX32 R16, R9, R3, 0x1, P1 ;  /* 0x0000000309107211 */ /* 0x001fc600008f0eff */
[----:B------:R-:W-:Y:S04]  /*b910*/  STL [R1+0x480], R20 ;  /* 0x0004801401007387 */ /* 0x000fe80000100800 */
[----:B------:R-:W2:Y:S01]  /*b920*/  LDL.LU R9, [R1+0xcc] ;  /* 0x0000cc0001097983 */ /* 0x000ea20000300800 */
[----:B------:R-:W-:-:S03]  /*b930*/  LEA.HI.X.SX32 R10, R10, R3, 0x1, P2 ;  /* 0x000000030a0a7211 */ /* 0x000fc600010f0eff */
[----:B------:R0:W-:Y:S01]  /*b940*/  STL [R1+0x1e4], R16 ;  /* 0x0001e41001007387 */ /* 0x0001e20000100800 */
[----:B------:R-:W-:-:S05]  /*b950*/  LEA R15, P1, R27, R2, 0x1 ;  /* 0x000000021b0f7211 */ /* 0x000fca00078208ff */
[----:B------:R-:W-:Y:S04]  /*b960*/  STL [R1+0x484], R15 ;  /* 0x0004840f01007387 */ /* 0x000fe80000100800 */
[----:B------:R1:W-:Y:S01]  /*b970*/  STL [R1+0x1ec], R10 ;  /* 0x0001ec0a01007387 */ /* 0x0003e20000100800 */
[----:B0-----:R-:W-:-:S03]  /*b980*/  LEA R16, P2, R26, R2, 0x1 ;  /* 0x000000021a107211 */ /* 0x001fc600078408ff */
[----:B-1----:R-:W2:Y:S01]  /*b990*/  LDL.LU R10, [R1+0xb0] ;  /* 0x0000b000010a7983 */ /* 0x002ea20000300800 */
[----:B------:R-:W-:-:S03]  /*b9a0*/  LEA.HI.X.SX32 R15, R11, R3, 0x1, P3 ;  /* 0x000000030b0f7211 */ /* 0x000fc600018f0eff */
[----:B------:R-:W-:Y:S04]  /*b9b0*/  STL [R1+0x488], R16 ;  /* 0x0004881001007387 */ /* 0x000fe80000100800 */
[----:B------:R-:W-:Y:S01]  /*b9c0*/  STL [R1+0x1f4], R15 ;  /* 0x0001f40f01007387 */ /* 0x000fe20000100800 */
[----:B------:R-:W-:-:S05]  /*b9d0*/  LEA R11, P3, R25, R2, 0x1 ;  /* 0x00000002190b7211 */ /* 0x000fca00078608ff */
[----:B------:R0:W-:Y:S01]  /*b9e0*/  STL [R1+0x48c], R11 ;  /* 0x00048c0b01007387 */ /* 0x0001e20000100800 */
[----:B------:R-:W-:-:S03]  /*b9f0*/  LEA.HI.X.SX32 R12, R12, R3, 0x1, P4 ;  /* 0x000000030c0c7211 */ /* 0x000fc600020f0eff */
[----:B0-----:R-:W2:Y:S04]  /*ba00*/  LDL.LU R11, [R1+0xac] ;  /* 0x0000ac00010b7983 */ /* 0x001ea80000300800 */
[----:B------:R0:W-:Y:S01]  /*ba10*/  STL [R1+0x1fc], R12 ;  /* 0x0001fc0c01007387 */ /* 0x0001e20000100800 */
[----:B------:R-:W-:Y:S02]  /*ba20*/  LEA R15, P4, R24, R2, 0x1 ;  /* 0x00000002180f7211 */ /* 0x000fe400078808ff */
[----:B0-----:R-:W-:-:S03]  /*ba30*/  LEA.HI.X.SX32 R12, R13, R3, 0x1, P5 ;  /* 0x000000030d0c7211 */ /* 0x001fc600028f0eff */
[----:B------:R-:W-:Y:S04]  /*ba40*/  STL [R1+0x490], R15 ;  /* 0x0004900f01007387 */ /* 0x000fe80000100800 */
[----:B------:R0:W-:Y:S04]  /*ba50*/  STL [R1+0x204], R12 ;  /* 0x0002040c01007387 */ /* 0x0001e80000100800 */
[----:B0-----:R-:W2:Y:S01]  /*ba60*/  LDL.LU R12, [R1+0xa8] ;  /* 0x0000a800010c7983 */ /* 0x001ea20000300800 */
[----:B------:R-:W-:Y:S02]  /*ba70*/  LEA.HI.X.SX32 R15, R29, R3, 0x1, P6 ;  /* 0x000000031d0f7211 */ /* 0x000fe400030f0eff */
[----:B---3--:R-:W-:-:S05]  /*ba80*/  LEA R13, P5, R23, R2, 0x1 ;  /* 0x00000002170d7211 */ /* 0x008fca00078a08ff */
[----:B------:R4:W-:Y:S04]  /*ba90*/  STL [R1+0x494], R13 ;  /* 0x0004940d01007387 */ /* 0x0009e80000100800 */
[----:B------:R-:W-:Y:S01]  /*baa0*/  STL [R1+0x20c], R15 ;  /* 0x00020c0f01007387 */ /* 0x000fe20000100800 */
[----:B----4-:R-:W-:-:S05]  /*bab0*/  LEA R13, P6, R4, R2, 0x1 ;  /* 0x00000002040d7211 */ /* 0x010fca00078c08ff */
[----:B------:R0:W-:Y:S04]  /*bac0*/  STL [R1+0x498], R13 ;  /* 0x0004980d01007387 */ /* 0x0001e80000100800 */
[----:B0-----:R-:W3:Y:S01]  /*bad0*/  LDL.LU R13, [R1+0xa4] ;  /* 0x0000a400010d7983 */ /* 0x001ee20000300800 */
[-C--:B------:R-:W-:Y:S02]  /*bae0*/  LEA.HI.X.SX32 R16, R28, R3.reuse, 0x1, P0 ;  /* 0x000000031c107211 */ /* 0x080fe400000f0eff */
[----:B------:R-:W-:Y:S02]  /*baf0*/  LEA.HI.X.SX32 R20, R27, R3, 0x1, P1 ;  /* 0x000000031b147211 */ /* 0x000fe400008f0eff */
[-C--:B--2---:R-:W-:Y:S01]  /*bb00*/  LEA R15, P0, R5, R2.reuse, 0x1 ;  /* 0x00000002050f7211 */ /* 0x084fe200078008ff */
[----:B------:R0:W-:Y:S04]  /*bb10*/  STL [R1+0x214], R16 ;  /* 0x0002141001007387 */ /* 0x0001e80000100800 */
[----:B------:R1:W-:Y:S04]  /*bb20*/  STL [R1+0x49c], R15 ;  /* 0x00049c0f01007387 */ /* 0x0003e80000100800 */
[----:B------:R-:W-:Y:S01]  /*bb30*/  STL [R1+0x21c], R20 ;  /* 0x00021c1401007387 */ /* 0x000fe20000100800 */
[----:B0-----:R-:W-:-:S03]  /*bb40*/  LEA R16, P1, R19, R2, 0x1 ;  /* 0x0000000213107211 */ /* 0x001fc600078208ff */
[----:B------:R-:W2:Y:S01]  /*bb50*/  LDL.LU R29, [R1+0xa0] ;  /* 0x0000a000011d7983 */ /* 0x000ea20000300800 */
[----:B-1----:R-:W-:-:S03]  /*bb60*/  LEA.HI.X.SX32 R15, R26, R3, 0x1, P2 ;  /* 0x000000031a0f7211 */ /* 0x002fc600010f0eff */
[----:B------:R0:W-:Y:S04]  /*bb70*/  STL [R1+0x4a0], R16 ;  /* 0x0004a01001007387 */ /* 0x0001e80000100800 */
[----:B------:R-:W-:Y:S01]  /*bb80*/  STL [R1+0x224], R15 ;  /* 0x0002240f01007387 */ /* 0x000fe20000100800 */
[----:B0-----:R-:W-:Y:S02]  /*bb90*/  LEA.HI.X.SX32 R16, R25, R3, 0x1, P3 ;  /* 0x0000000319107211 */ /* 0x001fe400018f0eff */
[----:B------:R-:W-:-:S05]  /*bba0*/  LEA R20, P2, R18, R2, 0x1 ;  /* 0x0000000212147211 */ /* 0x000fca00078408ff */
[----:B------:R-:W-:Y:S04]  /*bbb0*/  STL [R1+0x4a4], R20 ;  /* 0x0004a41401007387 */ /* 0x000fe80000100800 */
[----:B------:R-:W4:Y:S04]  /*bbc0*/  LDL.LU R28, [R1+0x9c] ;  /* 0x00009c00011c7983 */ /* 0x000f280000300800 */
[----:B------:R0:W-:Y:S02]  /*bbd0*/  STL [R1+0x22c], R16 ;  /* 0x00022c1001007387 */ /* 0x0001e40000100800 */
[----:B0-----:R-:W-:-:S02]  /*bbe0*/  LEA.HI.X.SX32 R16, R24, R3, 0x1, P4 ;  /* 0x0000000318107211 */ /* 0x001fc400020f0eff */
[----:B------:R-:W-:-:S05]  /*bbf0*/  LEA R15, P3, R17, R2, 0x1 ;  /* 0x00000002110f7211 */ /* 0x000fca00078608ff */
[----:B------:R0:W-:Y:S04]  /*bc00*/  STL [R1+0x4a8], R15 ;  /* 0x0004a80f01007387 */ /* 0x0001e80000100800 */
[----:B------:R-:W4:Y:S04]  /*bc10*/  LDL.LU R27, [R1+0x98] ;  /* 0x00009800011b7983 */ /* 0x000f280000300800 */
[----:B------:R1:W-:Y:S04]  /*bc20*/  STL [R1+0x23c], R16 ;  /* 0x00023c1001007387 */ /* 0x0003e80000100800 */
[----:B------:R-:W4:Y:S01]  /*bc30*/  LDL.LU R26, [R1+0x8c] ;  /* 0x00008c00011a7983 */ /* 0x000f220000300800 */
[----:B0-----:R-:W-:-:S02]  /*bc40*/  LEA R15, P4, R8, R2, 0x1 ;  /* 0x00000002080f7211 */ /* 0x001fc400078808ff */
[----:B-1----:R-:W-:-:S03]  /*bc50*/  LEA.HI.X.SX32 R16, R23, R3, 0x1, P5 ;  /* 0x0000000317107211 */ /* 0x002fc600028f0eff */
[----:B------:R0:W-:Y:S04]  /*bc60*/  STL [R1+0x4ac], R15 ;  /* 0x0004ac0f01007387 */ /* 0x0001e80000100800 */
[----:B------:R-:W4:Y:S04]  /*bc70*/  LDL.LU R25, [R1+0x84] ;  /* 0x0000840001197983 */ /* 0x000f280000300800 */
[----:B------:R-:W-:Y:S04]  /*bc80*/  STL [R1+0x244], R16 ;  /* 0x0002441001007387 */ /* 0x000fe80000100800 */
[----:B------:R-:W4:Y:S01]  /*bc90*/  LDL.LU R24, [R1+0x80] ;  /* 0x0000800001187983 */ /* 0x000f220000300800 */
[----:B------:R-:W-:-:S02]  /*bca0*/  LEA.HI.X.SX32 R4, R4, R3, 0x1, P6 ;  /* 0x0000000304047211 */ /* 0x000fc400030f0eff */
[----:B0-----:R-:W-:-:S05]  /*bcb0*/  LEA R15, P5, R9, R2, 0x1 ;  /* 0x00000002090f7211 */ /* 0x001fca00078a08ff */
[----:B------:R0:W-:Y:S04]  /*bcc0*/  STL [R1+0x4b0], R15 ;  /* 0x0004b00f01007387 */ /* 0x0001e80000100800 */
[----:B------:R-:W4:Y:S04]  /*bcd0*/  LDL.LU R23, [R1+0x74] ;  /* 0x0000740001177983 */ /* 0x000f280000300800 */
[----:B------:R1:W-:Y:S01]  /*bce0*/  STL [R1+0x24c], R4 ;  /* 0x00024c0401007387 */ /* 0x0003e20000100800 */
[----:B0-----:R-:W-:-:S03]  /*bcf0*/  LEA.HI.X.SX32 R15, R5, R3, 0x1, P0 ;  /* 0x00000003050f7211 */ /* 0x001fc600000f0eff */
[----:B-1----:R-:W4:Y:S01]  /*bd00*/  LDL.LU R4, [R1+0x44] ;  /* 0x0000440001047983 */ /* 0x002f220000300800 */
[----:B------:R-:W-:-:S05]  /*bd10*/  LEA R16, P6, R10, R2, 0x1 ;  /* 0x000000020a107211 */ /* 0x000fca00078c08ff */
[----:B------:R-:W-:Y:S04]  /*bd20*/  STL [R1+0x4b4], R16 ;  /* 0x0004b41001007387 */ /* 0x000fe80000100800 */
[----:B------:R-:W4:Y:S04]  /*bd30*/  LDL.LU R5, [R1+0x3c] ;  /* 0x00003c0001057983 */ /* 0x000f280000300800 */
[----:B------:R0:W-:Y:S04]  /*bd40*/  STL [R1+0x254], R15 ;  /* 0x0002540f01007387 */ /* 0x0001e80000100800 */
[----:B0-----:R-:W4:Y:S01]  /*bd50*/  LDL.LU R15, [R1+0x38] ;  /* 0x00003800010f7983 */ /* 0x001f220000300800 */
[----:B------:R-:W-:-:S02]  /*bd60*/  LEA R16, P0, R11, R2, 0x1 ;  /* 0x000000020b107211 */ /* 0x000fc400078008ff */
[----:B------:R-:W-:-:S03]  /*bd70*/  LEA.HI.X.SX32 R20, R19, R3, 0x1, P1 ;  /* 0x0000000313147211 */ /* 0x000fc600008f0eff */
[----:B------:R0:W-:Y:S04]  /*bd80*/  STL [R1+0x4b8], R16 ;  /* 0x0004b81001007387 */ /* 0x0001e80000100800 */
[----:B0-----:R-:W4:Y:S04]  /*bd90*/  LDL.LU R16, [R1+0x34] ;  /* 0x0000340001107983 */ /* 0x001f280000300800 */
[----:B------:R0:W-:Y:S04]  /*bda0*/  STL [R1+0x25c], R20 ;  /* 0x00025c1401007387 */ /* 0x0001e80000100800 */
[----:B------:R-:W4:Y:S01]  /*bdb0*/  LDL.LU R22, [R1+0x30] ;  /* 0x0000300001167983 */ /* 0x000f220000300800 */
[----:B------:R-:W-:-:S02]  /*bdc0*/  LEA R19, P1, R12, R2, 0x1 ;  /* 0x000000020c137211 */ /* 0x000fc400078208ff */
[----:B------:R-:W-:-:S03]  /*bdd0*/  LEA.HI.X.SX32 R18, R18, R3, 0x1, P2 ;  /* 0x0000000312127211 */ /* 0x000fc600010f0eff */
[----:B------:R-:W-:Y:S04]  /*bde0*/  STL [R1+0x4bc], R19 ;  /* 0x0004bc1301007387 */ /* 0x000fe80000100800 */
[----:B------:R-:W4:Y:S04]  /*bdf0*/  LDL.LU R21, [R1+0x2c] ;  /* 0x00002c0001157983 */ /* 0x000f280000300800 */
[----:B------:R1:W-:Y:S04]  /*be00*/  STL [R1+0x264], R18 ;  /* 0x0002641201007387 */ /* 0x0003e80000100800 */
[----:B0-----:R-:W4:Y:S01]  /*be10*/  LDL.LU R20, [R1+0x28] ;  /* 0x0000280001147983 */ /* 0x001f220000300800 */
[----:B-1----:R-:W-:-:S02]  /*be20*/  LEA.HI.X.SX32 R18, R17, R3, 0x1, P3 ;  /* 0x0000000311127211 */ /* 0x002fc400018f0eff */
[----:B---3--:R-:W-:-:S05]  /*be30*/  LEA R19, P2, R13, R2, 0x1 ;  /* 0x000000020d137211 */ /* 0x008fca00078408ff */
[----:B------:R0:W-:Y:S04]  /*be40*/  STL [R1+0x4c0], R19 ;  /* 0x0004c01301007387 */ /* 0x0001e80000100800 */
[----:B0-----:R-:W3:Y:S04]  /*be50*/  LDL.LU R19, [R1+0x24] ;  /* 0x0000240001137983 */ /* 0x001ee80000300800 */
[----:B------:R0:W-:Y:S04]  /*be60*/  STL [R1+0x26c], R18 ;  /* 0x00026c1201007387 */ /* 0x0001e80000100800 */
[----:B0-----:R-:W3:Y:S01]  /*be70*/  LDL.LU R18, [R1+0x20] ;  /* 0x0000200001127983 */ /* 0x001ee20000300800 */
[----:B--2---:R-:W-:-:S02]  /*be80*/  LEA R17, P3, R29, R2, 0x1 ;  /* 0x000000021d117211 */ /* 0x004fc400078608ff */
[----:B------:R-:W-:-:S03]  /*be90*/  LEA.HI.X.SX32 R8, R8, R3, 0x1, P4 ;  /* 0x0000000308087211 */ /* 0x000fc600020f0eff */
[----:B------:R0:W-:Y:S01]  /*bea0*/  STL [R1+0x4c4], R17 ;  /* 0x0004c41101007387 */ /* 0x0001e20000100800 */
[----:B------:R-:W-:-:S03]  /*beb0*/  LEA.HI.X.SX32 R9, R9, R3, 0x1, P5 ;  /* 0x0000000309097211 */ /* 0x000fc600028f0eff */
[----:B0-----:R-:W2:Y:S04]  /*bec0*/  LDL.LU R17, [R1+0x1c] ;  /* 0x00001c0001117983 */ /* 0x001ea80000300800 */
[----:B------:R4:W-:Y:S02]  /*bed0*/  STL [R1+0x274], R8 ;  /* 0x0002740801007387 */ /* 0x0009e40000100800 */
[----:B----4-:R-:W-:-:S05]  /*bee0*/  LEA R8, P4, R28, R2, 0x1 ;  /* 0x000000021c087211 */ /* 0x010fca00078808ff */
[----:B------:R0:W-:Y:S01]  /*bef0*/  STL [R1+0x4c8], R8 ;  /* 0x0004c80801007387 */ /* 0x0001e20000100800 */
[----:B------:R-:W-:-:S03]  /*bf00*/  LEA.HI.X.SX32 R10, R10, R3, 0x1, P6 ;  /* 0x000000030a0a7211 */ /* 0x000fc600030f0eff */
[----:B0-----:R-:W4:Y:S04]  /*bf10*/  LDL.LU R8, [R1+0x718] ;  /* 0x0007180001087983 */ /* 0x001f280000300800 */
[----:B------:R0:W-:Y:S01]  /*bf20*/  STL [R1+0x27c], R9 ;  /* 0x00027c0901007387 */ /* 0x0001e20000100800 */
[----:B------:R-:W-:Y:S02]  /*bf30*/  LEA.HI.X.SX32 R11, R11, R3, 0x1, P0 ;  /* 0x000000030b0b7211 */ /* 0x000fe400000f0eff */
[----:B0-----:R-:W-:-:S05]  /*bf40*/  LEA R9, P5, R27, R2, 0x1 ;  /* 0x000000021b097211 */ /* 0x001fca00078a08ff */
[----:B------:R0:W-:Y:S04]  /*bf50*/  STL [R1+0x4cc], R9 ;  /* 0x0004cc0901007387 */ /* 0x0001e80000100800 */
[----:B0-----:R-:W2:Y:S04]  /*bf60*/  LDL.LU R9, [R1+0x714] ;  /* 0x0007140001097983 */ /* 0x001ea80000300800 */
[----:B------:R0:W-:Y:S02]  /*bf70*/  STL [R1+0x284], R10 ;  /* 0x0002840a01007387 */ /* 0x0001e40000100800 */
[----:B0-----:R-:W-:-:S05]  /*bf80*/  LEA R10, P6, R26, R2, 0x1 ;  /* 0x000000021a0a7211 */ /* 0x001fca00078c08ff */
[----:B------:R0:W-:Y:S01]  /*bf90*/  STL [R1+0x4d0], R10 ;  /* 0x0004d00a01007387 */ /* 0x0001e20000100800 */
[----:B------:R-:W-:-:S03]  /*bfa0*/  LEA.HI.X.SX32 R12, R12, R3, 0x1, P1 ;  /* 0x000000030c0c7211 */ /* 0x000fc600008f0eff */
        /* <DEDUP_REMOVED lines=15> */
[----:B0-----:R-:W4:Y:S04]  /*c0a0*/  LDL.LU R13, [R1+0x704] ;  /* 0x00070400010d7983 */ /* 0x001f280000300800 */
        /* <DEDUP_REMOVED lines=36> */
[----:B---3--:R-:W-:-:S05]  /*c2f0*/  LEA R4, P3, R19, R2, 0x1 ;  /* 0x0000000213047211 */ /* 0x008fca00078608ff */
[----:B------:R0:W-:Y:S04]  /*c300*/  STL [R1+0x4fc], R4 ;  /* 0x0004fc0401007387 */ /* 0x0001e80000100800 */
[----:B0-----:R-:W3:Y:S04]  /*c310*/  LDL.LU R4, [R1+0x6e4] ;  /* 0x0006e40001047983 */ /* 0x001ee80000300800 */
[----:B------:R0:W-:Y:S02]  /*c320*/  STL [R1+0x2e4], R5 ;  /* 0x0002e40501007387 */ /* 0x0001e40000100800 */
[----:B0-----:R-:W-:-:S05]  /*c330*/  LEA R5, P4, R18, R2, 0x1 ;  /* 0x0000000212057211 */ /* 0x001fca00078808ff */
[----:B------:R0:W-:Y:S04]  /*c340*/  STL [R1+0x500], R5 ;  /* 0x0005000501007387 */ /* 0x0001e80000100800 */
[----:B0-----:R-:W4:Y:S01]  /*c350*/  LDL.LU R5, [R1+0x6e0] ;  /* 0x0006e00001057983 */ /* 0x001f220000300800 */
[----:B------:R-:W-:-:S05]  /*c360*/  LEA.HI.X.SX32 R15, R15, R3, 0x1, P5 ;  /* 0x000000030f0f7211 */ /* 0x000fca00028f0eff */
[----:B------:R2:W-:Y:S01]  /*c370*/  STL [R1+0x2ec], R15 ;  /* 0x0002ec0f01007387 */ /* 0x0005e20000100800 */
[----:B------:R-:W-:Y:S02]  /*c380*/  LEA.HI.X.SX32 R16, R16, R3, 0x1, P6 ;  /* 0x0000000310107211 */ /* 0x000fe400030f0eff */
[----:B--2---:R-:W-:-:S05]  /*c390*/  LEA R15, P5, R17, R2, 0x1 ;  /* 0x00000002110f7211 */ /* 0x004fca00078a08ff */
[----:B------:R-:W-:Y:S01]  /*c3a0*/  STL [R1+0x504], R15 ;  /* 0x0005040f01007387 */ /* 0x000fe20000100800 */
[----:B------:R-:W-:-:S03]  /*c3b0*/  LEA.HI.X.SX32 R22, R22, R3, 0x1, P0 ;  /* 0x0000000316167211 */ /* 0x000fc600000f0eff */
[----:B------:R3:W-:Y:S01]  /*c3c0*/  STL [R1+0x2f4], R16 ;  /* 0x0002f41001007387 */ /* 0x0007e20000100800 */
[----:B------:R-:W-:Y:S01]  /*c3d0*/  LEA.HI.X.SX32 R19, R19, R3, 0x1, P3 ;  /* 0x0000000313137211 */ /* 0x000fe200018f0eff */
[----:B------:R-:W-:Y:S02]  /*c3e0*/  IMAD R7, R7, UR10, RZ ;  /* 0x0000000a07077c24 */ /* 0x000fe4000f8e02ff */
[----:B------:R-:W-:Y:S02]  /*c3f0*/  IMAD R6, R6, UR10, RZ ;  /* 0x0000000a06067c24 */ /* 0x000fe4000f8e02ff */
[----:B------:R-:W-:Y:S02]  /*c400*/  IMAD R14, R14, UR10, RZ ;  /* 0x0000000a0e0e7c24 */ /* 0x000fe4000f8e02ff */
[----:B------:R-:W-:Y:S01]  /*c410*/  IMAD R0, R0, UR10, RZ ;  /* 0x0000000a00007c24 */ /* 0x000fe2000f8e02ff */
[----:B------:R-:W-:Y:S01]  /*c420*/  ULEA.HI UR5, UR5, UR4, URZ, 0x6 ;  /* 0x0000000405057291 */ /* 0x000fe2000f8f30ff */
[----:B------:R-:W0:Y:S03]  /*c430*/  LDCU UR10, c[0x0][0x3a8] ;  /* 0x00007500ff0a77ac */ /* 0x000e260008000800 */
[----:B------:R-:W-:Y:S01]  /*c440*/  USHF.R.S32.HI UR5, URZ, 0x6, UR5 ;  /* 0x00000006ff057899 */ /* 0x000fe20008011405 */
[----:B---3--:R-:W-:-:S02]  /*c450*/  LEA R16, P0, R4, R2, 0x1 ;  /* 0x0000000204107211 */ /* 0x008fc400078008ff */
[----:B----4-:R-:W-:-:S05]  /*c460*/  LEA R15, P6, R5, R2, 0x1 ;  /* 0x00000002050f7211 */ /* 0x010fca00078c08ff */
[----:B------:R1:W-:Y:S04]  /*c470*/  STL [R1+0x508], R15 ;  /* 0x0005080f01007387 */ /* 0x0003e80000100800 */
[----:B------:R-:W-:Y:S01]  /*c480*/  STL [R1+0x2fc], R22 ;  /* 0x0002fc1601007387 */ /* 0x000fe20000100800 */
[----:B-1----:R-:W-:-:S03]  /*c490*/  LEA.HI.X.SX32 R15, R21, R3, 0x1, P1 ;  /* 0x00000003150f7211 */ /* 0x002fc600008f0eff */
[----:B------:R1:W-:Y:S01]  /*c4a0*/  STL [R1+0x50c], R16 ;  /* 0x00050c1001007387 */ /* 0x0003e20000100800 */
[----:B------:R-:W-:-:S03]  /*c4b0*/  LEA R21, P1, R23, R2, 0x1 ;  /* 0x0000000217157211 */ /* 0x000fc600078208ff */
[----:B------:R2:W-:Y:S01]  /*c4c0*/  STL [R1+0x304], R15 ;  /* 0x0003040f01007387 */ /* 0x0005e20000100800 */
[----:B-1----:R-:W-:-:S03]  /*c4d0*/  LEA.HI.X.SX32 R16, R20, R3, 0x1, P2 ;  /* 0x0000000314107211 */ /* 0x002fc600010f0eff */
[----:B------:R-:W-:Y:S01]  /*c4e0*/  STL [R1+0x510], R21 ;  /* 0x0005101501007387 */ /* 0x000fe20000100800 */
[----:B--2---:R-:W-:-:S03]  /*c4f0*/  LEA R15, P2, R24, R2, 0x1 ;  /* 0x00000002180f7211 */ /* 0x004fc600078408ff */
[----:B------:R1:W-:Y:S04]  /*c500*/  STL [R1+0x30c], R16 ;  /* 0x00030c1001007387 */ /* 0x0003e80000100800 */
[----:B------:R2:W-:Y:S01]  /*c510*/  STL [R1+0x518], R15 ;  /* 0x0005180f01007387 */ /* 0x0005e20000100800 */
[----:B-1----:R-:W-:-:S03]  /*c520*/  LEA R16, P3, R25, R2, 0x1 ;  /* 0x0000000219107211 */ /* 0x002fc600078608ff */
[----:B------:R-:W-:Y:S01]  /*c530*/  STL [R1+0x314], R19 ;  /* 0x0003141301007387 */ /* 0x000fe20000100800 */
[----:B--2---:R-:W-:-:S03]  /*c540*/  LEA.HI.X.SX32 R15, R18, R3, 0x1, P4 ;  /* 0x00000003120f7211 */ /* 0x004fc600020f0eff */
[----:B------:R1:W-:Y:S01]  /*c550*/  STL [R1+0x520], R16 ;  /* 0x0005201001007387 */ /* 0x0003e20000100800 */
[----:B------:R-:W-:-:S03]  /*c560*/  LEA R18, P4, R26, R2, 0x1 ;  /* 0x000000021a127211 */ /* 0x000fc600078808ff */
[----:B------:R2:W-:Y:S01]  /*c570*/  STL [R1+0x31c], R15 ;  /* 0x00031c0f01007387 */ /* 0x0005e20000100800 */
[----:B-1----:R-:W-:-:S03]  /*c580*/  LEA.HI.X.SX32 R16, R17, R3, 0x1, P5 ;  /* 0x0000000311107211 */ /* 0x002fc600028f0eff */
[----:B------:R-:W-:Y:S01]  /*c590*/  STL [R1+0x528], R18 ;  /* 0x0005281201007387 */ /* 0x000fe20000100800 */
[----:B--2---:R-:W-:-:S03]  /*c5a0*/  LEA R15, P5, R27, R2, 0x1 ;  /* 0x000000021b0f7211 */ /* 0x004fc600078a08ff */
[----:B------:R1:W-:Y:S01]  /*c5b0*/  STL [R1+0x324], R16 ;  /* 0x0003241001007387 */ /* 0x0003e20000100800 */
[----:B------:R-:W-:-:S03]  /*c5c0*/  LEA.HI.X.SX32 R17, R5, R3, 0x1, P6 ;  /* 0x0000000305117211 */ /* 0x000fc600030f0eff */
[----:B------:R2:W5:Y:S04]  /*c5d0*/  LDL.LU R5, [R1+0x6dc] ;  /* 0x0006dc0001057983 */ /* 0x0005680000300800 */
[----:B------:R3:W-:Y:S01]  /*c5e0*/  STL [R1+0x530], R15 ;  /* 0x0005300f01007387 */ /* 0x0007e20000100800 */
[----:B-1----:R-:W-:-:S03]  /*c5f0*/  LEA R16, P6, R28, R2, 0x1 ;  /* 0x000000021c107211 */ /* 0x002fc600078c08ff */
[----:B------:R1:W-:Y:S01]  /*c600*/  STL [R1+0x32c], R17 ;  /* 0x00032c1101007387 */ /* 0x0003e20000100800 */
[----:B---3--:R-:W-:-:S03]  /*c610*/  LEA.HI.X.SX32 R15, R4, R3, 0x1, P0 ;  /* 0x00000003040f7211 */ /* 0x008fc600000f0eff */
[----:B------:R2:W5:Y:S01]  /*c620*/  LDL.LU R4, [R1+0x6d8] ;  /* 0x0006d80001047983 */ /* 0x0005620000300800 */
[----:B-1----:R-:W-:-:S03]  /*c630*/  LEA R17, P0, R29, R2, 0x1 ;  /* 0x000000021d117211 */ /* 0x002fc600078008ff */
[----:B------:R1:W-:Y:S04]  /*c640*/  STL [R1+0x538], R16 ;  /* 0x0005381001007387 */ /* 0x0003e80000100800 */
[----:B------:R3:W-:Y:S01]  /*c650*/  STL [R1+0x334], R15 ;  /* 0x0003340f01007387 */ /* 0x0007e20000100800 */
[----:B-1----:R-:W-:-:S03]  /*c660*/  LEA.HI.X.SX32 R16, R23, R3, 0x1, P1 ;  /* 0x0000000317107211 */ /* 0x002fc600008f0eff */
[----:B------:R1:W-:Y:S01]  /*c670*/  STL [R1+0x540], R17 ;  /* 0x0005401101007387 */ /* 0x0003e20000100800 */
[----:B---3--:R-:W-:-:S03]  /*c680*/  LEA R15, P1, R13, R2, 0x1 ;  /* 0x000000020d0f7211 */ /* 0x008fc600078208ff */
[----:B------:R3:W-:Y:S04]  /*c690*/  STL [R1+0x33c], R16 ;  /* 0x00033c1001007387 */ /* 0x0007e80000100800 */
[----:B------:R4:W-:Y:S01]  /*c6a0*/  STL [R1+0x548], R15 ;  /* 0x0005480f01007387 */ /* 0x0009e20000100800 */
[----:B-1----:R-:W-:Y:S02]  /*c6b0*/  LEA.HI.X.SX32 R17, R24, R3, 0x1, P2 ;  /* 0x0000000318117211 */ /* 0x002fe400010f0eff */
[----:B---3--:R-:W-:-:S03]  /*c6c0*/  LEA R16, P2, R12, R2, 0x1 ;  /* 0x000000020c107211 */ /* 0x008fc600078408ff */
[----:B------:R1:W-:Y:S01]  /*c6d0*/  STL [R1+0x344], R17 ;  /* 0x0003441101007387 */ /* 0x0003e20000100800 */
[----:B----4-:R-:W-:-:S03]  /*c6e0*/  LEA.HI.X.SX32 R15, R25, R3, 0x1, P3 ;  /* 0x00000003190f7211 */ /* 0x010fc600018f0eff */
[----:B------:R3:W-:Y:S04]  /*c6f0*/  STL [R1+0x550], R16 ;  /* 0x0005501001007387 */ /* 0x0007e80000100800 */
[----:B------:R4:W-:Y:S01]  /*c700*/  STL [R1+0x34c], R15 ;  /* 0x00034c0f01007387 */ /* 0x0009e20000100800 */
[----:B-1----:R-:W-:Y:S02]  /*c710*/  LEA R17, P3, R11, R2, 0x1 ;  /* 0x000000020b117211 */ /* 0x002fe400078608ff */
[----:B---3--:R-:W-:-:S03]  /*c720*/  LEA.HI.X.SX32 R16, R26, R3, 0x1, P4 ;  /* 0x000000031a107211 */ /* 0x008fc600020f0eff */
[----:B------:R1:W-:Y:S01]  /*c730*/  STL [R1+0x558], R17 ;  /* 0x0005581101007387 */ /* 0x0003e20000100800 */
[----:B----4-:R-:W-:-:S03]  /*c740*/  LEA R15, P4, R10, R2, 0x1 ;  /* 0x000000020a0f7211 */ /* 0x010fc600078808ff */
[----:B------:R3:W-:Y:S04]  /*c750*/  STL [R1+0x354], R16 ;  /* 0x0003541001007387 */ /* 0x0007e80000100800 */
[----:B------:R4:W-:Y:S01]  /*c760*/  STL [R1+0x560], R15 ;  /* 0x0005600f01007387 */ /* 0x0009e20000100800 */
[-C--:B-1----:R-:W-:Y:S01]  /*c770*/  LEA.HI.X.SX32 R17, R27, R3.reuse, 0x1, P5 ;  /* 0x000000031b117211 */ /* 0x082fe200028f0eff */
[----:B------:R-:W1:Y:S01]  /*c780*/  S2R R19, SR_TID.X ;  /* 0x0000000000137919 */ /* 0x000e620000002100 */
[----:B---3--:R-:W-:Y:S02]  /*c790*/  LEA R16, P5, R9, R2, 0x1 ;  /* 0x0000000209107211 */ /* 0x008fe400078a08ff */
[-C--:B----4-:R-:W-:Y:S01]  /*c7a0*/  LEA.HI.X.SX32 R15, R28, R3.reuse, 0x1, P6 ;  /* 0x000000031c0f7211 */ /* 0x090fe200030f0eff */
[----:B------:R3:W-:Y:S01]  /*c7b0*/  STL [R1+0x35c], R17 ;  /* 0x00035c1101007387 */ /* 0x0007e20000100800 */
[----:B------:R-:W-:-:S03]  /*c7c0*/  LEA.HI.X.SX32 R13, R13, R3, 0x1, P1 ;  /* 0x000000030d0d7211 */ /* 0x000fc600008f0eff */
[----:B------:R4:W-:Y:S04]  /*c7d0*/  STL [R1+0x568], R16 ;  /* 0x0005681001007387 */ /* 0x0009e80000100800 */
[----:B------:R0:W-:Y:S01]  /*c7e0*/  STL [R1+0x364], R15 ;  /* 0x0003640f01007387 */ /* 0x0001e20000100800 */
[----:B---3--:R-:W-:Y:S02]  /*c7f0*/  LEA R17, P6, R8, R2, 0x1 ;  /* 0x0000000208117211 */ /* 0x008fe400078c08ff */
[----:B----4-:R-:W-:-:S03]  /*c800*/  LEA.HI.X.SX32 R16, R29, R3, 0x1, P0 ;  /* 0x000000031d107211 */ /* 0x010fc600000f0eff */
[----:B------:R-:W-:Y:S01]  /*c810*/  STL [R1+0x570], R17 ;  /* 0x0005701101007387 */ /* 0x000fe20000100800 */
[----:B0-----:R-:W-:-:S03]  /*c820*/  LEA R15, P0, R7, R2, 0x1 ;  /* 0x00000002070f7211 */ /* 0x001fc600078008ff */
[----:B------:R0:W-:Y:S04]  /*c830*/  STL [R1+0x36c], R16 ;  /* 0x00036c1001007387 */ /* 0x0001e80000100800 */
[----:B------:R3:W-:Y:S04]  /*c840*/  STL [R1+0x578], R15 ;  /* 0x0005780f01007387 */ /* 0x0007e80000100800 */
[----:B------:R4:W-:Y:S01]  /*c850*/  STL [R1+0x374], R13 ;  /* 0x0003740d01007387 */ /* 0x0009e20000100800 */
[----:B0-----:R-:W-:Y:S02]  /*c860*/  LEA R16, P1, R6, R2, 0x1 ;  /* 0x0000000206107211 */ /* 0x001fe400078208ff */
[----:B---3--:R-:W-:-:S02]  /*c870*/  LEA.HI.X.SX32 R15, R12, R3, 0x1, P2 ;  /* 0x000000030c0f7211 */ /* 0x008fc400010f0eff */
[-C--:B------:R-:W-:Y:S02]  /*c880*/  LEA.HI.X.SX32 R12, R11, R3.reuse, 0x1, P3 ;  /* 0x000000030b0c7211 */ /* 0x080fe400018f0eff */
[-C--:B----4-:R-:W-:Y:S01]  /*c890*/  LEA R13, P2, R14, R2.reuse, 0x1 ;  /* 0x000000020e0d7211 */ /* 0x090fe200078408ff */
[----:B------:R-:W-:Y:S01]  /*c8a0*/  STL [R1+0x580], R16 ;  /* 0x0005801001007387 */ /* 0x000fe20000100800 */
[----:B------:R-:W-:Y:S02]  /*c8b0*/  LEA R11, P3, R0, R2, 0x1 ;  /* 0x00000002000b7211 */ /* 0x000fe400078608ff */
[-C--:B------:R-:W-:Y:S01]  /*c8c0*/  LEA.HI.X.SX32 R10, R10, R3.reuse, 0x1, P4 ;  /* 0x000000030a0a7211 */ /* 0x080fe200020f0eff */
[----:B------:R-:W-:Y:S01]  /*c8d0*/  STL [R1+0x37c], R15 ;  /* 0x00037c0f01007387 */ /* 0x000fe20000100800 */
[----:B------:R-:W-:-:S03]  /*c8e0*/  LEA.HI.X.SX32 R2, R9, R3, 0x1, P5 ;  /* 0x0000000309027211 */ /* 0x000fc600028f0eff */
[----:B------:R-:W-:Y:S01]  /*c8f0*/  STL [R1+0x588], R13 ;  /* 0x0005880d01007387 */ /* 0x000fe20000100800 */
[----:B------:R-:W-:-:S03]  /*c900*/  LEA.HI.X.SX32 R8, R8, R3, 0x1, P6 ;  /* 0x0000000308087211 */ /* 0x000fc600030f0eff */
[----:B------:R-:W-:Y:S01]  /*c910*/  STL [R1+0x380], R12 ;  /* 0x0003800c01007387 */ /* 0x000fe20000100800 */
[----:B------:R-:W-:-:S03]  /*c920*/  LEA.HI.X.SX32 R7, R7, R3, 0x1, P0 ;  /* 0x0000000307077211 */ /* 0x000fc600000f0eff */
[----:B------:R-:W-:Y:S04]  /*c930*/  STL [R1+0x590], R11 ;  /* 0x0005900b01007387 */ /* 0x000fe80000100800 */
[----:B------:R-:W-:Y:S04]  /*c940*/  STL [R1+0x198], R10 ;  /* 0x0001980a01007387 */ /* 0x000fe80000100800 */
[----:B------:R0:W-:Y:S04]  /*c950*/  STL [R1+0x19c], R2 ;  /* 0x00019c0201007387 */ /* 0x0001e80000100800 */
[----:B------:R-:W-:Y:S01]  /*c960*/  STL [R1+0x1a0], R8 ;  /* 0x0001a00801007387 */ /* 0x000fe20000100800 */
[----:B0-----:R-:W-:-:S03]  /*c970*/  LEA.HI.X.SX32 R2, R6, R3, 0x1, P1 ;  /* 0x0000000306027211 */ /* 0x001fc600008f0eff */
[----:B------:R-:W-:Y:S01]  /*c980*/  STL [R1+0x1a4], R7 ;  /* 0x0001a40701007387 */ /* 0x000fe20000100800 */
[----:B------:R-:W-:-:S03]  /*c990*/  LEA.HI.X.SX32 R6, R14, R3, 0x1, P2 ;  /* 0x000000030e067211 */ /* 0x000fc600010f0eff */
[----:B------:R0:W-:Y:S01]  /*c9a0*/  STL [R1+0x384], R2 ;  /* 0x0003840201007387 */ /* 0x0001e20000100800 */
[----:B------:R-:W3:Y:S01]  /*c9b0*/  S2R R18, SR_TID.X ;  /* 0x0000000000127919 */ /* 0x000ee20000002100 */
[----:B0-----:R-:W-:Y:S01]  /*c9c0*/  LEA.HI.X.SX32 R2, R0, R3, 0x1, P3 ;  /* 0x0000000300027211 */ /* 0x001fe200018f0eff */
[----:B-1----:R-:W-:Y:S01]  /*c9d0*/  IMAD.SHL.U32 R0, R19, 0x20, RZ ;  /* 0x0000002013007824 */ /* 0x002fe200078e00ff */
[----:B------:R-:W-:Y:S04]  /*c9e0*/  STL [R1+0x388], R6 ;  /* 0x0003880601007387 */ /* 0x000fe80000100800 */
[----:B------:R0:W-:Y:S04]  /*c9f0*/  STL [R1+0x1a8], R2 ;  /* 0x0001a80201007387 */ /* 0x0001e80000100800 */
[----:B------:R-:W-:Y:S04]  /*ca00*/  STL [R1+0x690], RZ ;  /* 0x000690ff01007387 */ /* 0x000fe80000100800 */
[----:B------:R1:W-:Y:S04]  /*ca10*/  STL [R1+0x6d4], R0 ;  /* 0x0006d40001007387 */ /* 0x0003e80000100800 */
[----:B------:R2:W-:Y:S04]  /*ca20*/  STL [R1+0x694], RZ ;  /* 0x000694ff01007387 */ /* 0x0005e80000100800 */
[----:B------:R2:W-:Y:S04]  /*ca30*/  STL [R1+0x698], RZ ;  /* 0x000698ff01007387 */ /* 0x0005e80000100800 */
[----:B------:R2:W-:Y:S04]  /*ca40*/  STL [R1+0x69c], RZ ;  /* 0x00069cff01007387 */ /* 0x0005e80000100800 */
[----:B------:R2:W-:Y:S04]  /*ca50*/  STL [R1+0x680], RZ ;  /* 0x000680ff01007387 */ /* 0x0005e80000100800 */
[----:B------:R2:W-:Y:S04]  /*ca60*/  STL [R1+0x684], RZ ;  /* 0x000684ff01007387 */ /* 0x0005e80000100800 */
[----:B------:R2:W-:Y:S04]  /*ca70*/  STL [R1+0x688], RZ ;  /* 0x000688ff01007387 */ /* 0x0005e80000100800 */
[----:B------:R2:W-:Y:S04]  /*ca80*/  STL [R1+0x68c], RZ ;  /* 0x00068cff01007387 */ /* 0x0005e80000100800 */
[----:B------:R2:W-:Y:S01]  /*ca90*/  STL [R1+0x660], RZ ;  /* 0x000660ff01007387 */ /* 0x0005e20000100800 */
[----:B------:R-:W4:Y:S03]  /*caa0*/  S2R R20, SR_TID.X ;  /* 0x0000000000147919 */ /* 0x000f260000002100 */
[----:B------:R2:W-:Y:S04]  /*cab0*/  STL [R1+0x664], RZ ;  /* 0x000664ff01007387 */ /* 0x0005e80000100800 */
        /* <DEDUP_REMOVED lines=12> */
[----:B---3--:R-:W-:-:S03]  /*cb80*/  SHF.R.U32.HI R17, RZ, 0x5, R18 ;  /* 0x00000005ff117819 */ /* 0x008fc60000011612 */
[----:B------:R2:W-:Y:S01]  /*cb90*/  STL [R1+0x608], RZ ;  /* 0x000608ff01007387 */ /* 0x0005e20000100800 */
[----:B------:R-:W3:Y:S01]  /*cba0*/  S2R R21, SR_TID.X ;  /* 0x0000000000157919 */ /* 0x000ee20000002100 */
[----:B------:R-:W-:Y:S02]  /*cbb0*/  SHF.R.U32.HI R18, RZ, 0x5, R18 ;  /* 0x00000005ff127819 */ /* 0x000fe40000011612 */
[----:B------:R2:W-:Y:S04]  /*cbc0*/  STL [R1+0x60c], RZ ;  /* 0x00060cff01007387 */ /* 0x0005e80000100800 */
[----:B------:R2:W-:Y:S04]  /*cbd0*/  STL [R1+0x620], RZ ;  /* 0x000620ff01007387 */ /* 0x0005e80000100800 */
[----:B------:R2:W-:Y:S04]  /*cbe0*/  STL [R1+0x624], RZ ;  /* 0x000624ff01007387 */ /* 0x0005e80000100800 */
[----:B------:R2:W-:Y:S01]  /*cbf0*/  STL [R1+0x628], RZ ;  /* 0x000628ff01007387 */ /* 0x0005e20000100800 */
[----:B------:R-:W-:-:S03]  /*cc00*/  SGXT.U32 R17, R17, 0x2 ;  /* 0x000000021111781a */ /* 0x000fc60000000000 */
[----:B------:R2:W-:Y:S01]  /*cc10*/  STL [R1+0x62c], RZ ;  /* 0x00062cff01007387 */ /* 0x0005e20000100800 */
[----:B------:R-:W-:-:S03]  /*cc20*/  SGXT.U32 R18, R18, 0x2 ;  /* 0x000000021212781a */ /* 0x000fc60000000000 */
[----:B------:R2:W-:Y:S04]  /*cc30*/  STL [R1+0x630], RZ ;  /* 0x000630ff01007387 */ /* 0x0005e80000100800 */
[----:B------:R2:W-:Y:S04]  /*cc40*/  STL [R1+0x634], RZ ;  /* 0x000634ff01007387 */ /* 0x0005e80000100800 */
[----:B------:R2:W-:Y:S01]  /*cc50*/  STL [R1+0x638], RZ ;  /* 0x000638ff01007387 */ /* 0x0005e20000100800 */
[----:B------:R-:W-:-:S03]  /*cc60*/  LOP3.LUT R18, R18, 0x2c, RZ, 0xfc, !PT ;  /* 0x0000002c12127812 */ /* 0x000fc600078efcff */
[----:B------:R2:W-:Y:S01]  /*cc70*/  STL [R1+0x63c], RZ ;  /* 0x00063cff01007387 */ /* 0x0005e20000100800 */
[----:B------:R-:W-:-:S03]  /*cc80*/  LOP3.LUT R17, R17, 0x28, RZ, 0xfc, !PT ;  /* 0x0000002811117812 */ /* 0x000fc600078efcff */
[----:B------:R2:W-:Y:S04]  /*cc90*/  STL [R1+0x670], RZ ;  /* 0x000670ff01007387 */ /* 0x0005e80000100800 */
[----:B------:R2:W-:Y:S04]  /*cca0*/  STL [R1+0x674], RZ ;  /* 0x000674ff01007387 */ /* 0x0005e80000100800 */
[----:B------:R2:W-:Y:S04]  /*ccb0*/  STL [R1+0x678], RZ ;  /* 0x000678ff01007387 */ /* 0x0005e80000100800 */
[----:B------:R2:W-:Y:S01]  /*ccc0*/  STL [R1+0x67c], RZ ;  /* 0x00067cff01007387 */ /* 0x0005e20000100800 */
[----:B0-----:R-:W-:-:S03]  /*ccd0*/  IMAD R2, R18, UR11, RZ ;  /* 0x0000000b12027c24 */ /* 0x001fc6000f8e02ff */
[----:B------:R2:W-:Y:S01]  /*cce0*/  STL [R1+0x650], RZ ;  /* 0x000650ff01007387 */ /* 0x0005e20000100800 */
[----:B-1----:R-:W-:-:S03]  /*ccf0*/  IMAD R0, R17, UR11, RZ ;  /* 0x0000000b11007c24 */ /* 0x002fc6000f8e02ff */
[----:B------:R2:W-:Y:S01]  /*cd00*/  STL [R1+0x654], RZ ;  /* 0x000654ff01007387 */ /* 0x0005e20000100800 */
[----:B----4-:R-:W-:-:S03]  /*cd10*/  SHF.R.U32.HI R17, RZ, 0x5, R20 ;  /* 0x00000005ff117819 */ /* 0x010fc60000011614 */
[----:B------:R2:W-:Y:S01]  /*cd20*/  STL [R1+0x658], RZ ;  /* 0x000658ff01007387 */ /* 0x0005e20000100800 */
[----:B------:R-:W-:-:S03]  /*cd30*/  SHF.R.U32.HI R18, RZ, 0x5, R20 ;  /* 0x00000005ff127819 */ /* 0x000fc60000011614 */
        /* <DEDUP_REMOVED lines=15> */
[----:B------:R-:W-:-:S03]  /*ce30*/  SHF.R.U32.HI R20, RZ, 0x5, R20 ;  /* 0x00000005ff147819 */ /* 0x000fc60000011614 */
[----:B------:R2:W-:Y:S01]  /*ce40*/  STL [R1+0x5b8], RZ ;  /* 0x0005b8ff01007387 */ /* 0x0005e20000100800 */
[----:B------:R-:W-:-:S03]  /*ce50*/  IMAD R2, R18, UR14, RZ ;  /* 0x0000000e12027c24 */ /* 0x000fc6000f8e02ff */
[----:B------:R2:W-:Y:S01]  /*ce60*/  STL [R1+0x5bc], RZ ;  /* 0x0005bcff01007387 */ /* 0x0005e20000100800 */
[----:B------:R-:W-:Y:S01]  /*ce70*/  IMAD R0, R17, UR15, RZ ;  /* 0x0000000f11007c24 */ /* 0x000fe2000f8e02ff */
[--C-:B---3--:R-:W-:Y:S02]  /*ce80*/  SHF.R.U32.HI R17, RZ, 0x5, R21.reuse ;  /* 0x00000005ff117819 */ /* 0x108fe40000011615 */
[----:B------:R2:W-:Y:S01]  /*ce90*/  STL [R1+0x5a0], RZ ;  /* 0x0005a0ff01007387 */ /* 0x0005e20000100800 */
[----:B------:R-:W-:-:S03]  /*cea0*/  SHF.R.U32.HI R18, RZ, 0x5, R21 ;  /* 0x00000005ff127819 */ /* 0x000fc60000011615 */
[----:B------:R2:W-:Y:S01]  /*ceb0*/  STL [R1+0x5a4], RZ ;  /* 0x0005a4ff01007387 */ /* 0x0005e20000100800 */
[----:B------:R-:W-:-:S03]  /*cec0*/  SGXT.U32 R20, R20, 0x2 ;  /* 0x000000021414781a */ /* 0x000fc60000000000 */
[----:B------:R2:W-:Y:S01]  /*ced0*/  STL [R1+0x5a8], RZ ;  /* 0x0005a8ff01007387 */ /* 0x0005e20000100800 */
[----:B------:R-:W-:-:S03]  /*cee0*/  SGXT.U32 R17, R17, 0x2 ;  /* 0x000000021111781a */ /* 0x000fc60000000000 */
[----:B------:R2:W-:Y:S01]  /*cef0*/  STL [R1+0x5ac], RZ ;  /* 0x0005acff01007387 */ /* 0x0005e20000100800 */
[----:B------:R-:W-:-:S03]  /*cf00*/  SGXT.U32 R18, R18, 0x2 ;  /* 0x000000021212781a */ /* 0x000fc60000000000 */
[----:B------:R2:W-:Y:S04]  /*cf10*/  STL [R1+0x5d0], RZ ;  /* 0x0005d0ff01007387 */ /* 0x0005e80000100800 */
[----:B------:R2:W-:Y:S01]  /*cf20*/  STL [R1+0x5d4], RZ ;  /* 0x0005d4ff01007387 */ /* 0x0005e20000100800 */
[----:B------:R-:W-:-:S03]  /*cf30*/  LOP3.LUT R20, R20, 0x24, RZ, 0xfc, !PT ;  /* 0x0000002414147812 */ /* 0x000fc600078efcff */
[----:B------:R2:W-:Y:S01]  /*cf40*/  STL [R1+0x5d8], RZ ;  /* 0x0005d8ff01007387 */ /* 0x0005e20000100800 */
[----:B------:R-:W-:-:S03]  /*cf50*/  LOP3.LUT R18, R18, 0x14, RZ, 0xfc, !PT ;  /* 0x0000001412127812 */ /* 0x000fc600078efcff */
[----:B------:R2:W-:Y:S01]  /*cf60*/  STL [R1+0x5dc], RZ ;  /* 0x0005dcff01007387 */ /* 0x0005e20000100800 */
[----:B------:R-:W-:-:S03]  /*cf70*/  LOP3.LUT R17, R17, 0x10, RZ, 0xfc, !PT ;  /* 0x0000001011117812 */ /* 0x000fc600078efcff */
[----:B------:R2:W-:Y:S04]  /*cf80*/  STL [R1+0x5c0], RZ ;  /* 0x0005c0ff01007387 */ /* 0x0005e80000100800 */
[----:B------:R2:W-:Y:S04]  /*cf90*/  STL [R1+0x5c4], RZ ;  /* 0x0005c4ff01007387 */ /* 0x0005e80000100800 */
[----:B------:R2:W-:Y:S01]  /*cfa0*/  STL [R1+0x5c8], RZ ;  /* 0x0005c8ff01007387 */ /* 0x0005e20000100800 */
[----:B------:R-:W-:-:S03]  /*cfb0*/  IMAD R3, R20, UR13, RZ ;  /* 0x0000000d14037c24 */ /* 0x000fc6000f8e02ff */
[----:B------:R2:W-:Y:S01]  /*cfc0*/  STL [R1+0x5cc], RZ ;  /* 0x0005ccff01007387 */ /* 0x0005e20000100800 */
[----:B------:R-:W-:Y:S01]  /*cfd0*/  SHF.R.U32.HI R20, RZ, 0x5, R21 ;  /* 0x00000005ff147819 */ /* 0x000fe20000011615 */
[----:B------:R-:W-:Y:S01]  /*cfe0*/  IMAD R3, R18, UR17, RZ ;  /* 0x0000001112037c24 */ /* 0x000fe2000f8e02ff */
[----:B------:R-:W-:Y:S01]  /*cff0*/  LOP3.LUT R21, R21, 0x3f, RZ, 0xc0, !PT ;  /* 0x0000003f15157812 */ /* 0x000fe200078ec0ff */
[----:B------:R-:W-:Y:S01]  /*d000*/  IMAD R0, R17, UR18, RZ ;  /* 0x0000001211007c24 */ /* 0x000fe2000f8e02ff */
[--C-:B------:R-:W-:Y:S02]  /*d010*/  SHF.R.U32.HI R17, RZ, 0x5, R19.reuse ;  /* 0x00000005ff117819 */ /* 0x100fe40000011613 */
[--C-:B------:R-:W-:Y:S02]  /*d020*/  SHF.R.U32.HI R18, RZ, 0x5, R19.reuse ;  /* 0x00000005ff127819 */ /* 0x100fe40000011613 */
[----:B------:R-:W-:Y:S01]  /*d030*/  SHF.R.U32.HI R19, RZ, 0x5, R19 ;  /* 0x00000005ff137819 */ /* 0x000fe20000011613 */
[----:B------:R-:W-:Y:S01]  /*d040*/  IMAD R2, R21, UR6, RZ ;  /* 0x0000000615027c24 */ /* 0x000fe2000f8e02ff */
[----:B------:R-:W-:-:S02]  /*d050*/  SGXT.U32 R20, R20, 0x2 ;  /* 0x000000021414781a */ /* 0x000fc40000000000 */
[----:B------:R-:W-:Y:S02]  /*d060*/  SGXT.U32 R19, R19, 0x2 ;  /* 0x000000021313781a */ /* 0x000fe40000000000 */
[----:B------:R-:W-:Y:S02]  /*d070*/  SGXT.U32 R17, R17, 0x2 ;  /* 0x000000021111781a */ /* 0x000fe40000000000 */
[----:B------:R-:W-:Y:S02]  /*d080*/  SGXT.U32 R18, R18, 0x2 ;  /* 0x000000021212781a */ /* 0x000fe40000000000 */
[----:B------:R-:W-:Y:S02]  /*d090*/  LOP3.LUT R20, R20, 0x18, RZ, 0xfc, !PT ;  /* 0x0000001814147812 */ /* 0x000fe400078efcff */
[----:B------:R-:W-:Y:S02]  /*d0a0*/  LOP3.LUT R19, R19, 0xc, RZ, 0xfc, !PT ;  /* 0x0000000c13137812 */ /* 0x000fe400078efcff */
[----:B------:R-:W-:-:S02]  /*d0b0*/  LOP3.LUT R18, R18, 0x8, RZ, 0xfc, !PT ;  /* 0x0000000812127812 */ /* 0x000fc400078efcff */
[----:B------:R-:W-:Y:S02]  /*d0c0*/  LOP3.LUT R17, R17, 0x4, RZ, 0xfc, !PT ;  /* 0x0000000411117812 */ /* 0x000fe400078efcff */
[----:B------:R-:W-:Y:S01]  /*d0d0*/  SHF.R.S32.HI R0, RZ, 0x1f, R2 ;  /* 0x0000001fff007819 */ /* 0x000fe20000011402 */
[----:B------:R-:W-:Y:S02]  /*d0e0*/  IMAD R6, R20, UR16, RZ ;  /* 0x0000001014067c24 */ /* 0x000fe4000f8e02ff */
[----:B------:R-:W-:Y:S01]  /*d0f0*/  IMAD R3, R19, UR19, RZ ;  /* 0x0000001313037c24 */ /* 0x000fe2000f8e02ff */
[----:B------:R-:W-:Y:S01]  /*d100*/  SHF.L.U64.HI R0, R2, 0x1, R0 ;  /* 0x0000000102007819 */ /* 0x000fe20000010200 */
[----:B------:R-:W-:Y:S02]  /*d110*/  IMAD R6, R18, UR20, RZ ;  /* 0x0000001412067c24 */ /* 0x000fe4000f8e02ff */
[----:B------:R-:W-:Y:S02]  /*d120*/  IMAD R3, R17, UR12, RZ ;  /* 0x0000000c11037c24 */ /* 0x000fe4000f8e02ff */
[----:B--2---:R-:W-:-:S07]  /*d130*/  IMAD.SHL.U32 R2, R2, 0x2, RZ ;  /* 0x0000000202027824 */ /* 0x004fce00078e00ff */
.L_x_2:
[----:B------:R-:W0:Y:S01]  /*d140*/  S2R R15, SR_TID.X ;  /* 0x00000000000f7919 */ /* 0x000e220000002100 */
[----:B------:R-:W1:Y:S01]  /*d150*/  LDCU UR4, c[0x0][0x3a8] ;  /* 0x00007500ff0477ac */ /* 0x000e620008000800 */
[----:B------:R-:W-:Y:S01]  /*d160*/  PRMT R17, RZ, 0x7610, R17 ;  /* 0x00007610ff117816 */ /* 0x000fe20000000011 */
[----:B------:R-:W2:Y:S01]  /*d170*/  S2R R8, SR_TID.X ;  /* 0x0000000000087919 */ /* 0x000ea20000002100 */
[----:B------:R-:W-:Y:S01]  /*d180*/  STL [R1+0xf94], R28 ;  /* 0x000f941c01007387 */ /* 0x000fe20000100800 */
[----:B------:R-:W-:Y:S01]  /*d190*/  PRMT R16, RZ, 0x7610, R16 ;  /* 0x00007610ff107816 */ /* 0x000fe20000000010 */
[----:B------:R-:W3:Y:S02]  /*d1a0*/  LDCU UR6, c[0x0][0x3a8] ;  /* 0x00007500ff0677ac */ /* 0x000ee40008000800 */
[----:B------:R-:W-:Y:S04]  /*d1b0*/  STL [R1+0xf84], R29 ;  /* 0x000f841d01007387 */ /* 0x000fe80000100800 */
[----:B------:R-:W-:Y:S04]  /*d1c0*/  STL [R1+0xf88], R29 ;  /* 0x000f881d01007387 */ /* 0x000fe80000100800 */
[----:B------:R-:W-:Y:S04]  /*d1d0*/  STL [R1+0xf8c], R29 ;  /* 0x000f8c1d01007387 */ /* 0x000fe80000100800 */
[----:B------:R-:W-:Y:S04]  /*d1e0*/  STL [R1+0xf90], R29 ;  /* 0x000f901d01007387 */ /* 0x000fe80000100800 */
[----:B------:R-:W-:Y:S01]  /*d1f0*/  STL [R1+0xf80], R26 ;  /* 0x000f801a01007387 */ /* 0x000fe20000100800 */
[----:B0-----:R-:W-:-:S03]  /*d200*/  SHF.R.U32.HI R6, RZ, 0x5, R15 ;  /* 0x00000005ff067819 */ /* 0x001fc6000001160f */
[----:B------:R0:W-:Y:S01]  /*d210*/  STL.64 [R1+0xf98], R26 ;  /* 0x000f981a01007387 */ /* 0x0001e20000100a00 */
[----:B------:R-:W-:-:S03]  /*d220*/  SGXT.U32 R6, R6, 0x2 ;  /* 0x000000020606781a */ /* 0x000fc60000000000 */
[----:B------:R-:W-:Y:S01]  /*d230*/  STL [R1+0xf7c], R18 ;  /* 0x000f7c1201007387 */ /* 0x000fe20000100800 */
[C---:B------:R-:W-:Y:S01]  /*d240*/  ISETP.GE.AND P0, PT, R6.reuse, UR7, PT ;  /* 0x0000000706007c0c */ /* 0x040fe2000bf06270 */
[C---:B------:R-:W-:Y:S02]  /*d250*/  IMAD R3, R6.reuse, UR10, RZ ;  /* 0x0000000a06037c24 */ /* 0x040fe4000f8e02ff */
[----:B0----5:R-:W-:Y:S02]  /*d260*/  IMAD.MOV.U32 R26, RZ, RZ, R4 ;  /* 0x000000ffff1a7224 */ /* 0x021fe400078e0004 */
[----:B------:R-:W-:Y:S01]  /*d270*/  IMAD.MOV.U32 R27, RZ, RZ, R5 ;  /* 0x000000ffff1b7224 */ /* 0x000fe200078e0005 */
[----:B--2---:R-:W-:Y:S01]  /*d280*/  SHF.R.U32.HI R14, RZ, 0x5, R8 ;  /* 0x00000005ff0e7819 */ /* 0x004fe20000011608 */
[----:B------:R-:W-:Y:S01]  /*d290*/  IMAD.WIDE R4, R3, 0x2, R26 ;  /* 0x0000000203047825 */ /* 0x000fe200078e021a */
[----:B------:R-:W-:Y:S02]  /*d2a0*/  LOP3.LUT R3, R6, 0x30, RZ, 0xfc, !PT ;  /* 0x0000003006037812 */ /* 0x000fe400078efcff */
[----:B------:R0:W-:Y:S01]  /*d2b0*/  STL.64 [R1+0x230], R26 ;  /* 0x0002301a01007387 */ /* 0x0001e20000100a00 */
[----:B------:R-:W-:-:S02]  /*d2c0*/  SGXT.U32 R14, R14, 0x2 ;  /* 0x000000020e0e781a */ /* 0x000fc40000000000 */
[C---:B------:R-:W-:Y:S01]  /*d2d0*/  ISETP.GE.AND P1, PT, R3.reuse, UR7, PT ;  /* 0x0000000703007c0c */ /* 0x040fe2000bf26270 */
[----:B------:R2:W4:Y:S01]  /*d2e0*/  @!P0 LDG.E.U16 R17, desc[UR8][R4.64] ;  /* 0x0000000804118981 */ /* 0x000522000c1e1500 */
[----:B------:R-:W-:Y:S01]  /*d2f0*/  IMAD R3, R3, UR10, RZ ;  /* 0x0000000a03037c24 */ /* 0x000fe2000f8e02ff */
[----:B------:R-:W-:-:S03]  /*d300*/  LOP3.LUT R14, R14, 0x8, RZ, 0xfc, !PT ;  /* 0x000000080e0e7812 */ /* 0x000fc600078efcff */
[----:B------:R-:W-:-:S04]  /*d310*/  IMAD.WIDE R8, R3, 0x2, R26 ;  /* 0x0000000203087825 */ /* 0x000fc800078e021a */
[----:B-1----:R-:W-:Y:S01]  /*d320*/  IMAD R14, R14, UR4, RZ ;  /* 0x000000040e0e7c24 */ /* 0x002fe2000f8e02ff */
[----:B--2---:R-:W-:Y:S01]  /*d330*/  LOP3.LUT R4, R6, 0x8, RZ, 0xfc, !PT ;  /* 0x0000000806047812 */ /* 0x004fe200078efcff */
[----:B------:R-:W1:Y:S01]  /*d340*/  LDCU UR4, c[0x0][0x3a8] ;  /* 0x00007500ff0477ac */ /* 0x000e620008000800 */
[----:B------:R-:W-:Y:S02]  /*d350*/  PRMT R5, RZ, 0x7610, R5 ;  /* 0x00007610ff057816 */ /* 0x000fe40000000005 */
[----:B------:R-:W-:-:S04]  /*d360*/  ISETP.GE.AND P0, PT, R4, UR7, PT ;  /* 0x0000000704007c0c */ /* 0x000fc8000bf06270 */
[----:B------:R2:W4:Y:S02]  /*d370*/  @!P1 LDG.E.U16 R5, desc[UR8][R8.64] ;  /* 0x0000000808059981 */ /* 0x000524000c1e1500 */
[----:B--2---:R-:W-:-:S07]  /*d380*/  IMAD.WIDE R8, R14, 0x2, R26 ;  /* 0x000000020e087825 */ /* 0x004fce00078e021a */
[----:B------:R2:W4:Y:S01]  /*d390*/  @!P0 LDG.E.U16 R16, desc[UR8][R8.64] ;  /* 0x0000000808108981 */ /* 0x000522000c1e1500 */
[C---:B------:R-:W-:Y:S02]  /*d3a0*/  LOP3.LUT R3, R6.reuse, 0x10, RZ, 0xfc, !PT ;  /* 0x0000001006037812 */ /* 0x040fe400078efcff */
[----:B------:R-:W-:Y:S02]  /*d3b0*/  PRMT R13, RZ, 0x7610, R13 ;  /* 0x00007610ff0d7816 */ /* 0x000fe4000000000d */
[----:B------:R-:W-:Y:S02]  /*d3c0*/  ISETP.GE.AND P0, PT, R3, UR7, PT ;  /* 0x0000000703007c0c */ /* 0x000fe4000bf06270 */
[----:B------:R-:W-:Y:S01]  /*d3d0*/  LOP3.LUT R3, R6, 0x18, RZ, 0xfc, !PT ;  /* 0x0000001806037812 */ /* 0x000fe200078efcff */
[----:B--2---:R-:W2:Y:S03]  /*d3e0*/  S2R R9, SR_TID.X ;  /* 0x0000000000097919 */ /* 0x004ea60000002100 */
[----:B------:R-:W-:-:S02]  /*d3f0*/  ISETP.GE.AND P1, PT, R3, UR7, PT ;  /* 0x0000000703007c0c */ /* 0x000fc4000bf26270 */
[--C-:B--2---:R-:W-:Y:S02]  /*d400*/  SHF.R.U32.HI R14, RZ, 0x5, R9.reuse ;  /* 0x00000005ff0e7819 */ /* 0x104fe40000011609 */
[----:B------:R-:W-:Y:S02]  /*d410*/  SHF.R.U32.HI R9, RZ, 0x5, R9 ;  /* 0x00000005ff097819 */ /* 0x000fe40000011609 */
[----:B------:R-:W-:Y:S02]  /*d420*/  SGXT.U32 R14, R14, 0x2 ;  /* 0x000000020e0e781a */ /* 0x000fe40000000000 */
[----:B------:R-:W-:Y:S02]  /*d430*/  SGXT.U32 R9, R9, 0x2 ;  /* 0x000000020909781a */ /* 0x000fe40000000000 */
[----:B------:R-:W-:Y:S02]  /*d440*/  LOP3.LUT R14, R14, 0x18, RZ, 0xfc, !PT ;  /* 0x000000180e0e7812 */ /* 0x000fe400078efcff */
[----:B------:R-:W-:-:S03]  /*d450*/  LOP3.LUT R9, R9, 0x10, RZ, 0xfc, !PT ;  /* 0x0000001009097812 */ /* 0x000fc600078efcff */
[----:B-1----:R-:W-:Y:S01]  /*d460*/  IMAD R14, R14, UR4, RZ ;  /* 0x000000040e0e7c24 */ /* 0x002fe2000f8e02ff */
[----:B------:R-:W1:Y:S01]  /*d470*/  LDCU UR4, c[0x0][0x3a8] ;  /* 0x00007500ff0477ac */ /* 0x000e620008000800 */
[----:B---3--:R-:W-:Y:S01]  /*d480*/  IMAD R9, R9, UR6, RZ ;  /* 0x0000000609097c24 */ /* 0x008fe2000f8e02ff */
[----:B------:R-:W2:Y:S03]  /*d490*/  LDCU UR6, c[0x0][0x3a8] ;  /* 0x00007500ff0677ac */ /* 0x000ea60008000800 */
[----:B------:R-:W-:-:S05]  /*d4a0*/  IMAD.WIDE R8, R9, 0x2, R26 ;  /* 0x0000000209087825 */ /* 0x000fca00078e021a */
[----:B------:R3:W4:Y:S01]  /*d4b0*/  @!P0 LDG.E.U16 R13, desc[UR8][R8.64] ;  /* 0x00000008080d8981 */ /* 0x000722000c1e1500 */
[----:B------:R-:W-:Y:S02]  /*d4c0*/  LOP3.LUT R3, R6, 0x20, RZ, 0xfc, !PT ;  /* 0x0000002006037812 */ /* 0x000fe400078efcff */
[----:B------:R-:W-:Y:S01]  /*d4d0*/  PRMT R12, RZ, 0x7610, R12 ;  /* 0x00007610ff0c7816 */ /* 0x000fe2000000000c */
[----:B---3--:R-:W-:Y:S01]  /*d4e0*/  IMAD.WIDE R8, R14, 0x2, R26 ;  /* 0x000000020e087825 */ /* 0x008fe200078e021a */
[--C-:B------:R-:W-:Y:S02]  /*d4f0*/  SHF.R.U32.HI R14, RZ, 0x5, R15.reuse ;  /* 0x00000005ff0e7819 */ /* 0x100fe4000001160f */
[----:B------:R-:W-:Y:S02]  /*d500*/  SHF.R.U32.HI R15, RZ, 0x5, R15 ;  /* 0x00000005ff0f7819 */ /* 0x000fe4000001160f */
[----:B------:R-:W-:Y:S01]  /*d510*/  ISETP.GE.AND P0, PT, R3, UR7, PT ;  /* 0x0000000703007c0c */ /* 0x000fe2000bf06270 */
[----:B------:R3:W4:Y:S01]  /*d520*/  @!P1 LDG.E.U16 R12, desc[UR8][R8.64] ;  /* 0x00000008080c9981 */ /* 0x000722000c1e1500 */
[----:B------:R-:W-:-:S02]  /*d530*/  SGXT.U32 R15, R15, 0x2 ;  /* 0x000000020f0f781a */ /* 0x000fc40000000000 */
[----:B------:R-:W-:Y:S02]  /*d540*/  SGXT.U32 R14, R14, 0x2 ;  /* 0x000000020e0e781a */ /* 0x000fe40000000000 */
[----:B------:R-:W-:Y:S02]  /*d550*/  LOP3.LUT R15, R15, 0x20, RZ, 0xfc, !PT ;  /* 0x000000200f0f7812 */ /* 0x000fe400078efcff */
[----:B------:R-:W-:Y:S02]  /*d560*/  LOP3.LUT R3, R6, 0x28, RZ, 0xfc, !PT ;  /* 0x0000002806037812 */ /* 0x000fe400078efcff */
[----:B------:R-:W-:Y:S01]  /*d570*/  LOP3.LUT R14, R14, 0x28, RZ, 0xfc, !PT ;  /* 0x000000280e0e7812 */ /* 0x000fe200078efcff */
[----:B--2---:R-:W-:Y:S01]  /*d580*/  IMAD R15, R15, UR6, RZ ;  /* 0x000000060f0f7c24 */ /* 0x004fe2000f8e02ff */
[----:B------:R-:W-:Y:S01]  /*d590*/  ISETP.GE.AND P1, PT, R3, UR7, PT ;  /* 0x0000000703007c0c */ /* 0x000fe2000bf26270 */
[----:B------:R-:W2:Y:S01]  /*d5a0*/  LDCU UR6, c[0x0][0x3a8] ;  /* 0x00007500ff0677ac */ /* 0x000ea20008000800 */
[----:B------:R-:W-:Y:S01]  /*d5b0*/  PRMT R11, RZ, 0x7610, R11 ;  /* 0x00007610ff0b7816 */ /* 0x000fe2000000000b */
[----:B---3--:R-:W-:Y:S01]  /*d5c0*/  IMAD.WIDE R8, R15, 0x2, R26 ;  /* 0x000000020f087825 */ /* 0x008fe200078e021a */
[----:B------:R-:W-:-:S03]  /*d5d0*/  LOP3.LUT R3, R6, 0x38, RZ, 0xfc, !PT ;  /* 0x0000003806037812 */ /* 0x000fc600078efcff */
[----:B-1----:R-:W-:Y:S01]  /*d5e0*/  IMAD R14, R14, UR4, RZ ;  /* 0x000000040e0e7c24 */ /* 0x002fe2000f8e02ff */
[----:B------:R1:W3:Y:S01]  /*d5f0*/  @!P0 LDG.E.U16 R11, desc[UR8][R8.64] ;  /* 0x00000008080b8981 */ /* 0x0002e2000c1e1500 */
[----:B------:R-:W-:Y:S01]  /*d600*/  PRMT R10, RZ, 0x7610, R10 ;  /* 0x00007610ff0a7816 */ /* 0x000fe2000000000a */
[----:B------:R-:W0:Y:S01]  /*d610*/  LDCU UR4, c[0x0][0x3a8] ;  /* 0x00007500ff0477ac */ /* 0x000e220008000800 */
[C---:B------:R-:W-:Y:S01]  /*d620*/  ISETP.GE.AND P0, PT, R3.reuse, UR7, PT ;  /* 0x0000000703007c0c */ /* 0x040fe2000bf06270 */
[----:B------:R-:W-:Y:S02]  /*d630*/  IMAD R3, R3, UR10, RZ ;  /* 0x0000000a03037c24 */ /* 0x000fe4000f8e02ff */
[----:B-1----:R-:W-:-:S05]  /*d640*/  IMAD.WIDE R8, R14, 0x2, R26 ;  /* 0x000000020e087825 */ /* 0x002fca00078e021a */
[----:B------:R1:W3:Y:S01]  /*d650*/  @!P1 LDG.E.U16 R10, desc[UR8][R8.64] ;  /* 0x00000008080a9981 */ /* 0x0002e2000c1e1500 */
[----:B------:R-:W-:Y:S01]  /*d660*/  IMAD.WIDE R14, R3, 0x2, R26 ;  /* 0x00000002030e7825 */ /* 0x000fe200078e021a */
[----:B-1----:R-:W-:-:S06]  /*d670*/  PRMT R9, RZ, 0x7610, R9 ;  /* 0x00007610ff097816 */ /* 0x002fcc0000000009 */
[----:B------:R1:W3:Y:S01]  /*d680*/  @!P0 LDG.E.U16 R9, desc[UR8][R14.64] ;  /* 0x000000080e098981 */ /* 0x0002e2000c1e1500 */
[C---:B------:R-:W-:Y:S02]  /*d690*/  LOP3.LUT R3, R6.reuse, 0x4, RZ, 0xfc, !PT ;  /* 0x0000000406037812 */ /* 0x040fe400078efcff */
[----:B------:R-:W-:Y:S02]  /*d6a0*/  PRMT R7, RZ, 0x7610, R7 ;  /* 0x00007610ff077816 */ /* 0x000fe40000000007 */
[----:B------:R-:W-:Y:S02]  /*d6b0*/  ISETP.GE.AND P0, PT, R3, UR7, PT ;  /* 0x0000000703007c0c */ /* 0x000fe4000bf06270 */
[----:B------:R-:W-:Y:S01]  /*d6c0*/  LOP3.LUT R3, R6, 0xc, RZ, 0xfc, !PT ;  /* 0x0000000c06037812 */ /* 0x000fe200078efcff */
[----:B-1----:R-:W1:Y:S03]  /*d6d0*/  S2R R15, SR_TID.X ;  /* 0x00000000000f7919 */ /* 0x002e660000002100 */
[----:B------:R-:W-:-:S02]  /*d6e0*/  ISETP.GE.AND P1, PT, R3, UR7, PT ;  /* 0x0000000703007c0c */ /* 0x000fc4000bf26270 */
[----:B------:R-:W-:Y:S02]  /*d6f0*/  PRMT R4, RZ, 0x7610, R4 ;  /* 0x00007610ff047816 */ /* 0x000fe40000000004 */
[--C-:B-1----:R-:W-:Y:S02]  /*d700*/  SHF.R.U32.HI R8, RZ, 0x5, R15.reuse ;  /* 0x00000005ff087819 */ /* 0x102fe4000001160f */
[----:B------:R-:W-:Y:S02]  /*d710*/  SHF.R.U32.HI R15, RZ, 0x5, R15 ;  /* 0x00000005ff0f7819 */ /* 0x000fe4000001160f */
[----:B------:R-:W-:Y:S02]  /*d720*/  SGXT.U32 R8, R8, 0x2 ;  /* 0x000000020808781a */ /* 0x000fe40000000000 */
[----:B------:R-:W-:Y:S02]  /*d730*/  SGXT.U32 R15, R15, 0x2 ;  /* 0x000000020f0f781a */ /* 0x000fe40000000000 */
[----:B------:R-:W-:-:S02]  /*d740*/  LOP3.LUT R8, R8, 0xc, RZ, 0xfc, !PT ;  /* 0x0000000c08087812 */ /* 0x000fc400078efcff */
[----:B------:R-:W-:-:S03]  /*d750*/  LOP3.LUT R15, R15, 0x4, RZ, 0xfc, !PT ;  /* 0x000000040f0f7812 */ /* 0x000fc600078efcff */
[----:B0-----:R-:W-:Y:S01]  /*d760*/  IMAD R8, R8, UR4, RZ ;  /* 0x0000000408087c24 */ /* 0x001fe2000f8e02ff */
[----:B------:R-:W0:Y:S01]  /*d770*/  LDCU UR4, c[0x0][0x3a8] ;  /* 0x00007500ff0477ac */ /* 0x000e220008000800 */
[----:B--2---:R-:W-:Y:S01]  /*d780*/  IMAD R15, R15, UR6, RZ ;  /* 0x000000060f0f7c24 */ /* 0x004fe2000f8e02ff */
[----:B------:R-:W1:Y:S03]  /*d790*/  LDCU UR6, c[0x0][0x3a8] ;  /* 0x00007500ff0677ac */ /* 0x000e660008000800 */
[----:B------:R-:W-:-:S05]  /*d7a0*/  IMAD.WIDE R14, R15, 0x2, R26 ;  /* 0x000000020f0e7825 */ /* 0x000fca00078e021a */
[----:B------:R2:W3:Y:S02]  /*d7b0*/  @!P0 LDG.E.U16 R7, desc[UR8][R14.64] ;  /* 0x000000080e078981 */ /* 0x0004e4000c1e1500 */
[----:B--2---:R-:W-:-:S05]  /*d7c0*/  IMAD.WIDE R14, R8, 0x2, R26 ;  /* 0x00000002080e7825 */ /* 0x004fca00078e021a */
[----:B------:R2:W3:Y:S01]  /*d7d0*/  @!P1 LDG.E.U16 R4, desc[UR8][R14.64] ;  /* 0x000000080e049981 */ /* 0x0004e2000c1e1500 */
[----:B------:R-:W-:-:S04]  /*d7e0*/  LOP3.LUT R3, R6, 0x14, RZ, 0xfc, !PT ;  /* 0x0000001406037812 */ /* 0x000fc800078efcff */
[----:B------:R-:W-:Y:S02]  /*d7f0*/  ISETP.GE.AND P0, PT, R3, UR7, PT ;  /* 0x0000000703007c0c */ /* 0x000fe4000bf06270 */
[----:B------:R-:W-:Y:S01]  /*d800*/  LOP3.LUT R3, R6, 0x1c, RZ, 0xfc, !PT ;  /* 0x0000001c06037812 */ /* 0x000fe200078efcff */
[----:B--2---:R-:W2:Y:S03]  /*d810*/  S2R R15, SR_TID.X ;  /* 0x00000000000f7919 */ /* 0x004ea60000002100 */
[----:B------:R-:W-:Y:S02]  /*d820*/  ISETP.GE.AND P1, PT, R3, UR7, PT ;  /* 0x0000000703007c0c */ /* 0x000fe4000bf26270 */
[----:B------:R-:W-:Y:S02]  /*d830*/  PRMT R3, RZ, 0x7610, R3 ;  /* 0x00007610ff037816 */ /* 0x000fe40000000003 */
[----:B------:R-:W-:-:S02]  /*d840*/  PRMT R20, RZ, 0x7610, R20 ;  /* 0x00007610ff147816 */ /* 0x000fc40000000014 */
[--C-:B--2---:R-:W-:Y:S02]  /*d850*/  SHF.R.U32.HI R8, RZ, 0x5, R15.reuse ;  /* 0x00000005ff087819 */ /* 0x104fe4000001160f */
[----:B------:R-:W-:Y:S02]  /*d860*/  SHF.R.U32.HI R15, RZ, 0x5, R15 ;  /* 0x00000005ff0f7819 */ /* 0x000fe4000001160f */
[----:B------:R-:W-:Y:S02]  /*d870*/  SGXT.U32 R8, R8, 0x2 ;  /* 0x000000020808781a */ /* 0x000fe40000000000 */
[----:B------:R-:W-:Y:S02]  /*d880*/  SGXT.U32 R15, R15, 0x2 ;  /* 0x000000020f0f781a */ /* 0x000fe40000000000 */
[----:B------:R-:W-:Y:S02]  /*d890*/  LOP3.LUT R8, R8, 0x1c, RZ, 0xfc, !PT ;  /* 0x0000001c08087812 */ /* 0x000fe400078efcff */
[----:B------:R-:W-:-:S03]  /*d8a0*/  LOP3.LUT R15, R15, 0x14, RZ, 0xfc, !PT ;  /* 0x000000140f0f7812 */ /* 0x000fc600078efcff */
[----:B0-----:R-:W-:Y:S01]  /*d8b0*/  IMAD R8, R8, UR4, RZ ;  /* 0x0000000408087c24 */ /* 0x001fe2000f8e02ff */
[----:B------:R-:W0:Y:S01]  /*d8c0*/  LDCU UR4, c[0x0][0x3a8] ;  /* 0x00007500ff0477ac */ /* 0x000e220008000800 */
[----:B-1----:R-:W-:Y:S01]  /*d8d0*/  IMAD R15, R15, UR6, RZ ;  /* 0x000000060f0f7c24 */ /* 0x002fe2000f8e02ff */
[----:B------:R-:W1:Y:S03]  /*d8e0*/  LDCU UR6, c[0x0][0x3a8] ;  /* 0x00007500ff0677ac */ /* 0x000e660008000800 */
[----:B------:R-:W-:-:S05]  /*d8f0*/  IMAD.WIDE R14, R15, 0x2, R26 ;  /* 0x000000020f0e7825 */ /* 0x000fca00078e021a */
[----:B------:R2:W3:Y:S02]  /*d900*/  @!P0 LDG.E.U16 R3, desc[UR8][R14.64] ;  /* 0x000000080e038981 */ /* 0x0004e4000c1e1500 */
[----:B--2---:R-:W-:-:S05]  /*d910*/  IMAD.WIDE R14, R8, 0x2, R26 ;  /* 0x00000002080e7825 */ /* 0x004fca00078e021a */
[----:B------:R2:W3:Y:S01]  /*d920*/  @!P1 LDG.E.U16 R20, desc[UR8][R14.64] ;  /* 0x000000080e149981 */ /* 0x0004e2000c1e1500 */
[----:B------:R-:W-:Y:S02]  /*d930*/  LOP3.LUT R8, R6, 0x24, RZ, 0xfc, !PT ;  /* 0x0000002406087812 */ /* 0x000fe400078efcff */
        /* <DEDUP_REMOVED lines=11> */
[----:B0-----:R-:W-:Y:S02]  /*d9f0*/  IMAD R8, R8, UR4, RZ ;  /* 0x0000000408087c24 */ /* 0x001fe4000f8e02ff */
[----:B-1----:R-:W-:-:S04]  /*da00*/  IMAD R15, R15, UR6, RZ ;  /* 0x000000060f0f7c24 */ /* 0x002fc8000f8e02ff */
[----:B------:R-:W-:-:S05]  /*da10*/  IMAD.WIDE R14, R15, 0x2, R26 ;  /* 0x000000020f0e7825 */ /* 0x000fca00078e021a */
[----:B------:R0:W2:Y:S01]  /*da20*/  @!P0 LDG.E.U16 R22, desc[UR8][R14.64] ;  /* 0x000000080e168981 */ /* 0x0000a2000c1e1500 */
[----:B------:R-:W-:Y:S01]  /*da30*/  PRMT R21, RZ, 0x7610, R21 ;  /* 0x00007610ff157816 */ /* 0x000fe20000000015 */
[----:B0-----:R-:W-:Y:S01]  /*da40*/  IMAD.WIDE R14, R8, 0x2, R26 ;  /* 0x00000002080e7825 */ /* 0x001fe200078e021a */
[----:B------:R-:W-:-:S04]  /*da50*/  LOP3.LUT R8, R6, 0x34, RZ, 0xfc, !PT ;  /* 0x0000003406087812 */ /* 0x000fc800078efcff */
[C---:B------:R-:W-:Y:S01]  /*da60*/  ISETP.GE.AND P0, PT, R8.reuse, UR7, PT ;  /* 0x0000000708007c0c */ /* 0x040fe2000bf06270 */
[----:B------:R-:W-:Y:S01]  /*da70*/  IMAD R8, R8, UR10, RZ ;  /* 0x0000000a08087c24 */ /* 0x000fe2000f8e02ff */
[----:B------:R0:W2:Y:S01]  /*da80*/  @!P1 LDG.E.U16 R21, desc[UR8][R14.64] ;  /* 0x000000080e159981 */ /* 0x0000a2000c1e1500 */
[----:B------:R-:W-:Y:S02]  /*da90*/  PRMT R19, RZ, 0x7610, R19 ;  /* 0x00007610ff137816 */ /* 0x000fe40000000013 */
[----:B------:R-:W-:Y:S01]  /*daa0*/  LOP3.LUT R6, R6, 0x3c, RZ, 0xfc, !PT ;  /* 0x0000003c06067812 */ /* 0x000fe200078efcff */
[----:B0-----:R-:W-:-:S07]  /*dab0*/  IMAD.WIDE R14, R8, 0x2, R26 ;  /* 0x00000002080e7825 */ /* 0x001fce00078e021a */
[----:B------:R0:W2:Y:S01]  /*dac0*/  @!P0 LDG.E.U16 R19, desc[UR8][R14.64] ;  /* 0x000000080e138981 */ /* 0x0000a2000c1e1500 */
[C---:B------:R-:W-:Y:S01]  /*dad0*/  ISETP.GE.AND P0, PT, R6.reuse, UR7, PT ;  /* 0x0000000706007c0c */ /* 0x040fe2000bf06270 */
[----:B------:R-:W-:Y:S01]  /*dae0*/  IMAD R6, R6, UR10, RZ ;  /* 0x0000000a06067c24 */ /* 0x000fe2000f8e02ff */
[----:B------:R-:W-:-:S03]  /*daf0*/  PRMT R24, RZ, 0x7610, R24 ;  /* 0x00007610ff187816 */ /* 0x000fc60000000018 */
[----:B0-----:R-:W-:Y:S02]  /*db00*/  IMAD.WIDE R14, R6, 0x2, R26 ;  /* 0x00000002060e7825 */ /* 0x001fe400078e021a */
[----:B------:R-:W2:Y:S06]  /*db10*/  LDL.LU.64 R26, [R1+0xf98] ;  /* 0x000f9800011a7983 */ /* 0x000eac0000300a00 */
[----:B------:R0:W2:Y:S01]  /*db20*/  @!P0 LDG.E.U16 R24, desc[UR8][R14.64] ;  /* 0x000000080e188981 */ /* 0x0000a2000c1e1500 */
[----:B------:R-:W-:-:S03]  /*db30*/  PRMT R28, RZ, 0x7610, R28 ;  /* 0x00007610ff1c7816 */ /* 0x000fc6000000001c */
[----:B------:R-:W2:Y:S01]  /*db40*/  LDL R6, [R1+0x558] ;  /* 0x0005580001067983 */ /* 0x000ea20000100800 */
[----:B0-----:R-:W0:Y:S02]  /*db50*/  S2R R15, SR_TID.X ;  /* 0x00000000000f7919 */ /* 0x001e240000002100 */
[----:B0-----:R-:W-:Y:S02]  /*db60*/  LOP3.LUT R14, R15, 0x3f, RZ, 0xc0, !PT ;  /* 0x0000003f0f0e7812 */ /* 0x001fe400078ec0ff */
[----:B------:R-:W2:Y:S02]  /*db70*/  LDL R15, [R1+0x56c] ;  /* 0x00056c00010f7983 */ /* 0x000ea40000100800 */
[----:B------:R-:W-:Y:S01]  /*db80*/  ISETP.GE.AND P0, PT, R14, UR7, PT ;  /* 0x000000070e007c0c */ /* 0x000fe2000bf06270 */
[----:B------:R-:W-:Y:S01]  /*db90*/  BAR.SYNC.DEFER_BLOCKING 0x0 ;  /* 0x0000000000007b1d */ /* 0x000fe20000010000 */
[----:B--2---:R-:W-:-:S05]  /*dba0*/  IADD3 R14, P1, PT, R15, R2, RZ ;  /* 0x000000020f0e7210 */ /* 0x004fca0007f3e0ff */
[----:B------:R-:W2:Y:S02]  /*dbb0*/  LDL R15, [R1+0x544] ;  /* 0x00054400010f7983 */ /* 0x000ea40000100800 */
[----:B--2---:R-:W-:-:S05]  /*dbc0*/  IMAD.X R15, R15, 0x1, R0, P1 ;  /* 0x000000010f0f7824 */ /* 0x004fca00008e0600 */
[----:B------:R-:W2:Y:S04]  /*dbd0*/  @!P0 LDG.E.U16 R28, desc[UR8][R14.64] ;  /* 0x000000080e1c8981 */ /* 0x000ea8000c1e1500 */
[----:B--2---:R0:W-:Y:S04]  /*dbe0*/  STL [R1+0x24], R28 ;  /* 0x0000241c01007387 */ /* 0x0041e80000100800 */
[----:B0-----:R-:W2:Y:S04]  /*dbf0*/  LDL.LU R28, [R1+0xf94] ;  /* 0x000f9400011c7983 */ /* 0x001ea80000300800 */
[----:B------:R-:W2:Y:S02]  /*dc00*/  LDL R15, [R1+0x59c] ;  /* 0x00059c00010f7983 */ /* 0x000ea40000100800 */
[----:B--2---:R-:W-:-:S02]  /*dc10*/  IADD3 R14, P1, PT, R15, R2, RZ ;  /* 0x000000020f0e7210 */ /* 0x004fc40007f3e0ff */
[----:B------:R-:W2:Y:S01]  /*dc20*/  LDL R15, [R1+0x598] ;  /* 0x00059800010f7983 */ /* 0x000ea20000100800 */
[----:B------:R-:W-:Y:S02]  /*dc30*/  PRMT R8, RZ, 0x7610, R8 ;  /* 0x00007610ff087816 */ /* 0x000fe40000000008 */
[----:B--2---:R-:W-:-:S05]  /*dc40*/  IMAD.X R15, R15, 0x1, R0, P1 ;  /* 0x000000010f0f7824 */ /* 0x004fca00008e0600 */
[----:B------:R0:W2:Y:S04]  /*dc50*/  @!P0 LDG.E.U16 R8, desc[UR8][R14.64] ;  /* 0x000000080e088981 */ /* 0x0000a8000c1e1500 */
[----:B------:R-:W0:Y:S02]  /*dc60*/  LDL R15, [R1+0x578] ;  /* 0x00057800010f7983 */ /* 0x000e240000100800 */
[----:B0-----:R-:W-:Y:S02]  /*dc70*/  IADD3 R14, P1, PT, R15, R2, RZ ;  /* 0x000000020f0e7210 */ /* 0x001fe40007f3e0ff */
[----:B------:R-:W2:Y:S01]  /*dc80*/  LDL R15, [R1+0x1a4] ;  /* 0x0001a400010f7983 */ /* 0x000ea20000100800 */
[----:B------:R-:W-:Y:S02]  /*dc90*/  PRMT R23, RZ, 0x7610, R23 ;  /* 0x00007610ff177816 */ /* 0x000fe40000000017 */
[----:B--2---:R-:W-:-:S05]  /*dca0*/  IMAD.X R15, R15, 0x1, R0, P1 ;  /* 0x000000010f0f7824 */ /* 0x004fca00008e0600 */
[----:B------:R0:W2:Y:S04]  /*dcb0*/  @!P0 LDG.E.U16 R23, desc[UR8][R14.64] ;  /* 0x000000080e178981 */ /* 0x0000a8000c1e1500 */
[----:B------:R-:W2:Y:S01]  /*dcc0*/  LDL R15, [R1+0x380] ;  /* 0x00038000010f7983 */ /* 0x000ea20000100800 */
[----:B0-----:R-:W-:Y:S02]  /*dcd0*/  IADD3 R14, P1, PT, R6, R2, RZ ;  /* 0x00000002060e7210 */ /* 0x001fe40007f3e0ff */
[----:B------:R-:W-:-:S03]  /*dce0*/  PRMT R25, RZ, 0x7610, R25 ;  /* 0x00007610ff197816 */ /* 0x000fc60000000019 */
        /* <DEDUP_REMOVED lines=19> */
[----:B------:R-:W2:Y:S01]  /*de20*/  @!P0 LDG.E.U16 R29, desc[UR8][R14.64] ;  /* 0x000000080e1d8981 */ /* 0x000ea2000c1e1500 */
[----:B------:R-:W0:Y:S02]  /*de30*/  S2R R6, SR_TID.X ;  /* 0x0000000000067919 */ /* 0x000e240000002100 */
[----:B0-----:R-:W-:-:S04]  /*de40*/  LOP3.LUT R6, R6, 0x40, RZ, 0xc0, !PT ;  /* 0x0000004006067812 */ /* 0x001fc800078ec0ff */
[----:B------:R-:W-:Y:S01]  /*de50*/  ISETP.NE.U32.AND P2, PT, R6, RZ, PT ;  /* 0x000000ff0600720c */ /* 0x000fe20003f45070 */
[----:B--2---:R0:W-:Y:S04]  /*de60*/  STL [R1], R29 ;  /* 0x0000001d01007387 */ /* 0x0041e80000100800 */
[----:B0-----:R-:W2:Y:S04]  /*de70*/  LDL.LU R29, [R1+0xf90] ;  /* 0x000f9000011d7983 */ /* 0x001ea80000300800 */
[----:B------:R-:W2:Y:S01]  /*de80*/  LDL R15, [R1+0x4f4] ;  /* 0x0004f400010f7983 */ /* 0x000ea20000100800 */
[----:B------:R-:W0:Y:S02]  /*de90*/  S2R R6, SR_TID.X ;  /* 0x0000000000067919 */ /* 0x000e240000002100 */
[----:B0-----:R-:W-:-:S05]  /*dea0*/  LOP3.LUT R6, R6, 0x3f, RZ, 0xc0, !PT ;  /* 0x0000003f06067812 */ /* 0x001fca00078ec0ff */
[----:B------:R-:W-:Y:S01]  /*deb0*/  IMAD.SHL.U32 R14, R6, 0x2, RZ ;  /* 0x00000002060e7824 */ /* 0x000fe200078e00ff */
[----:B------:R-:W-:-:S04]  /*dec0*/  SEL R6, RZ, 0x90, !P2 ;  /* 0x00000090ff067807 */ /* 0x000fc80005000000 */
[----:B------:R-:W-:Y:S02]  /*ded0*/  LOP3.LUT R6, R6, R14, RZ, 0x3c, !PT ;  /* 0x0000000e06067212 */ /* 0x000fe400078e3cff */
[----:B--2---:R-:W-:Y:S02]  /*dee0*/  IADD3 R14, P1, PT, R15, R2, RZ ;  /* 0x000000020f0e7210 */ /* 0x004fe40007f3e0ff */
[----:B------:R-:W2:Y:S01]  /*def0*/  LDL R15, [R1+0x304] ;  /* 0x00030400010f7983 */ /* 0x000ea20000100800 */
[----:B------:R-:W-:Y:S02]  /*df00*/  PRMT R29, RZ, 0x7610, R29 ;  /* 0x00007610ff1d7816 */ /* 0x000fe4000000001d */
        /* <DEDUP_REMOVED lines=20> */
[----:B------:R-:W2:Y:S01]  /*e050*/  LDL R15, [R1+0x4c4] ;  /* 0x0004c400010f7983 */ /* 0x000ea20000100800 */
[----:B------:R-:W0:Y:S01]  /*e060*/  S2UR UR6, SR_CgaCtaId ;  /* 0x00000000000679c3 */ /* 0x000e220000008800 */
[----:B------:R-:W-:Y:S01]  /*e070*/  UMOV UR4, 0x400 ;  /* 0x0000040000047882 */ /* 0x000fe20000000000 */
[----:B--2---:R-:W-:-:S02]  /*e080*/  IADD3 R14, P1, PT, R15, R2, RZ ;  /* 0x000000020f0e7210 */ /* 0x004fc40007f3e0ff */
[----:B------:R-:W2:Y:S01]  /*e090*/  LDL R15, [R1+0x2a4] ;  /* 0x0002a400010f7983 */ /* 0x000ea20000100800 */
[----:B0-----:R-:W-:Y:S01]  /*e0a0*/  ULEA UR4, UR6, UR4, 0x18 ;  /* 0x0000000406047291 */ /* 0x001fe2000f8ec0ff */
[----:B------:R-:W-:-:S08]  /*e0b0*/  PRMT R26, RZ, 0x7610, R26 ;  /* 0x00007610ff1a7816 */ /* 0x000fd0000000001a */
[----:B----4-:R0:W-:Y:S04]  /*e0c0*/  STS.U16 [R6+UR4+0x8400], R13 ;  /* 0x0084000d06007988 */ /* 0x0101e80008000404 */
[----:B0-----:R-:W4:Y:S01]  /*e0d0*/  LDL R13, [R1+0x4b4] ;  /* 0x0004b400010d7983 */ /* 0x001f220000100800 */
[----:B--2---:R-:W-:-:S05]  /*e0e0*/  IMAD.X R15, R15, 0x1, R0, P1 ;  /* 0x000000010f0f7824 */ /* 0x004fca00008e0600 */
[----:B------:R-:W2:Y:S04]  /*e0f0*/  @!P0 LDG.E.U16 R26, desc[UR8][R14.64] ;  /* 0x000000080e1a8981 */ /* 0x000ea8000c1e1500 */
[----:B------:R4:W-:Y:S02]  /*e100*/  STS.U16 [R6+UR4+0x8600], R12 ;  /* 0x0086000c06007988 */ /* 0x0009e40008000404 */
[----:B----4-:R-:W-:Y:S02]  /*e110*/  IADD3 R12, P1, PT, R13, R2, RZ ;  /* 0x000000020d0c7210 */ /* 0x010fe40007f3e0ff */
[----:B--2---:R0:W-:Y:S04]  /*e120*/  STL [R1+0x8], R26 ;  /* 0x0000081a01007387 */ /* 0x0041e80000100800 */
[----:B0-----:R-:W2:Y:S04]  /*e130*/  LDL.LU R26, [R1+0xf80] ;  /* 0x000f8000011a7983 */ /* 0x001ea80000300800 */
[----:B------:R-:W4:Y:S01]  /*e140*/  LDL R13, [R1+0x284] ;  /* 0x00028400010d7983 */ /* 0x000f220000100800 */
[----:B------:R-:W-:-:S03]  /*e150*/  PRMT R18, RZ, 0x7610, R18 ;  /* 0x00007610ff127816 */ /* 0x000fc60000000012 */
[----:B------:R-:W2:Y:S04]  /*e160*/  LDL R15, [R1+0x264] ;  /* 0x00026400010f7983 */ /* 0x000ea80000100800 */
[----:B------:R-:W2:Y:S01]  /*e170*/  LDL R14, [R1+0x494] ;  /* 0x00049400010e7983 */ /* 0x000ea20000100800 */
[----:B----4-:R-:W-:-:S05]  /*e180*/  IMAD.X R13, R13, 0x1, R0, P1 ;  /* 0x000000010d0d7824 */ /* 0x010fca00008e0600 */
[----:B------:R-:W4:Y:S04]  /*e190*/  @!P0 LDG.E.U16 R18, desc[UR8][R12.64] ;  /* 0x000000080c128981 */ /* 0x000f28000c1e1500 */
[----:B----4-:R0:W-:Y:S04]  /*e1a0*/  STL [R1+0x4], R18 ;  /* 0x0000041201007387 */ /* 0x0101e80000100800 */
[----:B0-----:R-:W4:Y:S04]  /*e1b0*/  LDL.LU R18, [R1+0xf7c] ;  /* 0x000f7c0001127983 */ /* 0x001f280000300800 */
[----:B------:R-:W2:Y:S01]  /*e1c0*/  LDL R13, [R1+0x4a4] ;  /* 0x0004a400010d7983 */ /* 0x000ea20000100800 */
[----:B------:R-:W-:-:S02]  /*e1d0*/  PRMT R29, RZ, 0x7610, R29 ;  /* 0x00007610ff1d7816 */ /* 0x000fc4000000001d */
[----:B--2---:R-:W-:-:S05]  /*e1e0*/  IADD3 R12, P1, PT, R13, R2, RZ ;  /* 0x000000020d0c7210 */ /* 0x004fca0007f3e0ff */
[----:B------:R-:W-:Y:S01]  /*e1f0*/  IMAD.X R13, R15, 0x1, R0, P1 ;  /* 0x000000010f0d7824 */ /* 0x000fe200008e0600 */
[----:B---3--:R0:W-:Y:S04]  /*e200*/  STS.U16 [R6+UR4+0x8800], R11 ;  /* 0x0088000b06007988 */ /* 0x0081e80008000404 */
[----:B------:R-:W2:Y:S04]  /*e210*/  @!P0 LDG.E.U16 R29, desc[UR8][R12.64] ;  /* 0x000000080c1d8981 */ /* 0x000ea8000c1e1500 */
[----:B------:R-:W3:Y:S04]  /*e220*/  LDL R15, [R1+0x474] ;  /* 0x00047400010f7983 */ /* 0x000ee80000100800 */
[----:B------:R-:W3:Y:S04]  /*e230*/  LDL R12, [R1+0x21c] ;  /* 0x00021c00010c7983 */ /* 0x000ee80000100800 */
[----:B--2---:R-:W-:Y:S04]  /*e240*/  STL [R1+0xf78], R29 ;  /* 0x000f781d01007387 */ /* 0x004fe80000100800 */
[----:B0-----:R-:W2:Y:S04]  /*e250*/  LDL R11, [R1+0x244] ;  /* 0x00024400010b7983 */ /* 0x001ea80000100800 */
[----:B------:R0:W-:Y:S01]  /*e260*/  STS.U16 [R6+UR4+0x8a00], R10 ;  /* 0x008a000a06007988 */ /* 0x0001e20008000404 */
[----:B------:R-:W-:-:S02]  /*e270*/  PRMT R26, RZ, 0x7610, R26 ;  /* 0x00007610ff1a7816 */ /* 0x000fc4000000001a */
[----:B0-----:R-:W-:Y:S01]  /*e280*/  IADD3 R10, P1, PT, R14, R2, RZ ;  /* 0x000000020e0a7210 */ /* 0x001fe20007f3e0ff */
[----:B------:R0:W-:Y:S04]  /*e290*/  STS.U16 [R6+UR4+0x8c00], R5 ;  /* 0x008c000506007988 */ /* 0x0001e80008000404 */
[----:B------:R-:W3:Y:S01]  /*e2a0*/  LDL R14, [R1+0x1fc] ;  /* 0x0001fc00010e7983 */ /* 0x000ee20000100800 */
[----:B--2---:R-:W-:-:S05]  /*e2b0*/  IMAD.X R11, R11, 0x1, R0, P1 ;  /* 0x000000010b0b7824 */ /* 0x004fca00008e0600 */
[----:B------:R1:W2:Y:S04]  /*e2c0*/  @!P0 LDG.E.U16 R26, desc[UR8][R10.64] ;  /* 0x000000080a1a8981 */ /* 0x0002a8000c1e1500 */
[----:B------:R-:W1:Y:S01]  /*e2d0*/  LDL R11, [R1+0x484] ;  /* 0x00048400010b7983 */ /* 0x000e620000100800 */
[----:B0-----:R-:W-:Y:S02]  /*e2e0*/  PRMT R5, RZ, 0x7610, R5 ;  /* 0x00007610ff057816 */ /* 0x001fe40000000005 */
[----:B-1----:R-:W-:-:S05]  /*e2f0*/  IADD3 R10, P1, PT, R11, R2, RZ ;  /* 0x000000020b0a7210 */ /* 0x002fca0007f3e0ff */
[----:B---3--:R-:W-:-:S05]  /*e300*/  IMAD.X R11, R12, 0x1, R0, P1 ;  /* 0x000000010c0b7824 */ /* 0x008fca00008e0600 */
[----:B------:R0:W3:Y:S04]  /*e310*/  @!P0 LDG.E.U16 R5, desc[UR8][R10.64] ;  /* 0x000000080a058981 */ /* 0x0000e8000c1e1500 */
[----:B------:R1:W-:Y:S01]  /*e320*/  STS.U16 [R6+UR4+0x8000], R17 ;  /* 0x0080001106007988 */ /* 0x0003e20008000404 */
[----:B0-----:R-:W-:Y:S02]  /*e330*/  IADD3 R10, P1, PT, R15, R2, RZ ;  /* 0x000000020f0a7210 */ /* 0x001fe40007f3e0ff */
[----:B-1----:R-:W-:-:S03]  /*e340*/  PRMT R17, RZ, 0x7610, R17 ;  /* 0x00007610ff117816 */ /* 0x002fc60000000011 */
[----:B------:R-:W-:Y:S01]  /*e350*/  IMAD.X R11, R14, 0x1, R0, P1 ;  /* 0x000000010e0b7824 */ /* 0x000fe200008e0600 */
[----:B--2---:R-:W-:Y:S04]  /*e360*/  STL [R1+0xf74], R26 ;  /* 0x000f741a01007387 */ /* 0x004fe80000100800 */
[----:B------:R0:W2:Y:S04]  /*e370*/  @!P0 LDG.E.U16 R17, desc[UR8][R10.64] ;  /* 0x000000080a118981 */ /* 0x0000a8000c1e1500 */
[----:B---3--:R-:W-:Y:S04]  /*e380*/  STL [R1+0xf70], R5 ;  /* 0x000f700501007387 */ /* 0x008fe80000100800 */
[----:B------:R-:W0:Y:S01]  /*e390*/  LDL R11, [R1+0x464] ;  /* 0x00046400010b7983 */ /* 0x000e220000100800 */
[----:B----4-:R-:W-:-:S03]  /*e3a0*/  PRMT R18, RZ, 0x7610, R18 ;  /* 0x00007610ff127816 */ /* 0x010fc60000000012 */
[----:B------:R1:W-:Y:S04]  /*e3b0*/  STS.U16 [R6+UR4+0x8e00], R9 ;  /* 0x008e000906007988 */ /* 0x0003e80008000404 */
[----:B------:R-:W3:Y:S04]  /*e3c0*/  LDL R15, [R1+0x444] ;  /* 0x00044400010f7983 */ /* 0x000ee80000100800 */
[----:B------:R-:W4:Y:S04]  /*e3d0*/  LDL R14, [R1+0x1b8] ;  /* 0x0001b800010e7983 */ /* 0x000f280000100800 */
[----:B-1----:R-:W2:Y:S01]  /*e3e0*/  LDL R9, [R1+0x454] ;  /* 0x0004540001097983 */ /* 0x002ea20000100800 */
[----:B0-----:R-:W-:-:S03]  /*e3f0*/  IADD3 R10, P1, PT, R11, R2, RZ ;  /* 0x000000020b0a7210 */ /* 0x001fc60007f3e0ff */
[----:B------:R-:W2:Y:S01]  /*e400*/  LDL R11, [R1+0x1dc] ;  /* 0x0001dc00010b7983 */ /* 0x000ea20000100800 */
[----:B------:R-:W-:Y:S01]  /*e410*/  LOP3.LUT R12, R6, 0x20, RZ, 0x3c, !PT ;  /* 0x00000020060c7812 */ /* 0x000fe200078e3cff */
[----:B--2---:R-:W-:-:S05]  /*e420*/  IMAD.X R11, R11, 0x1, R0, P1 ;  /* 0x000000010b0b7824 */ /* 0x004fca00008e0600 */
[----:B------:R0:W2:Y:S04]  /*e430*/  @!P0 LDG.E.U16 R18, desc[UR8][R10.64] ;  /* 0x000000080a128981 */ /* 0x0000a8000c1e1500 */
[----:B------:R-:W2:Y:S01]  /*e440*/  LDL R11, [R1+0x1bc] ;  /* 0x0001bc00010b7983 */ /* 0x000ea20000100800 */
[----:B0-----:R-:W-:-:S03]  /*e450*/  IADD3 R10, P1, PT, R9, R2, RZ ;  /* 0x00000002090a7210 */ /* 0x001fc60007f3e0ff */
[----:B------:R-:W-:Y:S04]  /*e460*/  STS.U16 [R6+UR4+0x8200], R16 ;  /* 0x0082001006007988 */ /* 0x000fe80008000404 */
[----:B------:R0:W-:Y:S04]  /*e470*/  STS.U16 [R12+UR4+0x8300], R4 ;  /* 0x008300040c007988 */ /* 0x0001e80008000404 */
[----:B------:R-:W3:Y:S01]  /*e480*/  LDL R9, [R1+0x424] ;  /* 0x0004240001097983 */ /* 0x000ee20000100800 */
[----:B0-----:R-:W-:-:S03]  /*e490*/  PRMT R4, RZ, 0x7610, R4 ;  /* 0x00007610ff047816 */ /* 0x001fc60000000004 */
[----:B------:R0:W-:Y:S02]  /*e4a0*/  STS.U16 [R12+UR4+0x8700], R20 ;  /* 0x008700140c007988 */ /* 0x0001e40008000404 */
[----:B0-----:R-:W-:Y:S01]  /*e4b0*/  PRMT R20, RZ, 0x7610, R20 ;  /* 0x00007610ff147816 */ /* 0x001fe20000000014 */
[----:B--2---:R-:W-:-:S05]  /*e4c0*/  IMAD.X R11, R11, 0x1, R0, P1 ;  /* 0x000000010b0b7824 */ /* 0x004fca00008e0600 */
[----:B------:R3:W2:Y:S02]  /*e4d0*/  @!P0 LDG.E.U16 R4, desc[UR8][R10.64] ;  /* 0x000000080a048981 */ /* 0x0006a4000c1e1500 */
[----:B---3--:R-:W-:Y:S02]  /*e4e0*/  IADD3 R10, P1, PT, R15, R2, RZ ;  /* 0x000000020f0a7210 */ /* 0x008fe40007f3e0ff */
[----:B------:R0:W-:Y:S03]  /*e4f0*/  STS.U16 [R12+UR4+0x8900], R22 ;  /* 0x008900160c007988 */ /* 0x0001e60008000404 */
[----:B----4-:R-:W-:Y:S01]  /*e500*/  IMAD.X R11, R14, 0x1, R0, P1 ;  /* 0x000000010e0b7824 */ /* 0x010fe200008e0600 */
[----:B------:R-:W3:Y:S04]  /*e510*/  LDL R15, [R1+0x414] ;  /* 0x00041400010f7983 */ /* 0x000ee80000100800 */
[----:B------:R1:W4:Y:S01]  /*e520*/  @!P0 LDG.E.U16 R20, desc[UR8][R10.64] ;  /* 0x000000080a148981 */ /* 0x000322000c1e1500 */
[----:B0-----:R-:W-:-:S03]  /*e530*/  PRMT R22, RZ, 0x7610, R22 ;  /* 0x00007610ff167816 */ /* 0x001fc60000000016 */
[----:B------:R-:W2:Y:S04]  /*e540*/  LDL R14, [R1+0x218] ;  /* 0x00021800010e7983 */ /* 0x000ea80000100800 */
[----:B------:R-:W1:Y:S02]  /*e550*/  LDL R11, [R1+0x434] ;  /* 0x00043400010b7983 */ /* 0x000e640000100800 */
[----:B-1----:R-:W-:Y:S02]  /*e560*/  IADD3 R10, P1, PT, R11, R2, RZ ;  /* 0x000000020b0a7210 */ /* 0x002fe40007f3e0ff */
[----:B------:R-:W2:Y:S03]  /*e570*/  LDL R11, [R1+0x1d8] ;  /* 0x0001d800010b7983 */ /* 0x000ea60000100800 */
[----:B--2---:R-:W-:-:S05]  /*e580*/  IMAD.X R11, R11, 0x1, R0, P1 ;  /* 0x000000010b0b7824 */ /* 0x004fca00008e0600 */
[----:B------:R0:W2:Y:S04]  /*e590*/  @!P0 LDG.E.U16 R22, desc[UR8][R10.64] ;  /* 0x000000080a168981 */ /* 0x0000a8000c1e1500 */
[----:B------:R-:W2:Y:S01]  /*e5a0*/  LDL R11, [R1+0x1f8] ;  /* 0x0001f800010b7983 */ /* 0x000ea20000100800 */
[----:B0-----:R-:W-:-:S03]  /*e5b0*/  IADD3 R10, P1, PT, R9, R2, RZ ;  /* 0x00000002090a7210 */ /* 0x001fc60007f3e0ff */
[----:B------:R0:W-:Y:S04]  /*e5c0*/  STS.U16 [R12+UR4+0x8b00], R21 ;  /* 0x008b00150c007988 */ /* 0x0001e80008000404 */
[----:B------:R1:W-:Y:S04]  /*e5d0*/  STS.U16 [R12+UR4+0x8500], R3 ;  /* 0x008500030c007988 */ /* 0x0003e80008000404 */
[----:B------:R-:W3:Y:S01]  /*e5e0*/  LDL R9, [R1+0x3f4] ;  /* 0x0003f40001097983 */ /* 0x000ee20000100800 */
[----:B0-----:R-:W-:Y:S02]  /*e5f0*/  PRMT R21, RZ, 0x7610, R21 ;  /* 0x00007610ff157816 */ /* 0x001fe40000000015 */
[----:B-1----:R-:W-:Y:S01]  /*e600*/  PRMT R3, RZ, 0x7610, R3 ;  /* 0x00007610ff037816 */ /* 0x002fe20000000003 */
[----:B--2---:R-:W-:-:S05]  /*e610*/  IMAD.X R11, R11, 0x1, R0, P1 ;  /* 0x000000010b0b7824 */ /* 0x004fca00008e0600 */
[----:B------:R3:W2:Y:S02]  /*e620*/  @!P0 LDG.E.U16 R21, desc[UR8][R10.64] ;  /* 0x000000080a158981 */ /* 0x0006a4000c1e1500 */
[----:B---3--:R-:W-:Y:S02]  /*e630*/  IADD3 R10, P1, PT, R15, R2, RZ ;  /* 0x000000020f0a7210 */ /* 0x008fe40007f3e0ff */
[----:B------:R0:W-:Y:S03]  /*e640*/  STS.U16 [R12+UR4+0x8100], R7 ;  /* 0x008100070c007988 */ /* 0x0001e60008000404 */
[----:B------:R-:W-:Y:S01]  /*e650*/  IMAD.X R11, R14, 0x1, R0, P1 ;  /* 0x000000010e0b7824 */ /* 0x000fe200008e0600 */
[----:B------:R-:W-:Y:S04]  /*e660*/  STS.U16 [R12+UR4+0x8d00], R19 ;  /* 0x008d00130c007988 */ /* 0x000fe80008000404 */
[----:B------:R1:W3:Y:S04]  /*e670*/  @!P0 LDG.E.U16 R3, desc[UR8][R10.64] ;  /* 0x000000080a038981 */ /* 0x0002e8000c1e1500 */
[----:B------:R-:W-:Y:S01]  /*e680*/  STS.U16 [R12+UR4+0x8f00], R24 ;  /* 0x008f00180c007988 */ /* 0x000fe20008000404 */
[----:B0-----:R-:W-:-:S03]  /*e690*/  PRMT R7, RZ, 0x7610, R7 ;  /* 0x00007610ff077816 */ /* 0x001fc60000000007 */
[----:B------:R-:W2:Y:S04]  /*e6a0*/  LDL R15, [R1+0x280] ;  /* 0x00028000010f7983 */ /* 0x000ea80000100800 */
[----:B------:R-:W1:Y:S04]  /*e6b0*/  LDL R11, [R1+0x404] ;  /* 0x00040400010b7983 */ /* 0x000e680000100800 */
[----:B------:R-:W2:Y:S01]  /*e6c0*/  LDL R14, [R1+0x3d4] ;  /* 0x0003d400010e7983 */ /* 0x000ea20000100800 */
[----:B-1----:R-:W-:-:S03]  /*e6d0*/  IADD3 R10, P1, PT, R11, R2, RZ ;  /* 0x000000020b0a7210 */ /* 0x002fc60007f3e0ff */
[----:B------:R-:W2:Y:S04]  /*e6e0*/  LDL R11, [R1+0x240] ;  /* 0x00024000010b7983 */ /* 0x000ea80000100800 */
[----:B------:R0:W-:Y:S01]  /*e6f0*/  STS.U16 [R6+UR4], R8 ;  /* 0x0000000806007988 */ /* 0x0001e20008000404 */
[--C-:B--2---:R-:W-:Y:S01]  /*e700*/  IMAD.X R11, R11, 0x1, R0.reuse, P1 ;  /* 0x000000010b0b7824 */ /* 0x104fe200008e0600 */
[----:B0-----:R-:W-:Y:S02]  /*e710*/  IADD3 R8, P1, PT, R9, R2, RZ ;  /* 0x0000000209087210 */ /* 0x001fe40007f3e0ff */
[----:B------:R-:W2:Y:S04]  /*e720*/  LDL R9, [R1+0x260] ;  /* 0x0002600001097983 */ /* 0x000ea80000100800 */
[----:B------:R0:W3:Y:S02]  /*e730*/  @!P0 LDG.E.U16 R7, desc[UR8][R10.64] ;  /* 0x000000080a078981 */ /* 0x0000e4000c1e1500 */
[----:B0-----:R-:W-:Y:S01]  /*e740*/  PRMT R11, RZ, 0x7610, R11 ;  /* 0x00007610ff0b7816 */ /* 0x001fe2000000000b */
[----:B--2---:R-:W-:-:S05]  /*e750*/  IMAD.X R9, R9, 0x1, R0, P1 ;  /* 0x0000000109097824 */ /* 0x004fca00008e0600 */
[----:B------:R0:W2:Y:S04]  /*e760*/  @!P0 LDG.E.U16 R11, desc[UR8][R8.64] ;  /* 0x00000008080b8981 */ /* 0x0000a8000c1e1500 */
[----:B------:R-:W0:Y:S01]  /*e770*/  LDL R9, [R1+0x3e4] ;  /* 0x0003e40001097983 */ /* 0x000e220000100800 */
[----:B------:R-:W-:Y:S02]  /*e780*/  PRMT R10, RZ, 0x7610, R10 ;  /* 0x00007610ff0a7816 */ /* 0x000fe4000000000a */
[----:B0-----:R-:W-:-:S05]  /*e790*/  IADD3 R8, P1, PT, R9, R2, RZ ;  /* 0x0000000209087210 */ /* 0x001fca0007f3e0ff */
[----:B------:R-:W-:Y:S02]  /*e7a0*/  IMAD.X R9, R15, 0x1, R0, P1 ;  /* 0x000000010f097824 */ /* 0x000fe400008e0600 */
[----:B------:R-:W2:Y:S01]  /*e7b0*/  LDL R15, [R1+0x2a0] ;  /* 0x0002a000010f7983 */ /* 0x000ea20000100800 */
[----:B------:R-:W-:-:S03]  /*e7c0*/  IADD3 R14, P1, PT, R14, R2, RZ ;  /* 0x000000020e0e7210 */ /* 0x000fc60007f3e0ff */
[----:B------:R0:W3:Y:S02]  /*e7d0*/  @!P0 LDG.E.U16 R10, desc[UR8][R8.64] ;  /* 0x00000008080a8981 */ /* 0x0000e4000c1e1500 */
[----:B0-----:R-:W-:Y:S01]  /*e7e0*/  PRMT R9, RZ, 0x7610, R9 ;  /* 0x00007610ff097816 */ /* 0x001fe20000000009 */
        /* <DEDUP_REMOVED lines=14> */
[----:B------:R-:W2:Y:S04]  /*e8d0*/  LDL.LU R14, [R1] ;  /* 0x00000000010e7983 */ /* 0x000ea80000300800 */
[----:B------:R-:W0:Y:S04]  /*e8e0*/  LDL R15, [R1+0x3a4] ;  /* 0x0003a400010f7983 */ /* 0x000e280000100800 */
[----:B--2---:R0:W-:Y:S02]  /*e8f0*/  STS.U16 [R6+UR4+0x1400], R14 ;  /* 0x0014000e06007988 */ /* 0x0041e40008000404 */
[----:B0-----:R-:W-:-:S02]  /*e900*/  IADD3 R14, P1, PT, R15, R2, RZ ;  /* 0x000000020f0e7210 */ /* 0x001fc40007f3e0ff */
[----:B------:R-:W2:Y:S01]  /*e910*/  LDL R15, [R1+0x300] ;  /* 0x00030000010f7983 */ /* 0x000ea20000100800 */
[----:B------:R-:W-:Y:S02]  /*e920*/  PRMT R13, RZ, 0x7610, R13 ;  /* 0x00007610ff0d7816 */ /* 0x000fe4000000000d */
[----:B--2---:R-:W-:-:S05]  /*e930*/  IMAD.X R15, R15, 0x1, R0, P1 ;  /* 0x000000010f0f7824 */ /* 0x004fca00008e0600 */
[----:B------:R0:W2:Y:S04]  /*e940*/  @!P0 LDG.E.U16 R13, desc[UR8][R14.64] ;  /* 0x000000080e0d8981 */ /* 0x0000a8000c1e1500 */
[----:B------:R-:W2:Y:S04]  /*e950*/  LDL.LU R14, [R1+0x14] ;  /* 0x00001400010e7983 */ /* 0x000ea80000300800 */
        /* <DEDUP_REMOVED lines=11> */
[----:B------:R-:W2:Y:S04]  /*ea10*/  LDL R15, [R1+0x340] ;  /* 0x00034000010f7983 */ /* 0x000ea80000100800 */
[----:B------:R0:W-:Y:S02]  /*ea20*/  STS.U16 [R6+UR4+0x400], R23 ;  /* 0x0004001706007988 */ /* 0x0001e40008000404 */
[----:B0-----:R-:W-:Y:S01]  /*ea30*/  PRMT R23, RZ, 0x7610, R23 ;  /* 0x00007610ff177816 */ /* 0x001fe20000000017 */
        /* <DEDUP_REMOVED lines=47> */
[----:B------:R-:W2:Y:S04]  /*ed30*/  LDL R15, [R1+0x35c] ;  /* 0x00035c00010f7983 */ /* 0x000ea80000100800 */
[----:B------:R0:W-:Y:S02]  /*ed40*/  STS.U16 [R6+UR4+0x3400], R5 ;  /* 0x0034000506007988 */ /* 0x0001e40008000404 */
[----:B0-----:R-:W-:Y:S01]  /*ed50*/  PRMT R5, RZ, 0x7610, R5 ;  /* 0x00007610ff057816 */ /* 0x001fe20000000005 */
[----:B--2---:R-:W-:-:S05]  /*ed60*/  IMAD.X R15, R15, 0x1, R0, P1 ;  /* 0x000000010f0f7824 */ /* 0x004fca00008e0600 */
[----:B------:R-:W2:Y:S04]  /*ed70*/  @!P0 LDG.E.U16 R5, desc[UR8][R14.64] ;  /* 0x000000080e058981 */ /* 0x000ea8000c1e1500 */
[----:B------:R-:W3:Y:S04]  /*ed80*/  LDL R15, [R1+0x510] ;  /* 0x00051000010f7983 */ /* 0x000ee80000100800 */
[----:B--2---:R0:W-:Y:S01]  /*ed90*/  STL [R1], R5 ;  /* 0x0000000501007387 */ /* 0x0041e20000100800 */
[----:B---3--:R-:W-:-:S03]  /*eda0*/  IADD3 R14, P1, PT, R15, R2, RZ ;  /* 0x000000020f0e7210 */ /* 0x008fc60007f3e0ff */
[----:B------:R1:W-:Y:S04]  /*edb0*/  STS.U16 [R6+UR4+0x2c00], R29 ;  /* 0x002c001d06007988 */ /* 0x0003e80008000404 */
[----:B------:R-:W2:Y:S04]  /*edc0*/  LDL R15, [R1+0x33c] ;  /* 0x00033c00010f7983 */ /* 0x000ea80000100800 */
[----:B0-----:R-:W3:Y:S01]  /*edd0*/  LDL R5, [R1+0x4f0] ;  /* 0x0004f00001057983 */ /* 0x001ee20000100800 */
[----:B-1----:R-:W-:Y:S01]  /*ede0*/  PRMT R29, RZ, 0x7610, R29 ;  /* 0x00007610ff1d7816 */ /* 0x002fe2000000001d */
[----:B--2---:R-:W-:-:S05]  /*edf0*/  IMAD.X R15, R15, 0x1, R0, P1 ;  /* 0x000000010f0f7824 */ /* 0x004fca00008e0600 */
[----:B------:R-:W2:Y:S04]  /*ee00*/  @!P0 LDG.E.U16 R29, desc[UR8][R14.64] ;  /* 0x000000080e1d8981 */ /* 0x000ea8000c1e1500 */
[----:B------:R-:W3:Y:S04]  /*ee10*/  LDL R15, [R1+0x500] ;  /* 0x00050000010f7983 */ /* 0x000ee80000100800 */
[----:B--2---:R-:W-:Y:S04]  /*ee20*/  STL [R1+0xf64], R29 ;  /* 0x000f641d01007387 */ /* 0x004fe80000100800 */
[----:B------:R-:W-:Y:S04]  /*ee30*/  STL [R1+0xf68], R29 ;  /* 0x000f681d01007387 */ /* 0x000fe80000100800 */
[----:B------:R-:W-:Y:S01]  /*ee40*/  STL [R1+0xf6c], R29 ;  /* 0x000f6c1d01007387 */ /* 0x000fe20000100800 */
[----:B---3--:R-:W-:-:S03]  /*ee50*/  IADD3 R14, P1, PT, R15, R2, RZ ;  /* 0x000000020f0e7210 */ /* 0x008fc60007f3e0ff */
[----:B------:R-:W2:Y:S04]  /*ee60*/  LDL R15, [R1+0x31c] ;  /* 0x00031c00010f7983 */ /* 0x000ea80000100800 */
[----:B------:R0:W-:Y:S01]  /*ee70*/  STS.U16 [R6+UR4+0x4000], R4 ;  /* 0x0040000406007988 */ /* 0x0001e20008000404 */
[----:B--2---:R-:W-:Y:S01]  /*ee80*/  IMAD.X R15, R15, 0x1, R0, P1 ;  /* 0x000000010f0f7824 */ /* 0x004fe200008e0600 */
[----:B0-----:R-:W-:Y:S02]  /*ee90*/  IADD3 R4, P1, PT, R5, R2, RZ ;  /* 0x0000000205047210 */ /* 0x001fe40007f3e0ff */
[----:B------:R-:W2:Y:S04]  /*eea0*/  LDL R5, [R1+0x2fc] ;  /* 0x0002fc0001057983 */ /* 0x000ea80000100800 */
[----:B------:R0:W-:Y:S02]  /*eeb0*/  STS.U16 [R6+UR4+0x3000], R26 ;  /* 0x0030001a06007988 */ /* 0x0001e40008000404 */
[----:B0-----:R-:W-:Y:S01]  /*eec0*/  PRMT R26, RZ, 0x7610, R26 ;  /* 0x00007610ff1a7816 */ /* 0x001fe2000000001a */
[----:B--2---:R-:W-:-:S05]  /*eed0*/  IMAD.X R5, R5, 0x1, R0, P1 ;  /* 0x0000000105057824 */ /* 0x004fca00008e0600 */
[----:B------:R-:W2:Y:S04]  /*eee0*/  @!P0 LDG.E.U16 R26, desc[UR8][R4.64] ;  /* 0x00000008041a8981 */ /* 0x000ea8000c1e1500 */
[----:B------:R-:W3:Y:S04]  /*eef0*/  LDL R5, [R1+0x4e0] ;  /* 0x0004e00001057983 */ /* 0x000ee80000100800 */
[----:B------:R0:W-:Y:S02]  /*ef00*/  STS.U16 [R6+UR4+0x1000], R28 ;  /* 0x0010001c06007988 */ /* 0x0001e40008000404 */
[----:B0-----:R-:W-:-:S06]  /*ef10*/  PRMT R28, RZ, 0x7610, R28 ;  /* 0x00007610ff1c7816 */ /* 0x001fcc000000001c */
[----:B------:R-:W4:Y:S04]  /*ef20*/  @!P0 LDG.E.U16 R28, desc[UR8][R14.64] ;  /* 0x000000080e1c8981 */ /* 0x000f28000c1e1500 */
[----:B------:R-:W4:Y:S04]  /*ef30*/  LDL R14, [R1+0x4d0] ;  /* 0x0004d000010e7983 */ /* 0x000f280000100800 */
[----:B------:R-:W4:Y:S04]  /*ef40*/  LDL R15, [R1+0x2bc] ;  /* 0x0002bc00010f7983 */ /* 0x000f280000100800 */
[----:B--2---:R-:W-:Y:S01]  /*ef50*/  STL [R1+0xf60], R26 ;  /* 0x000f601a01007387 */ /* 0x004fe20000100800 */
[----:B---3--:R-:W-:-:S03]  /*ef60*/  IADD3 R4, P1, PT, R5, R2, RZ ;  /* 0x0000000205047210 */ /* 0x008fc60007f3e0ff */
[----:B------:R-:W2:Y:S04]  /*ef70*/  LDL R5, [R1+0x2dc] ;  /* 0x0002dc0001057983 */ /* 0x000ea80000100800 */
[----:B------:R0:W-:Y:S02]  /*ef80*/  STS.U16 [R6+UR4+0x800], R25 ;  /* 0x0008001906007988 */ /* 0x0001e40008000404 */
[----:B0-----:R-:W-:Y:S01]  /*ef90*/  PRMT R25, RZ, 0x7610, R25 ;  /* 0x00007610ff197816 */ /* 0x001fe20000000019 */
[----:B--2---:R-:W-:-:S05]  /*efa0*/  IMAD.X R5, R5, 0x1, R0, P1 ;  /* 0x0000000105057824 */ /* 0x004fca00008e0600 */
[----:B------:R4:W2:Y:S04]  /*efb0*/  @!P0 LDG.E.U16 R25, desc[UR8][R4.64] ;  /* 0x0000000804198981 */ /* 0x0008a8000c1e1500 */
[----:B------:R0:W-:Y:S01]  /*efc0*/  STS.U16 [R6+UR4+0x4800], R22 ;  /* 0x0048001606007988 */ /* 0x0001e20008000404 */
[----:B----4-:R-:W-:Y:S02]  /*efd0*/  IADD3 R4, P1, PT, R14, R2, RZ ;  /* 0x000000020e047210 */ /* 0x010fe40007f3e0ff */
[----:B0-----:R-:W-:-:S03]  /*efe0*/  PRMT R22, RZ, 0x7610, R22 ;  /* 0x00007610ff167816 */ /* 0x001fc60000000016 */
[----:B------:R-:W-:-:S05]  /*eff0*/  IMAD.X R5, R15, 0x1, R0, P1 ;  /* 0x000000010f057824 */ /* 0x000fca00008e0600 */
[----:B------:R-:W3:Y:S04]  /*f000*/  @!P0 LDG.E.U16 R22, desc[UR8][R4.64] ;  /* 0x0000000804168981 */ /* 0x000ee8000c1e1500 */
[----:B--2---:R-:W-:Y:S04]  /*f010*/  STL [R1+0xf5c], R25 ;  /* 0x000f5c1901007387 */ /* 0x004fe80000100800 */
[----:B------:R-:W2:Y:S04]  /*f020*/  LDL R5, [R1+0x4c0] ;  /* 0x0004c00001057983 */ /* 0x000ea80000100800 */
[----:B------:R-:W4:Y:S04]  /*f030*/  LDL R15, [R1+0x4a0] ;  /* 0x0004a000010f7983 */ /* 0x000f280000100800 */
[----:B------:R-:W4:Y:S04]  /*f040*/  LDL R14, [R1+0x25c] ;  /* 0x00025c00010e7983 */ /* 0x000f280000100800 */
[----:B---3--:R-:W-:Y:S01]  /*f050*/  STL [R1+0xf58], R22 ;  /* 0x000f581601007387 */ /* 0x008fe20000100800 */
[----:B--2---:R-:W-:-:S03]  /*f060*/  IADD3 R4, P1, PT, R5, R2, RZ ;  /* 0x0000000205047210 */ /* 0x004fc60007f3e0ff */
[----:B------:R-:W2:Y:S04]  /*f070*/  LDL R5, [R1+0x29c] ;  /* 0x00029c0001057983 */ /* 0x000ea80000100800 */
[----:B------:R0:W-:Y:S02]  /*f080*/  STS.U16 [R6+UR4+0x4c00], R21 ;  /* 0x004c001506007988 */ /* 0x0001e40008000404 */
[----:B0-----:R-:W-:Y:S01]  /*f090*/  PRMT R21, RZ, 0x7610, R21 ;  /* 0x00007610ff157816 */ /* 0x001fe20000000015 */
[----:B--2---:R-:W-:-:S05]  /*f0a0*/  IMAD.X R5, R5, 0x1, R0, P1 ;  /* 0x0000000105057824 */ /* 0x004fca00008e0600 */
[----:B------:R-:W2:Y:S04]  /*f0b0*/  @!P0 LDG.E.U16 R21, desc[UR8][R4.64] ;  /* 0x0000000804158981 */ /* 0x000ea8000c1e1500 */
[----:B------:R-:W3:Y:S04]  /*f0c0*/  LDL R5, [R1+0x4b0] ;  /* 0x0004b00001057983 */ /* 0x000ee80000100800 */
[----:B--2---:R-:W-:Y:S01]  /*f0d0*/  STL [R1+0xf54], R21 ;  /* 0x000f541501007387 */ /* 0x004fe20000100800 */
[----:B---3--:R-:W-:-:S03]  /*f0e0*/  IADD3 R4, P1, PT, R5, R2, RZ ;  /* 0x0000000205047210 */ /* 0x008fc60007f3e0ff */
[----:B------:R-:W2:Y:S04]  /*f0f0*/  LDL R5, [R1+0x27c] ;  /* 0x00027c0001057983 */ /* 0x000ea80000100800 */
[----:B------:R0:W-:Y:S02]  /*f100*/  STS.U16 [R6+UR4+0x3800], R17 ;  /* 0x0038001106007988 */ /* 0x0001e40008000404 */
[----:B0-----:R-:W-:Y:S02]  /*f110*/  PRMT R17, RZ, 0x7610, R17 ;  /* 0x00007610ff117816 */ /* 0x001fe40000000011 */
[----:B------:R0:W-:Y:S02]  /*f120*/  STS.U16 [R6+UR4+0x3c00], R18 ;  /* 0x003c001206007988 */ /* 0x0001e40008000404 */
[----:B0-----:R-:W-:Y:S01]  /*f130*/  PRMT R18, RZ, 0x7610, R18 ;  /* 0x00007610ff127816 */ /* 0x001fe20000000012 */
[----:B--2---:R-:W-:-:S05]  /*f140*/  IMAD.X R5, R5, 0x1, R0, P1 ;  /* 0x0000000105057824 */ /* 0x004fca00008e0600 */
[----:B------:R4:W2:Y:S02]  /*f150*/  @!P0 LDG.E.U16 R17, desc[UR8][R4.64] ;  /* 0x0000000804118981 */ /* 0x0008a4000c1e1500 */
[----:B----4-:R-:W-:Y:S02]  /*f160*/  IADD3 R4, P1, PT, R15, R2, RZ ;  /* 0x000000020f047210 */ /* 0x010fe40007f3e0ff */
[----:B------:R0:W-:Y:S03]  /*f170*/  STS.U16 [R6+UR4+0x4400], R20 ;  /* 0x0044001406007988 */ /* 0x0001e60008000404 */
[----:B------:R-:W-:Y:S01]  /*f180*/  IMAD.X R5, R14, 0x1, R0, P1 ;  /* 0x000000010e057824 */ /* 0x000fe200008e0600 */
[----:B------:R1:W-:Y:S04]  /*f190*/  STS.U16 [R6+UR4+0x5800], R11 ;  /* 0x0058000b06007988 */ /* 0x0003e80008000404 */
[----:B------:R3:W4:Y:S01]  /*f1a0*/  @!P0 LDG.E.U16 R18, desc[UR8][R4.64] ;  /* 0x0000000804128981 */ /* 0x000722000c1e1500 */
[----:B0-----:R-:W-:-:S03]  /*f1b0*/  PRMT R20, RZ, 0x7610, R20 ;  /* 0x00007610ff147816 */ /* 0x001fc60000000014 */
[----:B------:R-:W2:Y:S04]  /*f1c0*/  LDL R15, [R1+0x470] ;  /* 0x00047000010f7983 */ /* 0x000ea80000100800 */
[----:B-1----:R-:W2:Y:S04]  /*f1d0*/  LDL R11, [R1+0x214] ;  /* 0x00021400010b7983 */ /* 0x002ea80000100800 */
[----:B------:R-:W3:Y:S04]  /*f1e0*/  LDL R5, [R1+0x490] ;  /* 0x0004900001057983 */ /* 0x000ee80000100800 */
[----:B------:R-:W2:Y:S01]  /*f1f0*/  LDL R14, [R1+0x1f4] ;  /* 0x0001f400010e7983 */ /* 0x000ea20000100800 */
[----:B---3--:R-:W-:-:S03]  /*f200*/  IADD3 R4, P1, PT, R5, R2, RZ ;  /* 0x0000000205047210 */ /* 0x008fc60007f3e0ff */
[----:B------:R-:W3:Y:S02]  /*f210*/  LDL R5, [R1+0x23c] ;  /* 0x00023c0001057983 */ /* 0x000ee40000100800 */
[----:B---3--:R-:W-:-:S05]  /*f220*/  IMAD.X R5, R5, 0x1, R0, P1 ;  /* 0x0000000105057824 */ /* 0x008fca00008e0600 */
[----:B------:R0:W3:Y:S04]  /*f230*/  @!P0 LDG.E.U16 R20, desc[UR8][R4.64] ;  /* 0x0000000804148981 */ /* 0x0000e8000c1e1500 */
[----:B------:R-:W0:Y:S04]  /*f240*/  LDL R5, [R1+0x480] ;  /* 0x0004800001057983 */ /* 0x000e280000100800 */
[----:B------:R1:W-:Y:S04]  /*f250*/  STS.U16 [R6+UR4+0x5000], R3 ;  /* 0x0050000306007988 */ /* 0x0003e80008000404 */
[----:B------:R0:W-:Y:S01]  /*f260*/  STS.U16 [R6+UR4+0x5c00], R10 ;  /* 0x005c000a06007988 */ /* 0x0001e20008000404 */
[----:B-1----:R-:W-:-:S02]  /*f270*/  PRMT R3, RZ, 0x7610, R3 ;  /* 0x00007610ff037816 */ /* 0x002fc40000000003 */
[----:B0-----:R-:W-:-:S05]  /*f280*/  IADD3 R4, P1, PT, R5, R2, RZ ;  /* 0x0000000205047210 */ /* 0x001fca0007f3e0ff */
[--C-:B--2---:R-:W-:Y:S01]  /*f290*/  IMAD.X R5, R11, 0x1, R0.reuse, P1 ;  /* 0x000000010b057824 */ /* 0x104fe200008e0600 */
[----:B------:R-:W-:Y:S01]  /*f2a0*/  IADD3 R10, P1, PT, R15, R2, RZ ;  /* 0x000000020f0a7210 */ /* 0x000fe20007f3e0ff */
[----:B------:R0:W-:Y:S04]  /*f2b0*/  STS.U16 [R6+UR4+0x6000], R9 ;  /* 0x0060000906007988 */ /* 0x0001e80008000404 */
[----:B------:R1:W2:Y:S01]  /*f2c0*/  @!P0 LDG.E.U16 R3, desc[UR8][R4.64] ;  /* 0x0000000804038981 */ /* 0x0002a2000c1e1500 */
[----:B------:R-:W-:-:S03]  /*f2d0*/  IMAD.X R11, R14, 0x1, R0, P1 ;  /* 0x000000010e0b7824 */ /* 0x000fc600008e0600 */
[----:B------:R-:W2:Y:S04]  /*f2e0*/  LDL R15, [R1+0x1c0] ;  /* 0x0001c000010f7983 */ /* 0x000ea80000100800 */
[----:B0-----:R-:W2:Y:S01]  /*f2f0*/  LDL R9, [R1+0x450] ;  /* 0x0004500001097983 */ /* 0x001ea20000100800 */
[----:B-1----:R-:W-:Y:S02]  /*f300*/  PRMT R5, RZ, 0x7610, R5 ;  /* 0x00007610ff057816 */ /* 0x002fe40000000005 */
[----:B------:R-:W-:Y:S01]  /*f310*/  PRMT R4, RZ, 0x7610, R4 ;  /* 0x00007610ff047816 */ /* 0x000fe20000000004 */
[----:B------:R2:W-:Y:S04]  /*f320*/  STS.U16 [R6+UR4+0x6800], R8 ;  /* 0x0068000806007988 */ /* 0x0005e80008000404 */
[----:B------:R0:W2:Y:S04]  /*f330*/  @!P0 LDG.E.U16 R5, desc[UR8][R10.64] ;  /* 0x000000080a058981 */ /* 0x0000a8000c1e1500 */
[----:B------:R-:W2:Y:S04]  /*f340*/  LDL R14, [R1+0x430] ;  /* 0x00043000010e7983 */ /* 0x000ea80000100800 */
[----:B------:R-:W0:Y:S02]  /*f350*/  LDL R11, [R1+0x460] ;  /* 0x00046000010b7983 */ /* 0x000e240000100800 */
[----:B0-----:R-:W-:-:S02]  /*f360*/  IADD3 R10, P1, PT, R11, R2, RZ ;  /* 0x000000020b0a7210 */ /* 0x001fc40007f3e0ff */
[----:B------:R-:W2:Y:S03]  /*f370*/  LDL R11, [R1+0x1d4] ;  /* 0x0001d400010b7983 */ /* 0x000ea60000100800 */
[----:B--2---:R-:W-:-:S05]  /*f380*/  IMAD.X R11, R11, 0x1, R0, P1 ;  /* 0x000000010b0b7824 */ /* 0x004fca00008e0600 */
[----:B------:R0:W2:Y:S04]  /*f390*/  @!P0 LDG.E.U16 R4, desc[UR8][R10.64] ;  /* 0x000000080a048981 */ /* 0x0000a8000c1e1500 */
[----:B------:R-:W2:Y:S04]  /*f3a0*/  LDL R10, [R1+0x1b4] ;  /* 0x0001b400010a7983 */ /* 0x000ea80000100800 */
[----:B------:R-:W0:Y:S01]  /*f3b0*/  LDL R11, [R1+0x440] ;  /* 0x00044000010b7983 */ /* 0x000e220000100800 */
[----:B------:R-:W-:-:S03]  /*f3c0*/  IADD3 R8, P1, PT, R9, R2, RZ ;  /* 0x0000000209087210 */ /* 0x000fc60007f3e0ff */
[----:B------:R1:W-:Y:S02]  /*f3d0*/  STS.U16 [R6+UR4+0x5400], R7 ;  /* 0x0054000706007988 */ /* 0x0003e40008000404 */
[----:B--2---:R-:W-:Y:S01]  /*f3e0*/  IMAD.X R9, R10, 0x1, R0, P1 ;  /* 0x000000010a097824 */ /* 0x004fe200008e0600 */
[----:B0-----:R-:W-:-:S05]  /*f3f0*/  IADD3 R10, P1, PT, R11, R2, RZ ;  /* 0x000000020b0a7210 */ /* 0x001fca0007f3e0ff */
[----:B------:R-:W-:Y:S02]  /*f400*/  IMAD.X R11, R15, 0x1, R0, P1 ;  /* 0x000000010f0b7824 */ /* 0x000fe400008e0600 */
[----:B------:R-:W2:Y:S01]  /*f410*/  LDL R15, [R1+0x1e0] ;  /* 0x0001e000010f7983 */ /* 0x000ea20000100800 */
[----:B-1----:R-:W-:Y:S02]  /*f420*/  PRMT R7, RZ, 0x7610, R7 ;  /* 0x00007610ff077816 */ /* 0x002fe40000000007 */
[----:B------:R-:W-:-:S04]  /*f430*/  IADD3 R14, P1, PT, R14, R2, RZ ;  /* 0x000000020e0e7210 */ /* 0x000fc80007f3e0ff */
[----:B------:R0:W3:Y:S02]  /*f440*/  @!P0 LDG.E.U16 R7, desc[UR8][R8.64] ;  /* 0x0000000808078981 */ /* 0x0000e4000c1e1500 */
[----:B0-----:R-:W-:-:S06]  /*f450*/  PRMT R8, RZ, 0x7610, R8 ;  /* 0x00007610ff087816 */ /* 0x001fcc0000000008 */
        /* <DEDUP_REMOVED lines=18> */
[----:B------:R-:W2:Y:S04]  /*f580*/  LDL R15, [R1+0x248] ;  /* 0x00024800010f7983 */ /* 0x000ea80000100800 */
[----:B------:R-:W-:Y:S04]  /*f590*/  STS.U16 [R6+UR4+0x6400], R19 ;  /* 0x0064001306007988 */ /* 0x000fe80008000404 */
[----:B------:R-:W-:Y:S04]  /*f5a0*/  STS.U16 [R6+UR4+0x6c00], R13 ;  /* 0x006c000d06007988 */ /* 0x000fe80008000404 */
[----:B------:R-:W-:Y:S04]  /*f5b0*/  STS.U16 [R6+UR4+0x7000], R16 ;  /* 0x0070001006007988 */ /* 0x000fe80008000404 */
[----:B------:R-:W-:Y:S04]  /*f5c0*/  STS.U16 [R6+UR4+0x7400], R23 ;  /* 0x0074001706007988 */ /* 0x000fe80008000404 */
[----:B------:R-:W-:Y:S04]  /*f5d0*/  STS.U16 [R6+UR4+0x7800], R24 ;  /* 0x0078001806007988 */ /* 0x000fe80008000404 */
[----:B------:R0:W-:Y:S02]  /*f5e0*/  STS.U16 [R6+UR4+0x7c00], R27 ;  /* 0x007c001b06007988 */ /* 0x0001e40008000404 */
        /* <DEDUP_REMOVED lines=19> */
[----:B------:R-:W2:Y:S04]  /*f720*/  LDL.LU R14, [R1+0x8] ;  /* 0x00000800010e7983 */ /* 0x000ea80000300800 */
[----:B------:R-:W3:Y:S04]  /*f730*/  LDL R15, [R1+0x3d0] ;  /* 0x0003d000010f7983 */ /* 0x000ee80000100800 */
[----:B--2---:R3:W-:Y:S02]  /*f740*/  STS.U16 [R12+UR4+0x500], R14 ;  /* 0x0005000e0c007988 */ /* 0x0047e40008000404 */
[----:B---3--:R-:W-:-:S02]  /*f750*/  IADD3 R14, P1, PT, R15, R2, RZ ;  /* 0x000000020f0e7210 */ /* 0x008fc40007f3e0ff */
[----:B------:R-:W2:Y:S01]  /*f760*/  LDL R15, [R1+0x2a8] ;  /* 0x0002a800010f7983 */ /* 0x000ea20000100800 */
[----:B------:R-:W-:Y:S02]  /*f770*/  PRMT R27, RZ, 0x7610, R27 ;  /* 0x00007610ff1b7816 */ /* 0x000fe4000000001b */
[----:B--2---:R-:W-:-:S05]  /*f780*/  IMAD.X R15, R15, 0x1, R0, P1 ;  /* 0x000000010f0f7824 */ /* 0x004fca00008e0600 */
[----:B------:R0:W2:Y:S04]  /*f790*/  @!P0 LDG.E.U16 R27, desc[UR8][R14.64] ;  /* 0x000000080e1b8981 */ /* 0x0000a8000c1e1500 */
[----:B------:R-:W3:Y:S04]  /*f7a0*/  LDL.LU R14, [R1+0x4] ;  /* 0x00000400010e7983 */ /* 0x000ee80000300800 */
[----:B------:R-:W0:Y:S04]  /*f7b0*/  LDL R15, [R1+0x3c0] ;  /* 0x0003c000010f7983 */ /* 0x000e280000100800 */
[----:B---3--:R0:W-:Y:S02]  /*f7c0*/  STS.U16 [R12+UR4+0x900], R14 ;  /* 0x0009000e0c007988 */ /* 0x0081e40008000404 */
[----:B0-----:R-:W-:-:S02]  /*f7d0*/  IADD3 R14, P1, PT, R15, R2, RZ ;  /* 0x000000020f0e7210 */ /* 0x001fc40007f3e0ff */
[----:B------:R-:W3:Y:S01]  /*f7e0*/  LDL R15, [R1+0x2c8] ;  /* 0x0002c800010f7983 */ /* 0x000ee20000100800 */
[----:B------:R-:W-:Y:S02]  /*f7f0*/  PRMT R29, RZ, 0x7610, R29 ;  /* 0x00007610ff1d7816 */ /* 0x000fe4000000001d */
[----:B---3--:R-:W-:-:S05]  /*f800*/  IMAD.X R15, R15, 0x1, R0, P1 ;  /* 0x000000010f0f7824 */ /* 0x008fca00008e0600 */
[----:B------:R-:W3:Y:S04]  /*f810*/  @!P0 LDG.E.U16 R29, desc[UR8][R14.64] ;  /* 0x000000080e1d8981 */ /* 0x000ee8000c1e1500 */
[----:B---3--:R0:W-:Y:S04]  /*f820*/  STL [R1+0x14], R29 ;  /* 0x0000141d01007387 */ /* 0x0081e80000100800 */
[----:B0-----:R-:W3:Y:S04]  /*f830*/  LDL.LU R29, [R1+0xf68] ;  /* 0x000f6800011d7983 */ /* 0x001ee80000300800 */
[----:B------:R-:W2:Y:S04]  /*f840*/  LDL.LU R14, [R1] ;  /* 0x00000000010e7983 */ /* 0x000ea80000300800 */
[----:B------:R-:W3:Y:S04]  /*f850*/  LDL R15, [R1+0x3b0] ;  /* 0x0003b000010f7983 */ /* 0x000ee80000100800 */
[----:B--2---:R3:W-:Y:S02]  /*f860*/  STS.U16 [R12+UR4+0xd00], R14 ;  /* 0x000d000e0c007988 */ /* 0x0047e40008000404 */
[----:B---3--:R-:W-:-:S02]  /*f870*/  IADD3 R14, P1, PT, R15, R2, RZ ;  /* 0x000000020f0e7210 */ /* 0x008fc40007f3e0ff */
[----:B------:R-:W2:Y:S01]  /*f880*/  LDL R15, [R1+0x2e8] ;  /* 0x0002e800010f7983 */ /* 0x000ea20000100800 */
[----:B------:R-:W-:Y:S02]  /*f890*/  PRMT R29, RZ, 0x7610, R29 ;  /* 0x00007610ff1d7816 */ /* 0x000fe4000000001d */
[----:B--2---:R-:W-:-:S05]  /*f8a0*/  IMAD.X R15, R15, 0x1, R0, P1 ;  /* 0x000000010f0f7824 */ /* 0x004fca00008e0600 */
[----:B------:R-:W2:Y:S04]  /*f8b0*/  @!P0 LDG.E.U16 R29, desc[UR8][R14.64] ;  /* 0x000000080e1d8981 */ /* 0x000ea8000c1e1500 */
[----:B--2---:R0:W-:Y:S04]  /*f8c0*/  STL [R1+0x10], R29 ;  /* 0x0000101d01007387 */ /* 0x0041e80000100800 */
[----:B0-----:R-:W2:Y:S04]  /*f8d0*/  LDL.LU R29, [R1+0xf64] ;  /* 0x000f6400011d7983 */ /* 0x001ea80000300800 */
[----:B------:R-:W3:Y:S02]  /*f8e0*/  LDL R15, [R1+0x3a0] ;  /* 0x0003a000010f7983 */ /* 0x000ee40000100800 */
[----:B---3--:R-:W-:-:S02]  /*f8f0*/  IADD3 R14, P1, PT, R15, R2, RZ ;  /* 0x000000020f0e7210 */ /* 0x008fc40007f3e0ff */
[----:B------:R-:W3:Y:S01]  /*f900*/  LDL R15, [R1+0x308] ;  /* 0x00030800010f7983 */ /* 0x000ee20000100800 */
[----:B------:R-:W-:Y:S02]  /*f910*/  PRMT R24, RZ, 0x7610, R24 ;  /* 0x00007610ff187816 */ /* 0x000fe40000000018 */
[----:B---3--:R-:W-:-:S05]  /*f920*/  IMAD.X R15, R15, 0x1, R0, P1 ;  /* 0x000000010f0f7824 */ /* 0x008fca00008e0600 */
[----:B------:R0:W3:Y:S04]  /*f930*/  @!P0 LDG.E.U16 R24, desc[UR8][R14.64] ;  /* 0x000000080e188981 */ /* 0x0000e8000c1e1500 */
[----:B------:R-:W0:Y:S02]  /*f940*/  LDL R15, [R1+0x390] ;  /* 0x00039000010f7983 */ /* 0x000e240000100800 */
[----:B0-----:R-:W-:Y:S02]  /*f950*/  IADD3 R14, P1, PT, R15, R2, RZ ;  /* 0x000000020f0e7210 */ /* 0x001fe40007f3e0ff */
        /* <DEDUP_REMOVED lines=28> */
[----:B--2---:R0:W-:Y:S04]  /*fb20*/  STL [R1], R21 ;  /* 0x0000001501007387 */ /* 0x0041e80000100800 */
[----:B0-----:R-:W2:Y:S04]  /*fb30*/  LDL.LU R21, [R1+0xf54] ;  /* 0x000f540001157983 */ /* 0x001ea80000300800 */
[----:B------:R-:W2:Y:S02]  /*fb40*/  LDL R15, [R1+0x568] ;  /* 0x00056800010f7983 */ /* 0x000ea40000100800 */
[----:B--2---:R-:W-:-:S02]  /*fb50*/  IADD3 R14, P1, PT, R15, R2, RZ ;  /* 0x000000020f0e7210 */ /* 0x004fc40007f3e0ff */
[----:B------:R-:W2:Y:S01]  /*fb60*/  LDL R15, [R1+0x19c] ;  /* 0x00019c00010f7983 */ /* 0x000ea20000100800 */
[----:B------:R-:W-:-:S03]  /*fb70*/  PRMT R16, RZ, 0x7610, R16 ;  /* 0x00007610ff107816 */ /* 0x000fc60000000010 */
[----:B------:R0:W-:Y:S04]  /*fb80*/  STS.U16 [R12+UR4+0x2900], R17 ;  /* 0x002900110c007988 */ /* 0x0001e80008000404 */
[----:B0-----:R-:W3:Y:S01]  /*fb90*/  LDL R17, [R1+0x388] ;  /* 0x0003880001117983 */ /* 0x001ee20000100800 */
[----:B--2---:R-:W-:-:S05]  /*fba0*/  IMAD.X R15, R15, 0x1, R0, P1 ;  /* 0x000000010f0f7824 */ /* 0x004fca00008e0600 */
[----:B------:R0:W2:Y:S04]  /*fbb0*/  @!P0 LDG.E.U16 R16, desc[UR8][R14.64] ;  /* 0x000000080e108981 */ /* 0x0000a8000c1e1500 */
[----:B------:R-:W0:Y:S04]  /*fbc0*/  LDL R15, [R1+0x588] ;  /* 0x00058800010f7983 */ /* 0x000e280000100800 */
[----:B------:R1:W-:Y:S02]  /*fbd0*/  STS.U16 [R12+UR4+0x1100], R29 ;  /* 0x0011001d0c007988 */ /* 0x0003e40008000404 */
[----:B-1----:R-:W-:-:S02]  /*fbe0*/  PRMT R29, RZ, 0x7610, R29 ;  /* 0x00007610ff1d7816 */ /* 0x002fc4000000001d */
[----:B0-----:R-:W-:-:S05]  /*fbf0*/  IADD3 R14, P1, PT, R15, R2, RZ ;  /* 0x000000020f0e7210 */ /* 0x001fca0007f3e0ff */
[----:B---3--:R-:W-:Y:S01]  /*fc00*/  IMAD.X R15, R17, 0x1, R0, P1 ;  /* 0x00000001110f7824 */ /* 0x008fe200008e0600 */
[----:B------:R0:W-:Y:S04]  /*fc10*/  STS.U16 [R12+UR4+0x2500], R21 ;  /* 0x002500150c007988 */ /* 0x0001e80008000404 */
[----:B------:R1:W3:Y:S04]  /*fc20*/  @!P0 LDG.E.U16 R29, desc[UR8][R14.64] ;  /* 0x000000080e1d8981 */ /* 0x0002e8000c1e1500 */
[----:B------:R-:W2:Y:S04]  /*fc30*/  LDL R17, [R1+0x334] ;  /* 0x0003340001117983 */ /* 0x000ea80000100800 */
[----:B------:R-:W2:Y:S01]  /*fc40*/  LDL R15, [R1+0x548] ;  /* 0x00054800010f7983 */ /* 0x000ea20000100800 */
[----:B-1----:R-:W1:Y:S02]  /*fc50*/  S2R R14, SR_TID.X ;  /* 0x00000000000e7919 */ /* 0x002e640000002100 */
[----:B-1----:R-:W-:-:S04]  /*fc60*/  LOP3.LUT R14, R14, 0x40, RZ, 0xc0, !PT ;  /* 0x000000400e0e7812 */ /* 0x002fc800078ec0ff */
[----:B------:R-:W-:Y:S02]  /*fc70*/  ISETP.NE.U32.AND P1, PT, R14, RZ, PT ;  /* 0x000000ff0e00720c */ /* 0x000fe40003f25070 */
[----:B--2---:R-:W-:Y:S02]  /*fc80*/  IADD3 R14, P2, PT, R15, R2, RZ ;  /* 0x000000020f0e7210 */ /* 0x004fe40007f5e0ff */
[----:B------:R-:W2:Y:S01]  /*fc90*/  LDL R15, [R1+0x374] ;  /* 0x00037400010f7983 */ /* 0x000ea20000100800 */
[----:B0-----:R-:W-:Y:S02]  /*fca0*/  PRMT R21, RZ, 0x7610, R21 ;  /* 0x00007610ff157816 */ /* 0x001fe40000000015 */
[----:B--2---:R-:W-:-:S05]  /*fcb0*/  IMAD.X R15, R15, 0x1, R0, P2 ;  /* 0x000000010f0f7824 */ /* 0x004fca00010e0600 */
[----:B------:R0:W2:Y:S04]  /*fcc0*/  @!P0 LDG.E.U16 R21, desc[UR8][R14.64] ;  /* 0x000000080e158981 */ /* 0x0000a8000c1e1500 */
[----:B------:R-:W0:Y:S04]  /*fcd0*/  LDL R15, [R1+0x528] ;  /* 0x00052800010f7983 */ /* 0x000e280000100800 */
[----:B------:R-:W-:Y:S01]  /*fce0*/  STL [R1+0xf48], R20 ;  /* 0x000f481401007387 */ /* 0x000fe20000100800 */
[----:B0-----:R-:W-:-:S03]  /*fcf0*/  IADD3 R14, P2, PT, R15, R2, RZ ;  /* 0x000000020f0e7210 */ /* 0x001fc60007f5e0ff */
[----:B------:R-:W2:Y:S04]  /*fd00*/  LDL R15, [R1+0x354] ;  /* 0x00035400010f7983 */ /* 0x000ea80000100800 */
[----:B------:R0:W-:Y:S01]  /*fd10*/  STS.U16 [R12+UR4+0x3100], R20 ;  /* 0x003100140c007988 */ /* 0x0001e20008000404 */
[----:B------:R-:W-:-:S03]  /*fd20*/  PRMT R19, RZ, 0x7610, R19 ;  /* 0x00007610ff137816 */ /* 0x000fc60000000013 */
[----:B0-----:R-:W3:Y:S01]  /*fd30*/  LDL R20, [R1+0x50c] ;  /* 0x00050c0001147983 */ /* 0x001ee20000100800 */
[----:B--2---:R-:W-:-:S05]  /*fd40*/  IMAD.X R15, R15, 0x1, R0, P2 ;  /* 0x000000010f0f7824 */ /* 0x004fca00010e0600 */
[----:B------:R3:W2:Y:S04]  /*fd50*/  @!P0 LDG.E.U16 R19, desc[UR8][R14.64] ;  /* 0x000000080e138981 */ /* 0x0006a8000c1e1500 */
[----:B------:R0:W-:Y:S01]  /*fd60*/  STS.U16 [R12+UR4+0x3500], R3 ;  /* 0x003500030c007988 */ /* 0x0001e20008000404 */
[----:B---3--:R-:W-:Y:S02]  /*fd70*/  IADD3 R14, P2, PT, R20, R2, RZ ;  /* 0x00000002140e7210 */ /* 0x008fe40007f5e0ff */
        /* <DEDUP_REMOVED lines=13> */
[----:B------:R0:W2:Y:S04]  /*fe50*/  @!P0 LDG.E.U16 R5, desc[UR8][R14.64] ;  /* 0x000000080e058981 */ /* 0x0000a8000c1e1500 */
[----:B------:R-:W0:Y:S02]  /*fe60*/  LDL R15, [R1+0x4ec] ;  /* 0x0004ec00010f7983 */ /* 0x000e240000100800 */
[----:B0-----:R-:W-:Y:S02]  /*fe70*/  IADD3 R14, P2, PT, R15, R2, RZ ;  /* 0x000000020f0e7210 */ /* 0x001fe40007f5e0ff */
[----:B------:R-:W3:Y:S04]  /*fe80*/  LDL R15, [R1+0x2f4] ;  /* 0x0002f400010f7983 */ /* 0x000ee80000100800 */
[----:B------:R0:W-:Y:S02]  /*fe90*/  STS.U16 [R12+UR4+0x3d00], R4 ;  /* 0x003d00040c007988 */ /* 0x0001e40008000404 */
[----:B0-----:R-:W-:Y:S01]  /*fea0*/  PRMT R4, RZ, 0x7610, R4 ;  /* 0x00007610ff047816 */ /* 0x001fe20000000004 */
[----:B---3--:R-:W-:-:S05]  /*feb0*/  IMAD.X R15, R15, 0x1, R0, P2 ;  /* 0x000000010f0f7824 */ /* 0x008fca00010e0600 */
[----:B------:R4:W3:Y:S04]  /*fec0*/  @!P0 LDG.E.U16 R4, desc[UR8][R14.64] ;  /* 0x000000080e048981 */ /* 0x0008e8000c1e1500 */
[----:B------:R-:W2:Y:S01]  /*fed0*/  LDL R15, [R1+0x2d4] ;  /* 0x0002d400010f7983 */ /* 0x000ea20000100800 */
[----:B----4-:R-:W-:-:S03]  /*fee0*/  IADD3 R14, P2, PT, R20, R2, RZ ;  /* 0x00000002140e7210 */ /* 0x010fc60007f5e0ff */
[----:B------:R0:W-:Y:S04]  /*fef0*/  STS.U16 [R12+UR4+0x4100], R7 ;  /* 0x004100070c007988 */ /* 0x0001e80008000404 */
[----:B------:R1:W-:Y:S04]  /*ff00*/  STS.U16 [R12+UR4+0x4500], R8 ;  /* 0x004500080c007988 */ /* 0x0003e80008000404 */
[----:B------:R4:W-:Y:S01]  /*ff10*/  STS.U16 [R12+UR4+0x4900], R11 ;  /* 0x0049000b0c007988 */ /* 0x0009e20008000404 */
[----:B0-----:R-:W-:-:S03]  /*ff20*/  PRMT R7, RZ, 0x7610, R7 ;  /* 0x00007610ff077816 */ /* 0x001fc60000000007 */
[----:B------:R-:W3:Y:S01]  /*ff30*/  LDL R20, [R1+0x274] ;  /* 0x0002740001147983 */ /* 0x000ee20000100800 */
[----:B--2---:R-:W-:-:S05]  /*ff40*/  IMAD.X R15, R15, 0x1, R0, P2 ;  /* 0x000000010f0f7824 */ /* 0x004fca00010e0600 */
[----:B------:R0:W2:Y:S04]  /*ff50*/  @!P0 LDG.E.U16 R7, desc[UR8][R14.64] ;  /* 0x000000080e078981 */ /* 0x0000a8000c1e1500 */
[----:B------:R-:W2:Y:S01]  /*ff60*/  LDL R15, [R1+0x2b4] ;  /* 0x0002b400010f7983 */ /* 0x000ea20000100800 */
[----:B0-----:R-:W-:Y:S02]  /*ff70*/  IADD3 R14, P2, PT, R17, R2, RZ ;  /* 0x00000002110e7210 */ /* 0x001fe40007f5e0ff */
[----:B-1----:R-:W-:Y:S01]  /*ff80*/  PRMT R8, RZ, 0x7610, R8 ;  /* 0x00007610ff087816 */ /* 0x002fe20000000008 */
[----:B------:R0:W-:Y:S01]  /*ff90*/  STS.U16 [R12+UR4+0x4d00], R10 ;  /* 0x004d000a0c007988 */ /* 0x0001e20008000404 */
[----:B----4-:R-:W-:-:S03]  /*ffa0*/  PRMT R11, RZ, 0x7610, R11 ;  /* 0x00007610ff0b7816 */ /* 0x010fc6000000000b */
[----:B------:R-:W4:Y:S01]  /*ffb0*/  LDL R17, [R1+0x254] ;  /* 0x0002540001117983 */ /* 0x000f220000100800 */
[----:B--2---:R-:W-:-:S05]  /*ffc0*/  IMAD.X R15, R15, 0x1, R0, P2 ;  /* 0x000000010f0f7824 */ /* 0x004fca00010e0600 */
[----:B------:R1:W2:Y:S04]  /*ffd0*/  @!P0 LDG.E.U16 R8, desc[UR8][R14.64] ;  /* 0x000000080e088981 */ /* 0x0002a8000c1e1500 */
[----:B------:R-:W1:Y:S02]  /*ffe0*/  LDL R15, [R1+0x4bc] ;  /* 0x0004bc00010f7983 */ /* 0x000e640000100800 */
[----:B-1----:R-:W-:Y:S02]  /*fff0*/  IADD3 R14, P2, PT, R15, R2, RZ ;  /* 0x000000020f0e7210 */ /* 0x002fe40007f5e0ff */
[----:B------:R-:W2:Y:S03]  /*10000*/  LDL R15, [R1+0x294] ;  /* 0x00029400010f7983 */ /* 0x000ea60000100800 */
[----:B--2---:R-:W-:-:S05]  /*10010*/  IMAD.X R15, R15, 0x1, R0, P2 ;  /* 0x000000010f0f7824 */ /* 0x004fca00010e0600 */
[----:B------:R1:W2:Y:S04]  /*10020*/  @!P0 LDG.E.U16 R11, desc[UR8][R14.64] ;  /* 0x000000080e0b8981 */ /* 0x0002a8000c1e1500 */
[----:B------:R-:W1:Y:S01]  /*10030*/  LDL R15, [R1+0x4ac] ;  /* 0x0004ac00010f7983 */ /* 0x000e620000100800 */
[----:B0-----:R-:W-:Y:S02]  /*10040*/  PRMT R10, RZ, 0x7610, R10 ;  /* 0x00007610ff0a7816 */ /* 0x001fe4000000000a */
[----:B-1----:R-:W-:-:S05]  /*10050*/  IADD3 R14, P2, PT, R15, R2, RZ ;  /* 0x000000020f0e7210 */ /* 0x002fca0007f5e0ff */
[----:B---3--:R-:W-:Y:S01]  /*10060*/  IMAD.X R15, R20, 0x1, R0, P2 ;  /* 0x00000001140f7824 */ /* 0x008fe200010e0600 */
[----:B------:R0:W-:Y:S04]  /*10070*/  STS.U16 [R12+UR4+0x5100], R9 ;  /* 0x005100090c007988 */ /* 0x0001e80008000404 */
[----:B------:R1:W3:Y:S04]  /*10080*/  @!P0 LDG.E.U16 R10, desc[UR8][R14.64] ;  /* 0x000000080e0a8981 */ /* 0x0002e8000c1e1500 */
[----:B------:R-:W2:Y:S04]  /*10090*/  LDL R20, [R1+0x20c] ;  /* 0x00020c0001147983 */ /* 0x000ea80000100800 */
[----:B------:R-:W1:Y:S01]  /*100a0*/  LDL R15, [R1+0x49c] ;  /* 0x00049c00010f7983 */ /* 0x000e620000100800 */
[----:B0-----:R-:W-:-:S02]  /*100b0*/  PRMT R9, RZ, 0x7610, R9 ;  /* 0x00007610ff097816 */ /* 0x001fc40000000009 */
[----:B-1----:R-:W-:-:S05]  /*100c0*/  IADD3 R14, P2, PT, R15, R2, RZ ;  /* 0x000000020f0e7210 */ /* 0x002fca0007f5e0ff */
[----:B----4-:R-:W-:Y:S02]  /*100d0*/  IMAD.X R15, R17, 0x1, R0, P2 ;  /* 0x00000001110f7824 */ /* 0x010fe400010e0600 */
[----:B------:R-:W4:Y:S04]  /*100e0*/  LDL.LU R17, [R1+0x10] ;  /* 0x0000100001117983 */ /* 0x000f280000300800 */
[----:B------:R-:W2:Y:S04]  /*100f0*/  @!P0 LDG.E.U16 R9, desc[UR8][R14.64] ;  /* 0x000000080e098981 */ /* 0x000ea8000c1e1500 */
[----:B------:R-:W3:Y:S04]  /*10100*/  LDL R15, [R1+0x48c] ;  /* 0x00048c00010f7983 */ /* 0x000ee80000100800 */
[----:B--2---:R-:W-:Y:S01]  /*10110*/  STL [R1+0xf44], R9 ;  /* 0x000f440901007387 */ /* 0x004fe20000100800 */
[----:B---3--:R-:W-:-:S03]  /*10120*/  IADD3 R14, P2, PT, R15, R2, RZ ;  /* 0x000000020f0e7210 */ /* 0x008fc60007f5e0ff */
[----:B------:R-:W2:Y:S04]  /*10130*/  LDL R15, [R1+0x22c] ;  /* 0x00022c00010f7983 */ /* 0x000ea80000100800 */
[----:B------:R0:W-:Y:S02]  /*10140*/  STS.U16 [R12+UR4+0x2100], R22 ;  /* 0x002100160c007988 */ /* 0x0001e40008000404 */
[----:B0-----:R-:W-:Y:S01]  /*10150*/  PRMT R22, RZ, 0x7610, R22 ;  /* 0x00007610ff167816 */ /* 0x001fe20000000016 */
[----:B--2---:R-:W-:-:S05]  /*10160*/  IMAD.X R15, R15, 0x1, R0, P2 ;  /* 0x000000010f0f7824 */ /* 0x004fca00010e0600 */
[----:B------:R-:W2:Y:S04]  /*10170*/  @!P0 LDG.E.U16 R22, desc[UR8][R14.64] ;  /* 0x000000080e168981 */ /* 0x000ea8000c1e1500 */
[----:B------:R-:W3:Y:S01]  /*10180*/  LDL R15, [R1+0x47c] ;  /* 0x00047c00010f7983 */ /* 0x000ee20000100800 */
[----:B------:R-:W-:-:S03]  /*10190*/  PRMT R23, RZ, 0x7610, R23 ;  /* 0x00007610ff177816 */ /* 0x000fc60000000017 */
[----:B--2---:R-:W-:Y:S01]  /*101a0*/  STL [R1+0xf40], R22 ;  /* 0x000f401601007387 */ /* 0x004fe20000100800 */
[----:B---3--:R-:W-:-:S05]  /*101b0*/  IADD3 R14, P2, PT, R15, R2, RZ ;  /* 0x000000020f0e7210 */ /* 0x008fca0007f5e0ff */
[----:B------:R-:W-:Y:S02]  /*101c0*/  IMAD.X R15, R20, 0x1, R0, P2 ;  /* 0x00000001140f7824 */ /* 0x000fe400010e0600 */
[----:B------:R-:W2:Y:S04]  /*101d0*/  LDL R20, [R1+0x1ac] ;  /* 0x0001ac0001147983 */ /* 0x000ea80000100800 */
[----:B------:R-:W3:Y:S04]  /*101e0*/  @!P0 LDG.E.U16 R23, desc[UR8][R14.64] ;  /* 0x000000080e178981 */ /* 0x000ee8000c1e1500 */
[----:B------:R-:W2:Y:S04]  /*101f0*/  LDL.LU R14, [R1+0x18] ;  /* 0x00001800010e7983 */ /* 0x000ea80000300800 */
[----:B------:R-:W4:Y:S04]  /*10200*/  LDL R15, [R1+0x46c] ;  /* 0x00046c00010f7983 */ /* 0x000f280000100800 */
[----:B---3--:R-:W-:Y:S04]  /*10210*/  STL [R1+0xf3c], R23 ;  /* 0x000f3c1701007387 */ /* 0x008fe80000100800 */
[----:B--2---:R4:W-:Y:S02]  /*10220*/  STS.U16 [R12+UR4+0x5d00], R14 ;  /* 0x005d000e0c007988 */ /* 0x0049e40008000404 */
[----:B----4-:R-:W-:-:S02]  /*10230*/  IADD3 R14, P2, PT, R15, R2, RZ ;  /* 0x000000020f0e7210 */ /* 0x010fc40007f5e0ff */
        /* <DEDUP_REMOVED lines=12> */
[----:B------:R0:W2:Y:S04]  /*10300*/  @!P0 LDG.E.U16 R27, desc[UR8][R14.64] ;  /* 0x000000080e1b8981 */ /* 0x0000a8000c1e1500 */
[----:B------:R-:W3:Y:S04]  /*10310*/  LDL.LU R14, [R1+0x14] ;  /* 0x00001400010e7983 */ /* 0x000ee80000300800 */
[----:B------:R-:W0:Y:S04]  /*10320*/  LDL R15, [R1+0x44c] ;  /* 0x00044c00010f7983 */ /* 0x000e280000100800 */
[----:B------:R1:W-:Y:S02]  /*10330*/  STS.U16 [R12+UR4+0x1900], R26 ;  /* 0x0019001a0c007988 */ /* 0x0003e40008000404 */
[----:B-1----:R-:W-:-:S02]  /*10340*/  PRMT R26, RZ, 0x7610, R26 ;  /* 0x00007610ff1a7816 */ /* 0x002fc4000000001a */
[----:B---3--:R0:W-:Y:S02]  /*10350*/  STS.U16 [R12+UR4+0x6500], R14 ;  /* 0x0065000e0c007988 */ /* 0x0081e40008000404 */
[----:B0-----:R-:W-:-:S05]  /*10360*/  IADD3 R14, P2, PT, R15, R2, RZ ;  /* 0x000000020f0e7210 */ /* 0x001fca0007f5e0ff */
[----:B------:R-:W-:Y:S01]  /*10370*/  IMAD.X R15, R20, 0x1, R0, P2 ;  /* 0x00000001140f7824 */ /* 0x000fe200010e0600 */
[----:B--2---:R-:W-:Y:S04]  /*10380*/  STL [R1+0xf34], R27 ;  /* 0x000f341b01007387 */ /* 0x004fe80000100800 */
[----:B------:R-:W2:Y:S04]  /*10390*/  @!P0 LDG.E.U16 R26, desc[UR8][R14.64] ;  /* 0x000000080e1a8981 */ /* 0x000ea8000c1e1500 */
[----:B------:R-:W3:Y:S04]  /*103a0*/  LDL R15, [R1+0x43c] ;  /* 0x00043c00010f7983 */ /* 0x000ee80000100800 */
[----:B--2---:R-:W-:Y:S04]  /*103b0*/  STL [R1+0xf30], R26 ;  /* 0x000f301a01007387 */ /* 0x004fe80000100800 */
[----:B------:R0:W-:Y:S04]  /*103c0*/  STS.U16 [R12+UR4+0x1d00], R25 ;  /* 0x001d00190c007988 */ /* 0x0001e80008000404 */
[----:B------:R1:W-:Y:S01]  /*103d0*/  STS.U16 [R12+UR4+0x6d00], R24 ;  /* 0x006d00180c007988 */ /* 0x0003e20008000404 */
[----:B---3--:R-:W-:-:S03]  /*103e0*/  IADD3 R14, P2, PT, R15, R2, RZ ;  /* 0x000000020f0e7210 */ /* 0x008fc60007f5e0ff */
[----:B------:R-:W2:Y:S01]  /*103f0*/  LDL R15, [R1+0x1c8] ;  /* 0x0001c800010f7983 */ /* 0x000ea20000100800 */
[----:B0-----:R-:W-:-:S03]  /*10400*/  PRMT R25, RZ, 0x7610, R25 ;  /* 0x00007610ff197816 */ /* 0x001fc60000000019 */
[----:B------:R0:W-:Y:S01]  /*10410*/  STS.U16 [R12+UR4+0x6900], R17 ;  /* 0x006900110c007988 */ /* 0x0001e20008000404 */
[----:B-1----:R-:W-:-:S03]  /*10420*/  PRMT R24, RZ, 0x7610, R24 ;  /* 0x00007610ff187816 */ /* 0x002fc60000000018 */
[----:B------:R-:W3:Y:S04]  /*10430*/  LDL R20, [R1+0x40c] ;  /* 0x00040c0001147983 */ /* 0x000ee80000100800 */
[----:B0-----:R-:W4:Y:S01]  /*10440*/  LDL R17, [R1+0x228] ;  /* 0x0002280001117983 */ /* 0x001f220000100800 */
[----:B--2---:R-:W-:-:S05]  /*10450*/  IMAD.X R15, R15, 0x1, R0, P2 ;  /* 0x000000010f0f7824 */ /* 0x004fca00010e0600 */
[----:B------:R0:W2:Y:S04]  /*10460*/  @!P0 LDG.E.U16 R25, desc[UR8][R14.64] ;  /* 0x000000080e198981 */ /* 0x0000a8000c1e1500 */
[----:B------:R-:W0:Y:S02]  /*10470*/  LDL R15, [R1+0x42c] ;  /* 0x00042c00010f7983 */ /* 0x000e240000100800 */
[----:B0-----:R-:W-:Y:S02]  /*10480*/  IADD3 R14, P2, PT, R15, R2, RZ ;  /* 0x000000020f0e7210 */ /* 0x001fe40007f5e0ff */
[----:B------:R-:W2:Y:S03]  /*10490*/  LDL R15, [R1+0x1e8] ;  /* 0x0001e800010f7983 */ /* 0x000ea60000100800 */
        /* <DEDUP_REMOVED lines=11> */
[----:B------:R-:W2:Y:S01]  /*10550*/  LDL.LU R15, [R1+0x8] ;  /* 0x00000800010f7983 */ /* 0x000ea20000300800 */
[----:B---3--:R-:W-:-:S03]  /*10560*/  IADD3 R14, P2, PT, R20, R2, RZ ;  /* 0x00000002140e7210 */ /* 0x008fc60007f5e0ff */
[----:B------:R0:W-:Y:S02]  /*10570*/  STS.U16 [R12+UR4+0x2d00], R18 ;  /* 0x002d00120c007988 */ /* 0x0001e40008000404 */
[----:B0-----:R-:W-:Y:S02]  /*10580*/  PRMT R18, RZ, 0x7610, R18 ;  /* 0x00007610ff127816 */ /* 0x001fe40000000012 */
[----:B--2---:R4:W-:Y:S02]  /*10590*/  STS.U16 [R12+UR4+0x7500], R15 ;  /* 0x0075000f0c007988 */ /* 0x0049e40008000404 */
[----:B----4-:R-:W-:Y:S02]  /*105a0*/  IMAD.X R15, R17, 0x1, R0, P2 ;  /* 0x00000001110f7824 */ /* 0x010fe400010e0600 */
[----:B------:R-:W2:Y:S04]  /*105b0*/  LDL R17, [R1+0x3ec] ;  /* 0x0003ec0001117983 */ /* 0x000ea80000100800 */
[----:B------:R0:W3:Y:S04]  /*105c0*/  @!P0 LDG.E.U16 R18, desc[UR8][R14.64] ;  /* 0x000000080e128981 */ /* 0x0000e8000c1e1500 */
[----:B------:R-:W4:Y:S04]  /*105d0*/  LDL.LU R14, [R1+0x4] ;  /* 0x00000400010e7983 */ /* 0x000f280000300800 */
[----:B------:R-:W0:Y:S04]  /*105e0*/  LDL R15, [R1+0x3fc] ;  /* 0x0003fc00010f7983 */ /* 0x000e280000100800 */
[----:B----4-:R0:W-:Y:S02]  /*105f0*/  STS.U16 [R12+UR4+0x7900], R14 ;  /* 0x0079000e0c007988 */ /* 0x0101e40008000404 */
[----:B0-----:R-:W-:-:S02]  /*10600*/  IADD3 R14, P2, PT, R15, R2, RZ ;  /* 0x000000020f0e7210 */ /* 0x001fc40007f5e0ff */
[----:B------:R-:W4:Y:S04]  /*10610*/  LDL R15, [R1+0x250] ;  /* 0x00025000010f7983 */ /* 0x000f280000100800 */
[----:B------:R0:W-:Y:S02]  /*10620*/  STS.U16 [R12+UR4+0x5900], R13 ;  /* 0x0059000d0c007988 */ /* 0x0001e40008000404 */
[----:B0-----:R-:W-:Y:S01]  /*10630*/  PRMT R13, RZ, 0x7610, R13 ;  /* 0x00007610ff0d7816 */ /* 0x001fe2000000000d */
[----:B------:R-:W0:Y:S01]  /*10640*/  S2R R20, SR_TID.X ;  /* 0x0000000000147919 */ /* 0x000e220000002100 */
[----:B----4-:R-:W-:-:S05]  /*10650*/  IMAD.X R15, R15, 0x1, R0, P2 ;  /* 0x000000010f0f7824 */ /* 0x010fca00010e0600 */
[----:B------:R1:W4:Y:S04]  /*10660*/  @!P0 LDG.E.U16 R13, desc[UR8][R14.64] ;  /* 0x000000080e0d8981 */ /* 0x000328000c1e1500 */
[----:B------:R-:W2:Y:S01]  /*10670*/  LDL.LU R14, [R1] ;  /* 0x00000000010e7983 */ /* 0x000ea20000300800 */
[----:B0-----:R-:W-:-:S03]  /*10680*/  LOP3.LUT R20, R20, 0x3f, RZ, 0xc0, !PT ;  /* 0x0000003f14147812 */ /* 0x001fc600078ec0ff */
[----:B--2---:R0:W-:Y:S01]  /*10690*/  STS.U16 [R12+UR4+0x7d00], R14 ;  /* 0x007d000e0c007988 */ /* 0x0041e20008000404 */
[----:B------:R-:W-:Y:S02]  /*106a0*/  UMOV UR4, 0x400 ;  /* 0x0000040000047882 */ /* 0x000fe40000000000 */
[----:B------:R-:W-:Y:S01]  /*106b0*/  ULEA UR4, UR6, UR4, 0x18 ;  /* 0x0000000406047291 */ /* 0x000fe2000f8ec0ff */
[----:B0-----:R-:W-:Y:S01]  /*106c0*/  IMAD.SHL.U32 R12, R20, 0x2, RZ ;  /* 0x00000002140c7824 */ /* 0x001fe200078e00ff */
[----:B-1----:R-:W-:-:S04]  /*106d0*/  SEL R14, RZ, 0x90, !P1 ;  /* 0x00000090ff0e7807 */ /* 0x002fc80004800000 */
[----:B------:R-:W-:-:S04]  /*106e0*/  LOP3.LUT R14, R14, R12, RZ, 0x3c, !PT ;  /* 0x0000000c0e0e7212 */ /* 0x000fc800078e3cff */
[----:B------:R-:W-:-:S05]  /*106f0*/  LOP3.LUT R20, R14, 0x40, RZ, 0x3c, !PT ;  /* 0x000000400e147812 */ /* 0x000fca00078e3cff */
[----:B------:R0:W-:Y:S02]  /*10700*/  STS.U16 [R20+UR4+0x600], R16 ;  /* 0x0006001014007988 */ /* 0x0001e40008000404 */
        /* <DEDUP_REMOVED lines=29> */
[----:B------:R-:W2:Y:S04]  /*108e0*/  LDL R17, [R1+0x2f0] ;  /* 0x0002f00001117983 */ /* 0x000ea80000100800 */
[----:B------:R0:W-:Y:S02]  /*108f0*/  STS.U16 [R20+UR4+0x200], R29 ;  /* 0x0002001d14007988 */ /* 0x0001e40008000404 */
[----:B0-----:R-:W-:Y:S01]  /*10900*/  PRMT R29, RZ, 0x7610, R29 ;  /* 0x00007610ff1d7816 */ /* 0x001fe2000000001d */
[----:B--2---:R-:W-:-:S05]  /*10910*/  IMAD.X R17, R17, 0x1, R0, P1 ;  /* 0x0000000111117824 */ /* 0x004fca00008e0600 */
[----:B------:R0:W2:Y:S04]  /*10920*/  @!P0 LDG.E.U16 R29, desc[UR8][R16.64] ;  /* 0x00000008101d8981 */ /* 0x0000a8000c1e1500 */
[----:B------:R-:W0:Y:S04]  /*10930*/  LDL R17, [R1+0x39c] ;  /* 0x00039c0001117983 */ /* 0x000e280000100800 */
[----:B------:R-:W-:Y:S04]  /*10940*/  STS.U16 [R20+UR4+0xa00], R21 ;  /* 0x000a001514007988 */ /* 0x000fe80008000404 */
[----:B------:R-:W-:Y:S04]  /*10950*/  STS.U16 [R20+UR4+0xe00], R19 ;  /* 0x000e001314007988 */ /* 0x000fe80008000404 */
[----:B------:R-:W-:Y:S04]  /*10960*/  STS.U16 [R20+UR4+0x1200], R3 ;  /* 0x0012000314007988 */ /* 0x000fe80008000404 */
[----:B------:R1:W-:Y:S04]  /*10970*/  STS.U16 [R20+UR4+0x1600], R5 ;  /* 0x0016000514007988 */ /* 0x0003e80008000404 */
[----:B-1----:R-:W2:Y:S01]  /*10980*/  LDL R5, [R1+0x38c] ;  /* 0x00038c0001057983 */ /* 0x002ea20000100800 */
[----:B0-----:R-:W-:-:S03]  /*10990*/  IADD3 R16, P1, PT, R17, R2, RZ ;  /* 0x0000000211107210 */ /* 0x001fc60007f3e0ff */
[----:B------:R-:W2:Y:S04]  /*109a0*/  LDL R17, [R1+0x310] ;  /* 0x0003100001117983 */ /* 0x000ea80000100800 */
[----:B------:R0:W-:Y:S04]  /*109b0*/  STS.U16 [R20+UR4+0x1a00], R4 ;  /* 0x001a000414007988 */ /* 0x0001e80008000404 */
[----:B0-----:R-:W3:Y:S01]  /*109c0*/  LDL.LU R20, [R1+0xf48] ;  /* 0x000f480001147983 */ /* 0x001ee20000300800 */
[----:B--2---:R-:W-:Y:S01]  /*109d0*/  IMAD.X R17, R17, 0x1, R0, P1 ;  /* 0x0000000111117824 */ /* 0x004fe200008e0600 */
[----:B------:R-:W-:-:S02]  /*109e0*/  IADD3 R4, P1, PT, R5, R2, RZ ;  /* 0x0000000205047210 */ /* 0x000fc40007f3e0ff */
[----:B------:R-:W2:Y:S01]  /*109f0*/  LDL R5, [R1+0x330] ;  /* 0x0003300001057983 */ /* 0x000ea20000100800 */
[----:B------:R-:W-:-:S06]  /*10a00*/  PRMT R19, RZ, 0x7610, R19 ;  /* 0x00007610ff137816 */ /* 0x000fcc0000000013 */
[----:B------:R0:W3:Y:S02]  /*10a10*/  @!P0 LDG.E.U16 R19, desc[UR8][R16.64] ;  /* 0x0000000810138981 */ /* 0x0000e4000c1e1500 */
[----:B0-----:R-:W-:Y:S01]  /*10a20*/  PRMT R17, RZ, 0x7610, R17 ;  /* 0x00007610ff117816 */ /* 0x001fe20000000011 */
[----:B--2---:R-:W-:-:S05]  /*10a30*/  IMAD.X R5, R5, 0x1, R0, P1 ;  /* 0x0000000105057824 */ /* 0x004fca00008e0600 */
[----:B------:R0:W2:Y:S04]  /*10a40*/  @!P0 LDG.E.U16 R17, desc[UR8][R4.64] ;  /* 0x0000000804118981 */ /* 0x0000a8000c1e1500 */
[----:B------:R-:W2:Y:S01]  /*10a50*/  LDL R5, [R1+0x54c] ;  /* 0x00054c0001057983 */ /* 0x000ea20000100800 */
[----:B0-----:R-:W-:-:S05]  /*10a60*/  LOP3.LUT R4, R14, 0x40, RZ, 0x3c, !PT ;  /* 0x000000400e047812 */ /* 0x001fca00078e3cff */
[----:B------:R0:W-:Y:S01]  /*10a70*/  STS.U16 [R4+UR4+0x1e00], R7 ;  /* 0x001e000704007988 */ /* 0x0001e20008000404 */
[----:B---3--:R-:W-:Y:S02]  /*10a80*/  PRMT R20, RZ, 0x7610, R20 ;  /* 0x00007610ff147816 */ /* 0x008fe40000000014 */
[----:B------:R-:W-:Y:S01]  /*10a90*/  PRMT R21, RZ, 0x7610, R21 ;  /* 0x00007610ff157816 */ /* 0x000fe20000000015 */
[----:B0-----:R-:W3:Y:S01]  /*10aa0*/  LDL R7, [R1+0x384] ;  /* 0x0003840001077983 */ /* 0x001ee20000100800 */
[----:B--2---:R-:W-:-:S03]  /*10ab0*/  IADD3 R4, P1, PT, R5, R2, RZ ;  /* 0x0000000205047210 */ /* 0x004fc60007f3e0ff */
[----:B------:R-:W2:Y:S02]  /*10ac0*/  LDL R5, [R1+0x350] ;  /* 0x0003500001057983 */ /* 0x000ea40000100800 */
[----:B--2---:R-:W-:-:S05]  /*10ad0*/  IMAD.X R5, R5, 0x1, R0, P1 ;  /* 0x0000000105057824 */ /* 0x004fca00008e0600 */
[----:B------:R0:W2:Y:S04]  /*10ae0*/  @!P0 LDG.E.U16 R20, desc[UR8][R4.64] ;  /* 0x0000000804148981 */ /* 0x0000a8000c1e1500 */
[----:B------:R-:W2:Y:S01]  /*10af0*/  LDL R5, [R1+0x594] ;  /* 0x0005940001057983 */ /* 0x000ea20000100800 */
[----:B0-----:R-:W-:-:S05]  /*10b00*/  LOP3.LUT R4, R14, 0x40, RZ, 0x3c, !PT ;  /* 0x000000400e047812 */ /* 0x001fca00078e3cff */
[----:B------:R0:W-:Y:S04]  /*10b10*/  STS.U16 [R4+UR4+0x2200], R8 ;  /* 0x0022000804007988 */ /* 0x0001e80008000404 */
[----:B0-----:R-:W3:Y:S01]  /*10b20*/  LDL R8, [R1+0x534] ;  /* 0x0005340001087983 */ /* 0x001ee20000100800 */
[----:B--2---:R-:W-:-:S03]  /*10b30*/  IADD3 R4, P1, PT, R5, R2, RZ ;  /* 0x0000000205047210 */ /* 0x004fc60007f3e0ff */
[----:B------:R-:W2:Y:S02]  /*10b40*/  LDL R5, [R1+0x370] ;  /* 0x0003700001057983 */ /* 0x000ea40000100800 */
[----:B--2---:R-:W-:-:S05]  /*10b50*/  IMAD.X R5, R5, 0x1, R0, P1 ;  /* 0x0000000105057824 */ /* 0x004fca00008e0600 */
[----:B------:R0:W2:Y:S04]  /*10b60*/  @!P0 LDG.E.U16 R21, desc[UR8][R4.64] ;  /* 0x0000000804158981 */ /* 0x0000a8000c1e1500 */
[----:B------:R-:W2:Y:S01]  /*10b70*/  LDL R5, [R1+0x574] ;  /* 0x0005740001057983 */ /* 0x000ea20000100800 */
[----:B0-----:R-:W-:-:S05]  /*10b80*/  LOP3.LUT R4, R14, 0x40, RZ, 0x3c, !PT ;  /* 0x000000400e047812 */ /* 0x001fca00078e3cff */
[----:B------:R0:W-:Y:S02]  /*10b90*/  STS.U16 [R4+UR4+0x2600], R11 ;  /* 0x0026000b04007988 */ /* 0x0001e40008000404 */
[----:B0-----:R-:W-:Y:S02]  /*10ba0*/  PRMT R11, RZ, 0x7610, R11 ;  /* 0x00007610ff0b7816 */ /* 0x001fe4000000000b */
[----:B--2---:R-:W-:-:S05]  /*10bb0*/  IADD3 R4, P1, PT, R5, R2, RZ ;  /* 0x0000000205047210 */ /* 0x004fca0007f3e0ff */
[----:B---3--:R-:W-:Y:S01]  /*10bc0*/  IMAD.X R5, R8, 0x1, R0, P1 ;  /* 0x0000000108057824 */ /* 0x008fe200008e0600 */
[----:B------:R-:W-:Y:S01]  /*10bd0*/  PRMT R9, RZ, 0x7610, R9 ;  /* 0x00007610ff097816 */ /* 0x000fe20000000009 */
[----:B------:R-:W2:Y:S04]  /*10be0*/  LDL R8, [R1+0x36c] ;  /* 0x00036c0001087983 */ /* 0x000ea80000100800 */
[----:B------:R0:W3:Y:S04]  /*10bf0*/  @!P0 LDG.E.U16 R11, desc[UR8][R4.64] ;  /* 0x00000008040b8981 */ /* 0x0000e8000c1e1500 */
[----:B------:R-:W2:Y:S01]  /*10c00*/  LDL R5, [R1+0x580] ;  /* 0x0005800001057983 */ /* 0x000ea20000100800 */
[----:B0-----:R-:W-:-:S05]  /*10c10*/  LOP3.LUT R4, R14, 0x40, RZ, 0x3c, !PT ;  /* 0x000000400e047812 */ /* 0x001fca00078e3cff */
[----:B------:R2:W-:Y:S02]  /*10c20*/  STS.U16 [R4+UR4+0x2a00], R10 ;  /* 0x002a000a04007988 */ /* 0x0005e40008000404 */
[----:B--2---:R-:W-:-:S05]  /*10c30*/  IADD3 R4, P1, PT, R5, R2, RZ ;  /* 0x0000000205047210 */ /* 0x004fca0007f3e0ff */
[----:B------:R-:W-:Y:S02]  /*10c40*/  IMAD.X R5, R7, 0x1, R0, P1 ;  /* 0x0000000107057824 */ /* 0x000fe400008e0600 */
[----:B------:R-:W2:Y:S04]  /*10c50*/  LDL R7, [R1+0x34c] ;  /* 0x00034c0001077983 */ /* 0x000ea80000100800 */
[----:B------:R-:W2:Y:S04]  /*10c60*/  @!P0 LDG.E.U16 R9, desc[UR8][R4.64] ;  /* 0x0000000804098981 */ /* 0x000ea8000c1e1500 */
[----:B--2---:R0:W-:Y:S04]  /*10c70*/  STL [R1+0x1c], R9 ;  /* 0x00001c0901007387 */ /* 0x0041e80000100800 */
[----:B0-----:R-:W2:Y:S01]  /*10c80*/  LDL.LU R9, [R1+0xf44] ;  /* 0x000f440001097983 */ /* 0x001ea20000300800 */
[----:B------:R-:W-:-:S03]  /*10c90*/  LOP3.LUT R4, R14, 0x40, RZ, 0x3c, !PT ;  /* 0x000000400e047812 */ /* 0x000fc600078e3cff */
[----:B------:R-:W3:Y:S04]  /*10ca0*/  LDL R5, [R1+0x560] ;  /* 0x0005600001057983 */ /* 0x000ee80000100800 */
[----:B--2---:R0:W-:Y:S04]  /*10cb0*/  STS.U16 [R4+UR4+0x2e00], R9 ;  /* 0x002e000904007988 */ /* 0x0041e80008000404 */
[----:B0-----:R-:W2:Y:S01]  /*10cc0*/  LDL R9, [R1+0x198] ;  /* 0x0001980001097983 */ /* 0x001ea20000100800 */
[----:B---3--:R-:W-:Y:S02]  /*10cd0*/  IADD3 R4, P1, PT, R5, R2, RZ ;  /* 0x0000000205047210 */ /* 0x008fe40007f3e0ff */
[----:B------:R-:W-:-:S03]  /*10ce0*/  PRMT R22, RZ, 0x7610, R22 ;  /* 0x00007610ff167816 */ /* 0x000fc60000000016 */
[----:B--2---:R-:W-:Y:S02]  /*10cf0*/  IMAD.X R5, R9, 0x1, R0, P1 ;  /* 0x0000000109057824 */ /* 0x004fe400008e0600 */
[----:B------:R-:W2:Y:S04]  /*10d00*/  LDL R9, [R1+0x32c] ;  /* 0x00032c0001097983 */ /* 0x000ea80000100800 */
[----:B------:R-:W3:Y:S04]  /*10d10*/  @!P0 LDG.E.U16 R22, desc[UR8][R4.64] ;  /* 0x0000000804168981 */ /* 0x000ee8000c1e1500 */
[----:B---3--:R0:W-:Y:S04]  /*10d20*/  STL [R1+0x18], R22 ;  /* 0x0000181601007387 */ /* 0x0081e80000100800 */
[----:B0-----:R-:W3:Y:S04]  /*10d30*/  LDL.LU R22, [R1+0xf40] ;  /* 0x000f400001167983 */ /* 0x001ee80000300800 */
[----:B------:R-:W2:Y:S01]  /*10d40*/  LDL R5, [R1+0x540] ;  /* 0x0005400001057983 */ /* 0x000ea20000100800 */
[----:B------:R-:W-:-:S02]  /*10d50*/  LOP3.LUT R4, R14, 0x40, RZ, 0x3c, !PT ;  /* 0x000000400e047812 */ /* 0x000fc400078e3cff */
[----:B------:R-:W-:-:S03]  /*10d60*/  PRMT R23, RZ, 0x7610, R23 ;  /* 0x00007610ff177816 */ /* 0x000fc60000000017 */
[----:B---3--:R2:W-:Y:S02]  /*10d70*/  STS.U16 [R4+UR4+0x3200], R22 ;  /* 0x0032001604007988 */ /* 0x0085e40008000404 */
[----:B--2---:R-:W-:-:S05]  /*10d80*/  IADD3 R4, P1, PT, R5, R2, RZ ;  /* 0x0000000205047210 */ /* 0x004fca0007f3e0ff */
[----:B------:R-:W-:Y:S02]  /*10d90*/  IMAD.X R5, R8, 0x1, R0, P1 ;  /* 0x0000000108057824 */ /* 0x000fe400008e0600 */
        /* <DEDUP_REMOVED lines=39> */
[----:B------:R-:W-:Y:S01]  /*11010*/  IMAD.X R5, R7, 0x1, R0, P1 ;  /* 0x0000000107057824 */ /* 0x000fe200008e0600 */
[----:B------:R-:W-:Y:S01]  /*11020*/  PRMT R28, RZ, 0x7610, R28 ;  /* 0x00007610ff1c7816 */ /* 0x000fe2000000001c */
[----:B------:R-:W2:Y:S04]  /*11030*/  LDL R7, [R1+0x28c] ;  /* 0x00028c0001077983 */ /* 0x000ea80000100800 */
[----:B------:R0:W3:Y:S04]  /*11040*/  @!P0 LDG.E.U16 R27, desc[UR8][R4.64] ;  /* 0x00000008041b8981 */ /* 0x0000e8000c1e1500 */
[----:B------:R-:W2:Y:S01]  /*11050*/  LDL R5, [R1+0x4d8] ;  /* 0x0004d80001057983 */ /* 0x000ea20000100800 */
[----:B0-----:R-:W-:-:S05]  /*11060*/  LOP3.LUT R4, R14, 0x40, RZ, 0x3c, !PT ;  /* 0x000000400e047812 */ /* 0x001fca00078e3cff */
[----:B------:R2:W-:Y:S02]  /*11070*/  STS.U16 [R4+UR4+0x4600], R25 ;  /* 0x0046001904007988 */ /* 0x0005e40008000404 */
[----:B--2---:R-:W-:-:S05]  /*11080*/  IADD3 R4, P1, PT, R5, R2, RZ ;  /* 0x0000000205047210 */ /* 0x004fca0007f3e0ff */
[----:B------:R-:W-:Y:S01]  /*11090*/  IMAD.X R5, R9, 0x1, R0, P1 ;  /* 0x0000000109057824 */ /* 0x000fe200008e0600 */
[----:B------:R-:W-:Y:S01]  /*110a0*/  PRMT R26, RZ, 0x7610, R26 ;  /* 0x00007610ff1a7816 */ /* 0x000fe2000000001a */
[----:B------:R-:W2:Y:S04]  /*110b0*/  LDL R9, [R1+0x26c] ;  /* 0x00026c0001097983 */ /* 0x000ea80000100800 */
[----:B------:R0:W2:Y:S04]  /*110c0*/  @!P0 LDG.E.U16 R28, desc[UR8][R4.64] ;  /* 0x00000008041c8981 */ /* 0x0000a8000c1e1500 */
        /* <DEDUP_REMOVED lines=10> */
[----:B------:R0:W-:Y:S04]  /*11170*/  STS.U16 [R4+UR4+0x4e00], R6 ;  /* 0x004e000604007988 */ /* 0x0001e80008000404 */
[----:B0-----:R-:W3:Y:S01]  /*11180*/  LDL R6, [R1+0x224] ;  /* 0x0002240001067983 */ /* 0x001ee20000100800 */
[----:B--2---:R-:W-:-:S05]  /*11190*/  IADD3 R4, P1, PT, R5, R2, RZ ;  /* 0x0000000205047210 */ /* 0x004fca0007f3e0ff */
[----:B------:R-:W-:Y:S02]  /*111a0*/  IMAD.X R5, R7, 0x1, R0, P1 ;  /* 0x0000000107057824 */ /* 0x000fe400008e0600 */
[----:B------:R-:W2:Y:S04]  /*111b0*/  LDL.LU R7, [R1] ;  /* 0x0000000001077983 */ /* 0x000ea80000300800 */
[----:B------:R0:W2:Y:S04]  /*111c0*/  @!P0 LDG.E.U16 R24, desc[UR8][R4.64] ;  /* 0x0000000804188981 */ /* 0x0000a8000c1e1500 */
[----:B------:R-:W2:Y:S01]  /*111d0*/  LDL R5, [R1+0x4a8] ;  /* 0x0004a80001057983 */ /* 0x000ea20000100800 */
[----:B0-----:R-:W-:-:S05]  /*111e0*/  LOP3.LUT R4, R14, 0x40, RZ, 0x3c, !PT ;  /* 0x000000400e047812 */ /* 0x001fca00078e3cff */
[----:B------:R2:W-:Y:S01]  /*111f0*/  STS.U16 [R4+UR4+0x5200], R18 ;  /* 0x0052001204007988 */ /* 0x0005e20008000404 */
[----:B------:R-:W-:Y:S02]  /*11200*/  PRMT R23, RZ, 0x7610, R23 ;  /* 0x00007610ff177816 */ /* 0x000fe40000000017 */
[----:B--2---:R-:W-:-:S05]  /*11210*/  IADD3 R4, P1, PT, R5, R2, RZ ;  /* 0x0000000205047210 */ /* 0x004fca0007f3e0ff */
[----:B------:R-:W-:Y:S01]  /*11220*/  IMAD.X R5, R9, 0x1, R0, P1 ;  /* 0x0000000109057824 */ /* 0x000fe200008e0600 */
[----:B------:R-:W-:Y:S01]  /*11230*/  PRMT R22, RZ, 0x7610, R22 ;  /* 0x00007610ff167816 */ /* 0x000fe20000000016 */
[----:B------:R-:W2:Y:S04]  /*11240*/  LDL R9, [R1+0x204] ;  /* 0x0002040001097983 */ /* 0x000ea80000100800 */
[----:B------:R0:W2:Y:S04]  /*11250*/  @!P0 LDG.E.U16 R23, desc[UR8][R4.64] ;  /* 0x0000000804178981 */ /* 0x0000a8000c1e1500 */
[----:B------:R-:W2:Y:S01]  /*11260*/  LDL R5, [R1+0x498] ;  /* 0x0004980001057983 */ /* 0x000ea20000100800 */
[----:B0-----:R-:W-:-:S05]  /*11270*/  LOP3.LUT R4, R14, 0x40, RZ, 0x3c, !PT ;  /* 0x000000400e047812 */ /* 0x001fca00078e3cff */
[----:B----4-:R0:W-:Y:S02]  /*11280*/  STS.U16 [R4+UR4+0x5600], R13 ;  /* 0x0056000d04007988 */ /* 0x0101e40008000404 */
[----:B0-----:R-:W-:-:S05]  /*11290*/  LOP3.LUT R13, R14, 0x40, RZ, 0x3c, !PT ;  /* 0x000000400e0d7812 */ /* 0x001fca00078e3cff */
[----:B------:R0:W-:Y:S04]  /*112a0*/  STS.U16 [R13+UR4+0x5a00], R12 ;  /* 0x005a000c0d007988 */ /* 0x0001e80008000404 */
[----:B0-----:R-:W4:Y:S01]  /*112b0*/  LDL R12, [R1+0x478] ;  /* 0x00047800010c7983 */ /* 0x001f220000100800 */
[----:B--2---:R-:W-:-:S05]  /*112c0*/  IADD3 R4, P1, PT, R5, R2, RZ ;  /* 0x0000000205047210 */ /* 0x004fca0007f3e0ff */
[----:B------:R-:W-:Y:S01]  /*112d0*/  IMAD.X R5, R8, 0x1, R0, P1 ;  /* 0x0000000108057824 */ /* 0x000fe200008e0600 */
[----:B------:R-:W-:Y:S02]  /*112e0*/  PRMT R18, RZ, 0x7610, R18 ;  /* 0x00007610ff127816 */ /* 0x000fe40000000012 */
[----:B------:R-:W-:Y:S01]  /*112f0*/  PRMT R16, RZ, 0x7610, R16 ;  /* 0x00007610ff107816 */ /* 0x000fe20000000010 */
[----:B------:R0:W-:Y:S04]  /*11300*/  STS.U16 [R13+UR4+0x5e00], R15 ;  /* 0x005e000f0d007988 */ /* 0x0001e80008000404 */
[----:B------:R1:W2:Y:S04]  /*11310*/  @!P0 LDG.E.U16 R22, desc[UR8][R4.64] ;  /* 0x0000000804168981 */ /* 0x0002a8000c1e1500 */
[----:B------:R-:W2:Y:S04]  /*11320*/  LDL R8, [R1+0x1e4] ;  /* 0x0001e40001087983 */ /* 0x000ea80000100800 */
[----:B0-----:R-:W2:Y:S04]  /*11330*/  LDL R15, [R1+0x1c4] ;  /* 0x0001c400010f7983 */ /* 0x001ea80000100800 */
[----:B------:R-:W1:Y:S02]  /*11340*/  LDL R5, [R1+0x488] ;  /* 0x0004880001057983 */ /* 0x000e640000100800 */
[----:B-1----:R-:W-:-:S05]  /*11350*/  IADD3 R4, P1, PT, R5, R2, RZ ;  /* 0x0000000205047210 */ /* 0x002fca0007f3e0ff */
[--C-:B---3--:R-:W-:Y:S02]  /*11360*/  IMAD.X R5, R6, 0x1, R0.reuse, P1 ;  /* 0x0000000106057824 */ /* 0x108fe400008e0600 */
[----:B------:R-:W3:Y:S04]  /*11370*/  LDL R6, [R1+0x458] ;  /* 0x0004580001067983 */ /* 0x000ee80000100800 */
[----:B------:R4:W2:Y:S02]  /*11380*/  @!P0 LDG.E.U16 R18, desc[UR8][R4.64] ;  /* 0x0000000804128981 */ /* 0x0008a4000c1e1500 */
[----:B----4-:R-:W-:Y:S02]  /*11390*/  IADD3 R4, P1, PT, R12, R2, RZ ;  /* 0x000000020c047210 */ /* 0x010fe40007f3e0ff */
[----:B------:R-:W4:Y:S03]  /*113a0*/  LDL R12, [R1+0x448] ;  /* 0x00044800010c7983 */ /* 0x000f260000100800 */
[----:B------:R-:W-:-:S02]  /*113b0*/  IMAD.X R5, R9, 0x1, R0, P1 ;  /* 0x0000000109057824 */ /* 0x000fc400008e0600 */
[----:B------:R-:W2:Y:S04]  /*113c0*/  LDL R9, [R1+0x1b0] ;  /* 0x0001b00001097983 */ /* 0x000ea80000100800 */
[----:B------:R0:W2:Y:S04]  /*113d0*/  @!P0 LDG.E.U16 R16, desc[UR8][R4.64] ;  /* 0x0000000804108981 */ /* 0x0000a8000c1e1500 */
[----:B------:R-:W2:Y:S04]  /*113e0*/  LDL.LU R4, [R1+0x4] ;  /* 0x0000040001047983 */ /* 0x000ea80000300800 */
[----:B------:R-:W0:Y:S01]  /*113f0*/  LDL R5, [R1+0x468] ;  /* 0x0004680001057983 */ /* 0x000e220000100800 */
[----:B------:R-:W-:-:S03]  /*11400*/  PRMT R3, RZ, 0x7610, R3 ;  /* 0x00007610ff037816 */ /* 0x000fc60000000003 */
[----:B--2---:R0:W-:Y:S02]  /*11410*/  STS.U16 [R13+UR4+0x6200], R4 ;  /* 0x006200040d007988 */ /* 0x0041e40008000404 */
[----:B0-----:R-:W-:-:S05]  /*11420*/  IADD3 R4, P1, PT, R5, R2, RZ ;  /* 0x0000000205047210 */ /* 0x001fca0007f3e0ff */
[--C-:B------:R-:W-:Y:S01]  /*11430*/  IMAD.X R5, R8, 0x1, R0.reuse, P1 ;  /* 0x0000000108057824 */ /* 0x100fe200008e0600 */
[----:B---3--:R-:W-:Y:S01]  /*11440*/  IADD3 R6, P1, PT, R6, R2, RZ ;  /* 0x0000000206067210 */ /* 0x008fe20007f3e0ff */
[----:B------:R0:W-:Y:S04]  /*11450*/  STS.U16 [R13+UR4+0x6600], R7 ;  /* 0x006600070d007988 */ /* 0x0001e80008000404 */
[----:B------:R1:W2:Y:S04]  /*11460*/  @!P0 LDG.E.U16 R3, desc[UR8][R4.64] ;  /* 0x0000000804038981 */ /* 0x0002a8000c1e1500 */
[----:B------:R-:W3:Y:S01]  /*11470*/  LDL R8, [R1+0x438] ;  /* 0x0004380001087983 */ /* 0x000ee20000100800 */
[----:B0-----:R-:W-:-:S03]  /*11480*/  IMAD.X R7, R15, 0x1, R0, P1 ;  /* 0x000000010f077824 */ /* 0x001fc600008e0600 */
[----:B------:R0:W-:Y:S01]  /*11490*/  STS.U16 [R13+UR4+0x6a00], R29 ;  /* 0x006a001d0d007988 */ /* 0x0001e20008000404 */
[----:B-1----:R-:W-:Y:S02]  /*114a0*/  PRMT R4, RZ, 0x7610, R4 ;  /* 0x00007610ff047816 */ /* 0x002fe40000000004 */
[----:B------:R-:W-:Y:S01]  /*114b0*/  PRMT R5, RZ, 0x7610, R5 ;  /* 0x00007610ff057816 */ /* 0x000fe20000000005 */
[----:B------:R-:W2:Y:S04]  /*114c0*/  LDL R15, [R1+0x210] ;  /* 0x00021000010f7983 */ /* 0x000ea80000100800 */
[----:B------:R4:W2:Y:S04]  /*114d0*/  @!P0 LDG.E.U16 R4, desc[UR8][R6.64] ;  /* 0x0000000806048981 */ /* 0x0008a8000c1e1500 */
[----:B0-----:R-:W2:Y:S01]  /*114e0*/  LDL R29, [R1+0x428] ;  /* 0x00042800011d7983 */ /* 0x001ea20000100800 */
[----:B----4-:R-:W-:-:S03]  /*114f0*/  IADD3 R6, P1, PT, R12, R2, RZ ;  /* 0x000000020c067210 */ /* 0x010fc60007f3e0ff */
[----:B------:R-:W4:Y:S02]  /*11500*/  LDL R12, [R1+0x418] ;  /* 0x00041800010c7983 */ /* 0x000f240000100800 */
[----:B------:R-:W-:Y:S02]  /*11510*/  IMAD.X R7, R9, 0x1, R0, P1 ;  /* 0x0000000109077824 */ /* 0x000fe400008e0600 */
[----:B------:R-:W2:Y:S04]  /*11520*/  LDL R9, [R1+0x1d0] ;  /* 0x0001d00001097983 */ /* 0x000ea80000100800 */
[----:B------:R0:W4:Y:S02]  /*11530*/  @!P0 LDG.E.U16 R5, desc[UR8][R6.64] ;  /* 0x0000000806058981 */ /* 0x000124000c1e1500 */
[----:B0-----:R-:W-:-:S02]  /*11540*/  PRMT R6, RZ, 0x7610, R6 ;  /* 0x00007610ff067816 */ /* 0x001fc40000000006 */
[----:B---3--:R-:W-:-:S05]  /*11550*/  IADD3 R8, P1, PT, R8, R2, RZ ;  /* 0x0000000208087210 */ /* 0x008fca0007f3e0ff */
[----:B--2---:R-:W-:-:S05]  /*11560*/  IMAD.X R9, R9, 0x1, R0, P1 ;  /* 0x0000000109097824 */ /* 0x004fca00008e0600 */
[----:B------:R0:W2:Y:S04]  /*11570*/  @!P0 LDG.E.U16 R6, desc[UR8][R8.64] ;  /* 0x0000000808068981 */ /* 0x0000a8000c1e1500 */
[----:B------:R-:W3:Y:S01]  /*11580*/  LDL R9, [R1+0x1f0] ;  /* 0x0001f00001097983 */ /* 0x000ee20000100800 */
[-C--:B0-----:R-:W-:Y:S02]  /*11590*/  IADD3 R8, P1, PT, R29, R2.reuse, RZ ;  /* 0x000000021d087210 */ /* 0x081fe40007f3e0ff */
[----:B------:R-:W-:Y:S01]  /*115a0*/  PRMT R7, RZ, 0x7610, R7 ;  /* 0x00007610ff077816 */ /* 0x000fe20000000007 */
[----:B------:R-:W-:Y:S04]  /*115b0*/  STS.U16 [R13+UR4+0x6e00], R19 ;  /* 0x006e00130d007988 */ /* 0x000fe80008000404 */
[----:B------:R-:W-:Y:S04]  /*115c0*/  STS.U16 [R13+UR4+0x7200], R17 ;  /* 0x007200110d007988 */ /* 0x000fe80008000404 */
[----:B------:R0:W-:Y:S04]  /*115d0*/  STS.U16 [R13+UR4+0x7600], R20 ;  /* 0x007600140d007988 */ /* 0x0001e80008000404 */
[----:B------:R-:W2:Y:S01]  /*115e0*/  LDL R29, [R1+0x258] ;  /* 0x00025800011d7983 */ /* 0x000ea20000100800 */
[----:B---3--:R-:W-:Y:S01]  /*115f0*/  IMAD.X R9, R9, 0x1, R0, P1 ;  /* 0x0000000109097824 */ /* 0x008fe200008e0600 */
[----:B----4-:R-:W-:-:S04]  /*11600*/  IADD3 R12, P1, PT, R12, R2, RZ ;  /* 0x000000020c0c7210 */ /* 0x010fc80007f3e0ff */
[----:B------:R1:W3:Y:S01]  /*11610*/  @!P0 LDG.E.U16 R7, desc[UR8][R8.64] ;  /* 0x0000000808078981 */ /* 0x0002e2000c1e1500 */
[----:B0-----:R-:W-:Y:S01]  /*11620*/  IMAD.X R13, R15, 0x1, R0, P1 ;  /* 0x000000010f0d7824 */ /* 0x001fe200008e0600 */
[----:B------:R-:W-:Y:S02]  /*11630*/  PRMT R10, RZ, 0x7610, R10 ;  /* 0x00007610ff0a7816 */ /* 0x000fe4000000000a */
[----:B------:R-:W4:Y:S01]  /*11640*/  LDL R15, [R1+0x3d8] ;  /* 0x0003d800010f7983 */ /* 0x000f220000100800 */
[----:B-1----:R-:W-:-:S06]  /*11650*/  PRMT R8, RZ, 0x7610, R8 ;  /* 0x00007610ff087816 */ /* 0x002fcc0000000008 */
[----:B------:R0:W2:Y:S04]  /*11660*/  @!P0 LDG.E.U16 R8, desc[UR8][R12.64] ;  /* 0x000000080c088981 */ /* 0x0000a8000c1e1500 */
[----:B------:R-:W2:Y:S01]  /*11670*/  LDL R13, [R1+0x408] ;  /* 0x00040800010d7983 */ /* 0x000ea20000100800 */
[----:B0-----:R-:W-:-:S05]  /*11680*/  LOP3.LUT R12, R14, 0x40, RZ, 0x3c, !PT ;  /* 0x000000400e0c7812 */ /* 0x001fca00078e3cff */
[----:B------:R2:W-:Y:S02]  /*11690*/  STS.U16 [R12+UR4+0x7a00], R21 ;  /* 0x007a00150c007988 */ /* 0x0005e40008000404 */
[----:B--2---:R-:W-:Y:S02]  /*116a0*/  IADD3 R12, P1, PT, R13, R2, RZ ;  /* 0x000000020d0c7210 */ /* 0x004fe40007f3e0ff */
[----:B------:R-:W2:Y:S01]  /*116b0*/  LDL R13, [R1+0x238] ;  /* 0x00023800010d7983 */ /* 0x000ea20000100800 */
[----:B------:R-:W-:Y:S02]  /*116c0*/  PRMT R9, RZ, 0x7610, R9 ;  /* 0x00007610ff097816 */ /* 0x000fe40000000009 */
[----:B--2---:R-:W-:-:S05]  /*116d0*/  IMAD.X R13, R13, 0x1, R0, P1 ;  /* 0x000000010d0d7824 */ /* 0x004fca00008e0600 */
        /* <DEDUP_REMOVED lines=9> */
[----:B------:R-:W0:Y:S02]  /*11770*/  LDL R13, [R1+0x3e8] ;  /* 0x0003e800010d7983 */ /* 0x000e240000100800 */
[----:B0-----:R-:W-:-:S02]  /*11780*/  IADD3 R12, P1, PT, R13, R2, RZ ;  /* 0x000000020d0c7210 */ /* 0x001fc40007f3e0ff */
[----:B------:R-:W2:Y:S03]  /*11790*/  LDL R13, [R1+0x278] ;  /* 0x00027800010d7983 */ /* 0x000ea60000100800 */
[----:B--2---:R-:W-:-:S05]  /*117a0*/  IMAD.X R13, R13, 0x1, R0, P1 ;  /* 0x000000010d0d7824 */ /* 0x004fca00008e0600 */
[----:B------:R0:W2:Y:S02]  /*117b0*/  @!P0 LDG.E.U16 R11, desc[UR8][R12.64] ;  /* 0x000000080c0b8981 */ /* 0x0000a4000c1e1500 */
[----:B0-----:R-:W-:Y:S02]  /*117c0*/  LOP3.LUT R12, R14, 0x60, RZ, 0x3c, !PT ;  /* 0x000000600e0c7812 */ /* 0x001fe400078e3cff */
[----:B------:R-:W2:Y:S04]  /*117d0*/  LDL.LU R14, [R1+0x1c] ;  /* 0x00001c00010e7983 */ /* 0x000ea80000300800 */
[----:B--2---:R4:W-:Y:S02]  /*117e0*/  STS.U16 [R12+UR4+0x300], R14 ;  /* 0x0003000e0c007988 */ /* 0x0049e40008000404 */
[----:B----4-:R-:W-:-:S02]  /*117f0*/  IADD3 R14, P1, PT, R15, R2, RZ ;  /* 0x000000020f0e7210 */ /* 0x010fc40007f3e0ff */
[----:B------:R-:W2:Y:S01]  /*11800*/  LDL R15, [R1+0x298] ;  /* 0x00029800010f7983 */ /* 0x000ea20000100800 */
[----:B------:R-:W-:Y:S02]  /*11810*/  PRMT R13, RZ, 0x7610, R13 ;  /* 0x00007610ff0d7816 */ /* 0x000fe4000000000d */
[----:B--2---:R-:W-:-:S05]  /*11820*/  IMAD.X R15, R15, 0x1, R0, P1 ;  /* 0x000000010f0f7824 */ /* 0x004fca00008e0600 */
[----:B------:R0:W2:Y:S04]  /*11830*/  @!P0 LDG.E.U16 R13, desc[UR8][R14.64] ;  /* 0x000000080e0d8981 */ /* 0x0000a8000c1e1500 */
[----:B------:R-:W4:Y:S04]  /*11840*/  LDL.LU R14, [R1+0x18] ;  /* 0x00001800010e7983 */ /* 0x000f280000300800 */
[----:B------:R-:W0:Y:S04]  /*11850*/  LDL R15, [R1+0x3c8] ;  /* 0x0003c800010f7983 */ /* 0x000e280000100800 */
[----:B----4-:R0:W-:Y:S02]  /*11860*/  STS.U16 [R12+UR4+0x700], R14 ;  /* 0x0007000e0c007988 */ /* 0x0101e40008000404 */
[----:B0-----:R-:W-:-:S02]  /*11870*/  IADD3 R14, P1, PT, R15, R2, RZ ;  /* 0x000000020f0e7210 */ /* 0x001fc40007f3e0ff */
[----:B------:R-:W4:Y:S01]  /*11880*/  LDL R15, [R1+0x2b8] ;  /* 0x0002b800010f7983 */ /* 0x000f220000100800 */
[----:B------:R-:W-:Y:S02]  /*11890*/  PRMT R17, RZ, 0x7610, R17 ;  /* 0x00007610ff117816 */ /* 0x000fe40000000011 */
[----:B----4-:R-:W-:-:S05]  /*118a0*/  IMAD.X R15, R15, 0x1, R0, P1 ;  /* 0x000000010f0f7824 */ /* 0x010fca00008e0600 */
[----:B------:R0:W4:Y:S04]  /*118b0*/  @!P0 LDG.E.U16 R17, desc[UR8][R14.64] ;  /* 0x000000080e118981 */ /* 0x000128000c1e1500 */
[----:B------:R-:W2:Y:S01]  /*118c0*/  LDL.LU R15, [R1+0x14] ;  /* 0x00001400010f7983 */ /* 0x000ea20000300800 */
[----:B0-----:R-:W-:-:S03]  /*118d0*/  IADD3 R14, P1, PT, R29, R2, RZ ;  /* 0x000000021d0e7210 */ /* 0x001fc60007f3e0ff */
[----:B--2---:R0:W-:Y:S04]  /*118e0*/  STS.U16 [R12+UR4+0xb00], R15 ;  /* 0x000b000f0c007988 */ /* 0x0041e80008000404 */
[----:B0-----:R-:W2:Y:S01]  /*118f0*/  LDL R15, [R1+0x2d8] ;  /* 0x0002d800010f7983 */ /* 0x001ea20000100800 */
[----:B------:R-:W-:-:S03]  /*11900*/  PRMT R19, RZ, 0x7610, R19 ;  /* 0x00007610ff137816 */ /* 0x000fc60000000013 */
[----:B------:R-:W3:Y:S01]  /*11910*/  LDL.LU R29, [R1+0x24] ;  /* 0x00002400011d7983 */ /* 0x000ee20000300800 */
        /* <DEDUP_REMOVED lines=26> */
[----:B------:R-:W0:Y:S02]  /*11ac0*/  LDL R15, [R1+0x554] ;  /* 0x00055400010f7983 */ /* 0x000e240000100800 */
[----:B0-----:R-:W-:Y:S02]  /*11ad0*/  IADD3 R14, P1, PT, R15, R2, RZ ;  /* 0x000000020f0e7210 */ /* 0x001fe40007f3e0ff */
[----:B------:R-:W2:Y:S04]  /*11ae0*/  LDL R15, [R1+0x358] ;  /* 0x00035800010f7983 */ /* 0x000ea80000100800 */
[----:B------:R0:W-:Y:S02]  /*11af0*/  STS.U16 [R12+UR4+0x1b00], R27 ;  /* 0x001b001b0c007988 */ /* 0x0001e40008000404 */
[----:B0-----:R-:W-:Y:S01]  /*11b00*/  PRMT R27, RZ, 0x7610, R27 ;  /* 0x00007610ff1b7816 */ /* 0x001fe2000000001b */
[----:B--2---:R-:W-:-:S05]  /*11b10*/  IMAD.X R15, R15, 0x1, R0, P1 ;  /* 0x000000010f0f7824 */ /* 0x004fca00008e0600 */
[----:B------:R-:W2:Y:S04]  /*11b20*/  @!P0 LDG.E.U16 R27, desc[UR8][R14.64] ;  /* 0x000000080e1b8981 */ /* 0x000ea8000c1e1500 */
[----:B------:R-:W3:Y:S04]  /*11b30*/  LDL R15, [R1+0x58c] ;  /* 0x00058c00010f7983 */ /* 0x000ee80000100800 */
[----:B------:R-:W-:Y:S04]  /*11b40*/  STS.U16 [R12+UR4+0x2700], R24 ;  /* 0x002700180c007988 */ /* 0x000fe80008000404 */
[----:B------:R0:W-:Y:S04]  /*11b50*/  STS.U16 [R12+UR4+0x7300], R25 ;  /* 0x007300190c007988 */ /* 0x0001e80008000404 */
[----:B------:R-:W-:Y:S04]  /*11b60*/  STS.U16 [R12+UR4+0x2300], R26 ;  /* 0x0023001a0c007988 */ /* 0x000fe80008000404 */
[----:B--2---:R1:W-:Y:S01]  /*11b70*/  STS.U16 [R12+UR4+0x7700], R27 ;  /* 0x0077001b0c007988 */ /* 0x0043e20008000404 */
[----:B---3--:R-:W-:-:S03]  /*11b80*/  IADD3 R14, P1, PT, R15, R2, RZ ;  /* 0x000000020f0e7210 */ /* 0x008fc60007f3e0ff */
[----:B------:R-:W2:Y:S04]  /*11b90*/  LDL R15, [R1+0x378] ;  /* 0x00037800010f7983 */ /* 0x000ea80000100800 */
[----:B------:R-:W-:Y:S04]  /*11ba0*/  STL [R1+0xb78], R2 ;  /* 0x000b780201007387 */ /* 0x000fe80000100800 */
[----:B------:R-:W-:Y:S04]  /*11bb0*/  STL [R1+0x73c], R0 ;  /* 0x00073c0001007387 */ /* 0x000fe80000100800 */
[----:B0-----:R-:W3:Y:S04]  /*11bc0*/  LDL.LU.64 R24, [R1+0x640] ;  /* 0x0006400001187983 */ /* 0x001ee80000300a00 */
[----:B-1----:R-:W2:Y:S04]  /*11bd0*/  LDL.LU.64 R26, [R1+0x648] ;  /* 0x00064800011a7983 */ /* 0x002ea80000300a00 */
[----:B--2---:R-:W-:Y:S04]  /*11be0*/  STL.64 [R1+0xeb8], R26 ;  /* 0x000eb81a01007387 */ /* 0x004fe80000100a00 */
[----:B---3--:R0:W-:Y:S04]  /*11bf0*/  STL.64 [R1+0xeb0], R24 ;  /* 0x000eb01801007387 */ /* 0x0081e80000100a00 */
[----:B0-----:R-:W2:Y:S04]  /*11c00*/  LDL.LU.64 R24, [R1+0x610] ;  /* 0x0006100001187983 */ /* 0x001ea80000300a00 */
[----:B------:R-:W3:Y:S04]  /*11c10*/  LDL.LU.64 R26, [R1+0x618] ;  /* 0x00061800011a7983 */ /* 0x000ee80000300a00 */
[----:B---3--:R-:W-:Y:S04]  /*11c20*/  STL.64 [R1+0xec8], R26 ;  /* 0x000ec81a01007387 */ /* 0x008fe80000100a00 */
[----:B--2---:R0:W-:Y:S04]  /*11c30*/  STL.64 [R1+0xec0], R24 ;  /* 0x000ec01801007387 */ /* 0x0041e80000100a00 */
[----:B0-----:R-:W2:Y:S04]  /*11c40*/  LDL.LU.64 R24, [R1+0x660] ;  /* 0x0006600001187983 */ /* 0x001ea80000300a00 */
[----:B------:R-:W3:Y:S04]  /*11c50*/  LDL.LU.64 R26, [R1+0x668] ;  /* 0x00066800011a7983 */ /* 0x000ee80000300a00 */
[----:B------:R-:W-:Y:S04]  /*11c60*/  STS.U16 [R12+UR4+0x6b00], R20 ;  /* 0x006b00140c007988 */ /* 0x000fe80008000404 */
[----:B------:R0:W-:Y:S04]  /*11c70*/  STS.U16 [R12+UR4+0x6f00], R21 ;  /* 0x006f00150c007988 */ /* 0x0001e80008000404 */
[----:B------:R-:W-:Y:S04]  /*11c80*/  STS.U16 [R12+UR4+0x2b00], R23 ;  /* 0x002b00170c007988 */ /* 0x000fe80008000404 */
[----:B------:R1:W-:Y:S04]  /*11c90*/  STS.U16 [R12+UR4+0x2f00], R22 ;  /* 0x002f00160c007988 */ /* 0x0003e80008000404 */
[----:B---3--:R-:W-:Y:S04]  /*11ca0*/  STL.64 [R1+0xed8], R26 ;  /* 0x000ed81a01007387 */ /* 0x008fe80000100a00 */
[----:B--2---:R-:W-:Y:S04]  /*11cb0*/  STL.64 [R1+0xed0], R24 ;  /* 0x000ed01801007387 */ /* 0x004fe80000100a00 */
[----:B0-----:R-:W2:Y:S04]  /*11cc0*/  LDL.LU.64 R20, [R1+0x5e0] ;  /* 0x0005e00001147983 */ /* 0x001ea80000300a00 */
[----:B-1----:R-:W3:Y:S01]  /*11cd0*/  LDL.LU.64 R22, [R1+0x5e8] ;  /* 0x0005e80001167983 */ /* 0x002ee20000300a00 */
[----:B------:R-:W-:-:S03]  /*11ce0*/  IMAD.X R15, R15, 0x1, R0, P1 ;  /* 0x000000010f0f7824 */ /* 0x000fc600008e0600 */
[----:B------:R0:W-:Y:S02]  /*11cf0*/  STS.U16 [R12+UR4+0x1f00], R28 ;  /* 0x001f001c0c007988 */ /* 0x0001e40008000404 */
[----:B0-----:R-:W-:-:S06]  /*11d00*/  PRMT R28, RZ, 0x7610, R28 ;  /* 0x00007610ff1c7816 */ /* 0x001fcc000000001c */
[----:B------:R-:W4:Y:S04]  /*11d10*/  @!P0 LDG.E.U16 R28, desc[UR8][R14.64] ;  /* 0x000000080e1c8981 */ /* 0x000f28000c1e1500 */
[----:B---3--:R-:W-:Y:S04]  /*11d20*/  STL.64 [R1+0xee8], R22 ;  /* 0x000ee81601007387 */ /* 0x008fe80000100a00 */
[----:B--2---:R0:W-:Y:S04]  /*11d30*/  STL.64 [R1+0xee0], R20 ;  /* 0x000ee01401007387 */ /* 0x0041e80000100a00 */
[----:B0-----:R-:W2:Y:S04]  /*11d40*/  LDL.LU.64 R20, [R1+0x650] ;  /* 0x0006500001147983 */ /* 0x001ea80000300a00 */
[----:B------:R-:W3:Y:S04]  /*11d50*/  LDL.LU.64 R22, [R1+0x658] ;  /* 0x0006580001167983 */ /* 0x000ee80000300a00 */
[----:B------:R0:W-:Y:S02]  /*11d60*/  STS.U16 [R12+UR4+0x7f00], R29 ;  /* 0x007f001d0c007988 */ /* 0x0001e40008000404 */
[----:B0-----:R-:W0:Y:S02]  /*11d70*/  S2R R29, SR_TID.X ;  /* 0x00000000001d7919 */ /* 0x001e240000002100 */
[----:B------:R0:W-:Y:S04]  /*11d80*/  STS.U16 [R12+UR4+0x3b00], R3 ;  /* 0x003b00030c007988 */ /* 0x0001e80008000404 */
[----:B------:R-:W-:Y:S04]  /*11d90*/  STS.U16 [R12+UR4+0x3300], R18 ;  /* 0x003300120c007988 */ /* 0x000fe80008000404 */
[----:B------:R-:W-:Y:S04]  /*11da0*/  STS.U16 [R12+UR4+0x3700], R16 ;  /* 0x003700100c007988 */ /* 0x000fe80008000404 */
[----:B------:R1:W-:Y:S04]  /*11db0*/  STS.U16 [R12+UR4+0x3f00], R4 ;  /* 0x003f00040c007988 */ /* 0x0003e80008000404 */
[----:B------:R-:W-:Y:S04]  /*11dc0*/  STS.U16 [R12+UR4+0x4300], R5 ;  /* 0x004300050c007988 */ /* 0x000fe80008000404 */
[----:B------:R-:W-:Y:S04]  /*11dd0*/  STS.U16 [R12+UR4+0x4700], R6 ;  /* 0x004700060c007988 */ /* 0x000fe80008000404 */
[----:B------:R-:W-:Y:S01]  /*11de0*/  STS.U16 [R12+UR4+0x4b00], R7 ;  /* 0x004b00070c007988 */ /* 0x000fe20008000404 */
[----:B0-----:R-:W-:-:S03]  /*11df0*/  IMAD.SHL.U32 R3, R29, 0x8, RZ ;  /* 0x000000081d037824 */ /* 0x001fc600078e00ff */
[----:B------:R-:W-:Y:S01]  /*11e00*/  STS.U16 [R12+UR4+0x4f00], R8 ;  /* 0x004f00080c007988 */ /* 0x000fe20008000404 */
[----:B-1----:R-:W-:-:S03]  /*11e10*/  LOP3.LUT R4, R29, 0x7, RZ, 0xc0, !PT ;  /* 0x000000071d047812 */ /* 0x002fc600078ec0ff */
[----:B------:R-:W-:Y:S01]  /*11e20*/  STS.U16 [R12+UR4+0x5300], R9 ;  /* 0x005300090c007988 */ /* 0x000fe20008000404 */
[----:B------:R-:W-:-:S03]  /*11e30*/  LOP3.LUT R3, R3, 0x30, RZ, 0xc0, !PT ;  /* 0x0000003003037812 */ /* 0x000fc600078ec0ff */
[----:B------:R-:W-:Y:S04]  /*11e40*/  STS.U16 [R12+UR4+0x5700], R10 ;  /* 0x0057000a0c007988 */ /* 0x000fe80008000404 */
[----:B------:R-:W-:Y:S04]  /*11e50*/  STS.U16 [R12+UR4+0x5b00], R11 ;  /* 0x005b000b0c007988 */ /* 0x000fe80008000404 */
[----:B---3--:R-:W-:Y:S04]  /*11e60*/  STL.64 [R1+0xef8], R22 ;  /* 0x000ef81601007387 */ /* 0x008fe80000100a00 */
[----:B--2---:R0:W-:Y:S04]  /*11e70*/  STL.64 [R1+0xef0], R20 ;  /* 0x000ef01401007387 */ /* 0x0041e80000100a00 */
[----:B0-----:R-:W2:Y:S04]  /*11e80*/  LDL.LU.64 R20, [R1+0x680] ;  /* 0x0006800001147983 */ /* 0x001ea80000300a00 */
[----:B------:R-:W3:Y:S04]  /*11e90*/  LDL.LU.64 R22, [R1+0x688] ;  /* 0x0006880001167983 */ /* 0x000ee80000300a00 */
[----:B------:R-:W-:Y:S04]  /*11ea0*/  STS.U16 [R12+UR4+0x5f00], R13 ;  /* 0x005f000d0c007988 */ /* 0x000fe80008000404 */
[----:B----4-:R-:W-:Y:S04]  /*11eb0*/  STS.U16 [R12+UR4+0x6300], R17 ;  /* 0x006300110c007988 */ /* 0x010fe80008000404 */
[----:B------:R-:W-:Y:S04]  /*11ec0*/  STS.U16 [R12+UR4+0x6700], R19 ;  /* 0x006700130c007988 */ /* 0x000fe80008000404 */
[----:B------:R0:W-:Y:S01]  /*11ed0*/  STS.U16 [R12+UR4+0x7b00], R28 ;  /* 0x007b001c0c007988 */ /* 0x0001e20008000404 */
[----:B------:R-:W-:-:S02]  /*11ee0*/  IMAD.SHL.U32 R6, R29, 0x2, RZ ;  /* 0x000000021d067824 */ /* 0x000fc400078e00ff */
[C---:B------:R-:W-:Y:S02]  /*11ef0*/  IMAD R3, R4.reuse, 0x40, R3 ;  /* 0x0000004004037824 */ /* 0x040fe400078e0203 */
[----:B------:R-:W-:-:S03]  /*11f00*/  IMAD.SHL.U32 R7, R4, 0x10, RZ ;  /* 0x0000001004077824 */ /* 0x000fc600078e00ff */
[--C-:B------:R-:W-:Y:S01]  /*11f10*/  LOP3.LUT R5, R3, 0x10, R6.reuse, 0x78, !PT ;  /* 0x0000001003057812 */ /* 0x100fe200078e7806 */
[----:B0-----:R-:W-:Y:S01]  /*11f20*/  IMAD.SHL.U32 R28, R29, 0x20, RZ ;  /* 0x000000201d1c7824 */ /* 0x001fe200078e00ff */
[----:B------:R-:W-:-:S04]  /*11f30*/  LOP3.LUT R3, R7, 0x30, R6, 0x78, !PT ;  /* 0x0000003007037812 */ /* 0x000fc800078e7806 */
[----:B------:R-:W-:Y:S01]  /*11f40*/  LOP3.LUT R28, R5, 0x200, R28, 0xf8, !PT ;  /* 0x00000200051c7812 */ /* 0x000fe200078ef81c */
[----:B------:R-:W-:Y:S01]  /*11f50*/  BAR.SYNC.DEFER_BLOCKING 0x0 ;  /* 0x0000000000007b1d */ /* 0x000fe20000010000 */
[----:B------:R-:W-:Y:S02]  /*11f60*/  LOP3.LUT R6, R29, 0x60, RZ, 0xc0, !PT ;  /* 0x000000601d067812 */ /* 0x000fe400078ec0ff */
[----:B------:R-:W-:-:S05]  /*11f70*/  LOP3.LUT R29, R28, 0x20, RZ, 0x3c, !PT ;  /* 0x000000201c1d7812 */ /* 0x000fca00078e3cff */
[----:B------:R-:W0:Y:S04]  /*11f80*/  LDSM.16.MT88.4 R16, [R29+UR4+0x8000] ;  /* 0x008000041d10783b */ /* 0x000e280008004200 */
[----:B---3--:R-:W-:Y:S04]  /*11f90*/  STL.64 [R1+0xf08], R22 ;  /* 0x000f081601007387 */ /* 0x008fe80000100a00 */
[----:B--2---:R-:W-:Y:S04]  /*11fa0*/  STL.64 [R1+0xf00], R20 ;  /* 0x000f001401007387 */ /* 0x004fe80000100a00 */
[----:B0-----:R-:W-:Y:S04]  /*11fb0*/  STL.64 [R1+0xf28], R18 ;  /* 0x000f281201007387 */ /* 0x001fe80000100a00 */
[----:B------:R0:W-:Y:S04]  /*11fc0*/  STL.64 [R1+0xf20], R16 ;  /* 0x000f201001007387 */ /* 0x0001e80000100a00 */
[----:B------:R-:W-:Y:S04]  /*11fd0*/  LDSM.16.MT88.4 R12, [R28+UR4+0x8000] ;  /* 0x008000041c0c783b */ /* 0x000fe80008004200 */
[----:B0-----:R-:W2:Y:S04]  /*11fe0*/  LDL.LU.64 R16, [R1+0x690] ;  /* 0x0006900001107983 */ /* 0x001ea80000300a00 */
[----:B------:R-:W2:Y:S01]  /*11ff0*/  LDL.LU.64 R18, [R1+0x698] ;  /* 0x0006980001127983 */ /* 0x000ea20000300a00 */
[----:B------:R-:W-:-:S04]  /*12000*/  IMAD R4, R4, 0x4, R6 ;  /* 0x0000000404047824 */ /* 0x000fc800078e0206 */
[----:B------:R-:W-:-:S05]  /*12010*/  IMAD.U32 R3, R4, 0x20, R3 ;  /* 0x0000002004037824 */ /* 0x000fca00078e0003 */
[----:B------:R-:W-:Y:S04]  /*12020*/  LDSM.16.M88.4 R20, [R3+UR4] ;  /* 0x000000040314783b */ /* 0x000fe80008000200 */
[----:B------:R-:W0:Y:S04]  /*12030*/  LDSM.16.M88.4 R4, [R3+UR4+0x2000] ;  /* 0x002000040304783b */ /* 0x000e280008000200 */
[----:B------:R-:W1:Y:S04]  /*12040*/  LDSM.16.M88.4 R24, [R3+UR4+0x1000] ;  /* 0x001000040318783b */ /* 0x000e680008000200 */
[----:B------:R-:W3:Y:S04]  /*12050*/  LDSM.16.M88.4 R8, [R3+UR4+0x3000] ;  /* 0x003000040308783b */ /* 0x000ee80008000200 */
[----:B0-----:R-:W-:Y:S04]  /*12060*/  STL.64 [R1+0xf18], R6 ;  /* 0x000f180601007387 */ /* 0x001fe80000100a00 */
[----:B------:R0:W-:Y:S04]  /*12070*/  STL.64 [R1+0xf10], R4 ;  /* 0x000f100401007387 */ /* 0x0001e80000100a00 */
[----:B0-----:R-:W4:Y:S04]  /*12080*/  LDL.LU.64 R4, [R1+0x670] ;  /* 0x0006700001047983 */ /* 0x001f280000300a00 */
[----:B------:R-:W4:Y:S04]  /*12090*/  LDL.LU.64 R6, [R1+0x678] ;  /* 0x0006780001067983 */ /* 0x000f280000300a00 */
[----:B------:R-:W-:Y:S01]  /*120a0*/  STL.64 [R1+0x38], R22 ;  /* 0x0000381601007387 */ /* 0x000fe20000100a00 */
[----:B--2---:R-:W-:-:S15]  /*120b0*/  HMMA.16816.F32.BF16 R16, R12, R20, R16 ;  /* 0x000000140c10723c */ /* 0x004fde0000041810 */
[----:B------:R-:W-:-:S04]  /*120c0*/  NOP ;  /* 0x0000000000007918 */ /* 0x000fc80000000000 */
[----:B------:R-:W-:Y:S04]  /*120d0*/  STL.64 [R1+0xc0], R16 ;  /* 0x0000c01001007387 */ /* 0x000fe80000100a00 */
[----:B------:R0:W-:Y:S04]  /*120e0*/  STL.64 [R1+0xc8], R18 ;  /* 0x0000c81201007387 */ /* 0x0001e80000100a00 */
[----:B0-----:R-:W4:Y:S04]  /*120f0*/  LDL.LU.64 R18, [R1+0xf28] ;  /* 0x000f280001127983 */ /* 0x001f280000300a00 */
[----:B------:R-:W4:Y:S04]  /*12100*/  LDL.LU.64 R16, [R1+0xf20] ;  /* 0x000f200001107983 */ /* 0x000f280000300a00 */
[----:B-1----:R-:W-:Y:S01]  /*12110*/  STL.64 [R1+0x28], R26 ;  /* 0x0000281a01007387 */ /* 0x002fe20000100a00 */
[----:B----4-:R-:W-:Y:S03]  /*12120*/  HMMA.16816.F32.BF16 R20, R16, R20, R4 ;  /* 0x000000141014723c */ /* 0x010fe60000041804 */
[----:B------:R-:W2:Y:S04]  /*12130*/  LDL.LU.64 R6, [R1+0xf18] ;  /* 0x000f180001067983 */ /* 0x000ea80000300a00 */
[----:B------:R-:W4:-:S12]  /*12140*/  LDL.LU.64 R4, [R1+0xf10] ;  /* 0x000f100001047983 */ /* 0x000f180000300a00 */
[----:B------:R-:W-:Y:S04]  /*12150*/  STL.64 [R1+0x50], R20 ;  /* 0x0000501401007387 */ /* 0x000fe80000100a00 */
[----:B------:R0:W-:Y:S04]  /*12160*/  STL.64 [R1+0x58], R22 ;  /* 0x0000581601007387 */ /* 0x0001e80000100a00 */
[----:B0-----:R-:W3:Y:S04]  /*12170*/  LDL.LU.64 R22, [R1+0xf08] ;  /* 0x000f080001167983 */ /* 0x001ee80000300a00 */
[----:B------:R-:W3:Y:S04]  /*12180*/  LDL.LU.64 R20, [R1+0xf00] ;  /* 0x000f000001147983 */ /* 0x000ee80000300a00 */
[----:B--2---:R-:W-:Y:S01]  /*12190*/  STL.64 [R1+0x18], R6 ;  /* 0x0000180601007387 */ /* 0x004fe20000100a00 */
[----:B---3--:R-:W-:-:S15]  /*121a0*/  HMMA.16816.F32.BF16 R20, R12, R24, R20 ;  /* 0x000000180c14723c */ /* 0x008fde0000041814 */
[----:B------:R-:W-:-:S04]  /*121b0*/  NOP ;  /* 0x0000000000007918 */ /* 0x000fc80000000000 */
[----:B------:R-:W-:Y:S04]  /*121c0*/  STL.64 [R1+0xb0], R20 ;  /* 0x0000b01401007387 */ /* 0x000fe80000100a00 */
[----:B------:R0:W-:Y:S04]  /*121d0*/  STL.64 [R1+0xb8], R22 ;  /* 0x0000b81601007387 */ /* 0x0001e80000100a00 */
[----:B0-----:R-:W2:Y:S04]  /*121e0*/  LDL.LU.64 R22, [R1+0xef8] ;  /* 0x000ef80001167983 */ /* 0x001ea80000300a00 */
[----:B------:R-:W2:Y:S04]  /*121f0*/  LDL.LU.64 R20, [R1+0xef0] ;  /* 0x000ef00001147983 */ /* 0x000ea80000300a00 */
[----:B------:R-:W-:Y:S01]  /*12200*/  STL.64 [R1+0x8], R10 ;  /* 0x0000080a01007387 */ /* 0x000fe20000100a00 */
[----:B--2---:R-:W-:Y:S03]  /*12210*/  HMMA.16816.F32.BF16 R24, R16, R24, R20 ;  /* 0x000000181018723c */ /* 0x004fe60000041814 */
[----:B------:R-:W2:Y:S04]  /*12220*/  LDL.LU.64 R22, [R1+0xee8] ;  /* 0x000ee80001167983 */ /* 0x000ea80000300a00 */
[----:B------:R-:W2:-:S12]  /*12230*/  LDL.LU.64 R20, [R1+0xee0] ;  /* 0x000ee00001147983 */ /* 0x000e980000300a00 */
[----:B------:R-:W-:Y:S04]  /*12240*/  STL.64 [R1+0xd0], R24 ;  /* 0x0000d01801007387 */ /* 0x000fe80000100a00 */
[----:B------:R0:W-:Y:S04]  /*12250*/  STL.64 [R1+0xd8], R26 ;  /* 0x0000d81a01007387 */ /* 0x0001e80000100a00 */
[----:B0-----:R-:W4:Y:S04]  /*12260*/  LDL.LU.64 R26, [R1+0xed8] ;  /* 0x000ed800011a7983 */ /* 0x001f280000300a00 */
[----:B------:R-:W4:Y:S02]  /*12270*/  LDL.LU.64 R24, [R1+0xed0] ;  /* 0x000ed00001187983 */ /* 0x000f240000300a00 */
[----:B----4-:R-:W-:-:S15]  /*12280*/  HMMA.16816.F32.BF16 R24, R12, R4, R24 ;  /* 0x000000040c18723c */ /* 0x010fde0000041818 */
[----:B------:R-:W-:-:S04]  /*12290*/  NOP ;  /* 0x0000000000007918 */ /* 0x000fc80000000000 */
[----:B------:R-:W-:Y:S01]  /*122a0*/  IMAD.MOV.U32 R2, RZ, RZ, R26 ;  /* 0x000000ffff027224 */ /* 0x000fe200078e001a */
[----:B------:R0:W-:Y:S01]  /*122b0*/  STL.64 [R1+0xa0], R24 ;  /* 0x0000a01801007387 */ /* 0x0001e20000100a00 */
[----:B------:R-:W-:-:S03]  /*122c0*/  IMAD.MOV.U32 R0, RZ, RZ, R27 ;  /* 0x000000ffff007224 */ /* 0x000fc600078e001b */
[----:B------:R-:W3:Y:S04]  /*122d0*/  LDL.LU.64 R26, [R1+0xec8] ;  /* 0x000ec800011a7983 */ /* 0x000ee80000300a00 */
[----:B0-----:R-:W3:Y:S04]  /*122e0*/  LDL.LU.64 R24, [R1+0xec0] ;  /* 0x000ec00001187983 */ /* 0x001ee80000300a00 */
[----:B------:R-:W-:Y:S04]  /*122f0*/  STL [R1+0xe5c], R0 ;  /* 0x000e5c0001007387 */ /* 0x000fe80000100800 */
[----:B------:R-:W-:Y:S01]  /*12300*/  STL [R1+0xe58], R2 ;  /* 0x000e580201007387 */ /* 0x000fe20000100800 */
[----:B---3--:R-:W-:Y:S03]  /*12310*/  HMMA.16816.F32.BF16 R4, R16, R4, R24 ;  /* 0x000000041004723c */ /* 0x008fe60000041818 */
[----:B------:R-:W3:Y:S04]  /*12320*/  LDL.LU.64 R26, [R1+0xeb8] ;  /* 0x000eb800011a7983 */ /* 0x000ee80000300a00 */
[----:B------:R-:W3:-:S12]  /*12330*/  LDL.LU.64 R24, [R1+0xeb0] ;  /* 0x000eb00001187983 */ /* 0x000ed80000300a00 */
[----:B------:R-:W-:Y:S04]  /*12340*/  STL.64 [R1+0xf0], R4 ;  /* 0x0000f00401007387 */ /* 0x000fe80000100a00 */
[----:B------:R3:W-:Y:S02]  /*12350*/  STL.64 [R1+0xf8], R6 ;  /* 0x0000f80601007387 */ /* 0x0007e40000100a00 */
[----:B---3--:R-:W-:Y:S02]  /*12360*/  HMMA.16816.F32.BF16 R4, R12, R8, R24 ;  /* 0x000000080c04723c */ /* 0x008fe40000041818 */
[----:B------:R-:W0:-:S15]  /*12370*/  LDSM.16.M88.4 R24, [R3+UR4+0x4000] ;  /* 0x004000040318783b */ /* 0x000e1e0008000200 */
[----:B------:R-:W-:Y:S02]  /*12380*/  NOP ;  /* 0x0000000000007918 */ /* 0x000fe40000000000 */
[----:B------:R-:W-:Y:S01]  /*12390*/  IMAD.MOV.U32 R0, RZ, RZ, R4 ;  /* 0x000000ffff007224 */ /* 0x000fe200078e0004 */
[----:B------:R2:W-:Y:S01]  /*123a0*/  STL.64 [R1+0x98], R6 ;  /* 0x0000980601007387 */ /* 0x0005e20000100a00 */
[----:B------:R-:W-:Y:S02]  /*123b0*/  IMAD.MOV.U32 R2, RZ, RZ, R5 ;  /* 0x000000ffff027224 */ /* 0x000fe400078e0005 */
[----:B--2---:R-:W-:Y:S01]  /*123c0*/  HMMA.16816.F32.BF16 R4, R16, R8, R20 ;  /* 0x000000081004723c */ /* 0x004fe20000041814 */
[----:B------:R-:W-:Y:S04]  /*123d0*/  STL [R1+0xe64], R0 ;  /* 0x000e640001007387 */ /* 0x000fe80000100800 */
[----:B------:R-:W-:Y:S04]  /*123e0*/  STL [R1+0xe60], R2 ;  /* 0x000e600201007387 */ /* 0x000fe80000100800 */
[----:B------:R-:W-:Y:S04]  /*123f0*/  STL.64 [R1+0xea8], R18 ;  /* 0x000ea81201007387 */ /* 0x000fe80000100a00 */
[----:B------:R1:W-:Y:S04]  /*12400*/  STL.64 [R1+0xea0], R16 ;  /* 0x000ea01001007387 */ /* 0x0003e80000100a00 */
[----:B------:R-:W2:Y:S04]  /*12410*/  LDSM.16.M88.4 R20, [R3+UR4+0x5000] ;  /* 0x005000040314783b */ /* 0x000ea80008000200 */
[----:B------:R3:W-:Y:S04]  /*12420*/  STL.64 [R1+0x100], R4 ;  /* 0x0001000401007387 */ /* 0x0007e80000100a00 */
[----:B------:R4:W-:Y:S04]  /*12430*/  STL.64 [R1+0x108], R6 ;  /* 0x0001080601007387 */ /* 0x0009e80000100a00 */
[----:B-1----:R-:W0:Y:S04]  /*12440*/  LDL.LU.64 R16, [R1+0x5f0] ;  /* 0x0005f00001107983 */ /* 0x002e280000300a00 */
[----:B------:R-:W0:Y:S04]  /*12450*/  LDL.LU.64 R18, [R1+0x5f8] ;  /* 0x0005f80001127983 */ /* 0x000e280000300a00 */
[----:B---3--:R-:W3:Y:S04]  /*12460*/  LDL.LU.64 R4, [R1+0x5a0] ;  /* 0x0005a00001047983 */ /* 0x008ee80000300a00 */
[----:B----4-:R-:W4:Y:S04]  /*12470*/  LDL.LU.64 R6, [R1+0x5a8] ;  /* 0x0005a80001067983 */ /* 0x010f280000300a00 */
[----:B----4-:R-:W-:Y:S04]  /*12480*/  STL.64 [R1+0xe88], R6 ;  /* 0x000e880601007387 */ /* 0x010fe80000100a00 */
[----:B---3--:R1:W-:Y:S04]  /*12490*/  STL.64 [R1+0xe80], R4 ;  /* 0x000e800401007387 */ /* 0x0083e80000100a00 */
[----:B-1----:R-:W3:Y:S04]  /*124a0*/  LDL.LU.64 R4, [R1+0x600] ;  /* 0x0006000001047983 */ /* 0x002ee80000300a00 */
[----:B------:R-:W4:Y:S01]  /*124b0*/  LDL.LU.64 R6, [R1+0x608] ;  /* 0x0006080001067983 */ /* 0x000f220000300a00 */
[----:B0-----:R-:W-:Y:S03]  /*124c0*/  HMMA.16816.F32.BF16 R16, R12, R24, R16 ;  /* 0x000000180c10723c */ /* 0x001fe60000041810 */
[----:B----4-:R-:W-:Y:S04]  /*124d0*/  STL.64 [R1+0xe98], R6 ;  /* 0x000e980601007387 */ /* 0x010fe80000100a00 */
[----:B---3--:R0:W-:Y:S04]  /*124e0*/  STL.64 [R1+0xe90], R4 ;  /* 0x000e900401007387 */ /* 0x0081e80000100a00 */
[----:B0-----:R-:W3:Y:S04]  /*124f0*/  LDL.LU.64 R4, [R1+0x5b0] ;  /* 0x0005b00001047983 */ /* 0x001ee80000300a00 */
[----:B------:R-:W3:Y:S04]  /*12500*/  LDL.LU.64 R6, [R1+0x5b8] ;  /* 0x0005b80001067983 */ /* 0x000ee80000300a00 */
[----:B------:R-:W4:Y:S04]  /*12510*/  LDL.LU.64 R8, [R1+0x5d0] ;  /* 0x0005d00001087983 */ /* 0x000f280000300a00 */
[----:B------:R-:W2:Y:S01]  /*12520*/  LDL.LU.64 R10, [R1+0x5d8] ;  /* 0x0005d800010a7983 */ /* 0x000ea20000300a00 */
[----:B------:R-:W-:-:S03]  /*12530*/  IMAD.MOV.U32 R2, RZ, RZ, R16 ;  /* 0x000000ffff027224 */ /* 0x000fc600078e0010 */
[----:B--2---:R-:W-:Y:S04]  /*12540*/  STL.64 [R1+0xe78], R10 ;  /* 0x000e780a01007387 */ /* 0x004fe80000100a00 */
[----:B----4-:R0:W-:Y:S04]  /*12550*/  STL.64 [R1+0xe70], R8 ;  /* 0x000e700801007387 */ /* 0x0101e80000100a00 */
[----:B0-----:R-:W2:Y:S04]  /*12560*/  LDL.LU.64 R8, [R1+0x620] ;  /* 0x0006200001087983 */ /* 0x001ea80000300a00 */
[----:B------:R-:W2:Y:S04]  /*12570*/  LDL.LU.64 R10, [R1+0x628] ;  /* 0x00062800010a7983 */ /* 0x000ea80000300a00 */
[----:B------:R-:W-:Y:S04]  /*12580*/  STL [R1+0xe68], R23 ;  /* 0x000e681701007387 */ /* 0x000fe80000100800 */
[----:B------:R-:W-:Y:S04]  /*12590*/  STL [R1+0x84], R17 ;  /* 0x0000841101007387 */ /* 0x000fe80000100800 */
[----:B------:R0:W-:Y:S04]  /*125a0*/  STL.64 [R1+0x88], R18 ;  /* 0x0000881201007387 */ /* 0x0001e80000100a00 */
[----:B0-----:R-:W3:Y:S04]  /*125b0*/  LDL.LU.64 R18, [R1+0xea8] ;  /* 0x000ea80001127983 */ /* 0x001ee80000300a00 */
[----:B------:R-:W3:Y:S02]  /*125c0*/  LDL.LU.64 R16, [R1+0xea0] ;  /* 0x000ea00001107983 */ /* 0x000ee40000300a00 */
[----:B---3--:R-:W-:-:S15]  /*125d0*/  HMMA.16816.F32.BF16 R4, R16, R24, R4 ;  /* 0x000000181004723c */ /* 0x008fde0000041804 */
[----:B------:R-:W-:-:S04]  /*125e0*/  NOP ;  /* 0x0000000000007918 */ /* 0x000fc80000000000 */
[----:B------:R-:W-:Y:S04]  /*125f0*/  STL.64 [R1+0x110], R4 ;  /* 0x0001100401007387 */ /* 0x000fe80000100a00 */
[----:B------:R0:W-:Y:S04]  /*12600*/  STL.64 [R1+0x118], R6 ;  /* 0x0001180601007387 */ /* 0x0001e80000100a00 */
[----:B0-----:R-:W3:Y:S04]  /*12610*/  LDL.LU.64 R6, [R1+0xe98] ;  /* 0x000e980001067983 */ /* 0x001ee80000300a00 */
[----:B------:R-:W3:Y:S04]  /*12620*/  LDL.LU.64 R4, [R1+0xe90] ;  /* 0x000e900001047983 */ /* 0x000ee80000300a00 */
[----:B------:R-:W-:Y:S01]  /*12630*/  STL.64 [R1+0xe50], R26 ;  /* 0x000e501a01007387 */ /* 0x000fe20000100a00 */
[----:B---3--:R-:W-:-:S15]  /*12640*/  HMMA.16816.F32.BF16 R4, R12, R20, R4 ;  /* 0x000000140c04723c */ /* 0x008fde0000041804 */
[----:B------:R-:W-:-:S04]  /*12650*/  NOP ;  /* 0x0000000000007918 */ /* 0x000fc80000000000 */
[----:B------:R-:W-:Y:S02]  /*12660*/  IMAD.MOV.U32 R25, RZ, RZ, R6 ;  /* 0x000000ffff197224 */ /* 0x000fe400078e0006 */
[----:B------:R-:W-:Y:S02]  /*12670*/  IMAD.MOV.U32 R24, RZ, RZ, R7 ;  /* 0x000000ffff187224 */ /* 0x000fe400078e0007 */
[----:B------:R-:W-:Y:S01]  /*12680*/  IMAD.MOV.U32 R23, RZ, RZ, R4 ;  /* 0x000000ffff177224 */ /* 0x000fe200078e0004 */
[----:B------:R-:W3:Y:S01]  /*12690*/  LDL.LU.64 R6, [R1+0xe88] ;  /* 0x000e880001067983 */ /* 0x000ee20000300a00 */
[----:B------:R-:W-:-:S03]  /*126a0*/  IMAD.MOV.U32 R0, RZ, RZ, R5 ;  /* 0x000000ffff007224 */ /* 0x000fc600078e0005 */
[----:B------:R-:W3:Y:S02]  /*126b0*/  LDL.LU.64 R4, [R1+0xe80] ;  /* 0x000e800001047983 */ /* 0x000ee40000300a00 */
[----:B---3--:R-:W-:-:S15]  /*126c0*/  HMMA.16816.F32.BF16 R4, R16, R20, R4 ;  /* 0x000000141004723c */ /* 0x008fde0000041804 */
[----:B------:R-:W-:-:S04]  /*126d0*/  NOP ;  /* 0x0000000000007918 */ /* 0x000fc80000000000 */
[----:B------:R-:W-:Y:S04]  /*126e0*/  STL.64 [R1+0x120], R4 ;  /* 0x0001200401007387 */ /* 0x000fe80000100a00 */
[----:B------:R-:W-:Y:S04]  /*126f0*/  STL.64 [R1+0x128], R6 ;  /* 0x0001280601007387 */ /* 0x000fe80000100a00 */
[----:B------:R-:W2:Y:S02]  /*12700*/  LDSM.16.M88.4 R4, [R3+UR4+0x6000] ;  /* 0x006000040304783b */ /* 0x000ea40008000200 */
[----:B--2---:R-:W-:-:S15]  /*12710*/  HMMA.16816.F32.BF16 R8, R12, R4, R8 ;  /* 0x000000040c08723c */ /* 0x004fde0000041808 */
[----:B------:R-:W-:-:S04]  /*12720*/  NOP ;  /* 0x0000000000007918 */ /* 0x000fc80000000000 */
[----:B------:R-:W-:Y:S02]  /*12730*/  IMAD.MOV.U32 R21, RZ, RZ, R10 ;  /* 0x000000ffff157224 */ /* 0x000fe400078e000a */
[----:B------:R-:W-:Y:S02]  /*12740*/  IMAD.MOV.U32 R20, RZ, RZ, R11 ;  /* 0x000000ffff147224 */ /* 0x000fe400078e000b */
[----:B------:R-:W-:Y:S01]  /*12750*/  IMAD.MOV.U32 R27, RZ, RZ, R8 ;  /* 0x000000ffff1b7224 */ /* 0x000fe200078e0008 */
[----:B------:R-:W2:Y:S01]  /*12760*/  LDL.LU.64 R10, [R1+0xe78] ;  /* 0x000e7800010a7983 */ /* 0x000ea20000300a00 */
[----:B------:R-:W-:-:S03]  /*12770*/  IMAD.MOV.U32 R26, RZ, RZ, R9 ;  /* 0x000000ffff1a7224 */ /* 0x000fc600078e0009 */
[----:B------:R-:W2:Y:S04]  /*12780*/  LDL.LU.64 R8, [R1+0xe70] ;  /* 0x000e700001087983 */ /* 0x000ea80000300a00 */
[----:B------:R0:W-:Y:S01]  /*12790*/  STL.64 [R1+0xe48], R6 ;  /* 0x000e480601007387 */ /* 0x0001e20000100a00 */
[----:B--2---:R-:W-:Y:S03]  /*127a0*/  HMMA.16816.F32.BF16 R8, R16, R4, R8 ;  /* 0x000000041008723c */ /* 0x004fe60000041808 */
[----:B------:R-:W2:-:S15]  /*127b0*/  LDL.LU.64 R4, [R1+0x630] ;  /* 0x0006300001047983 */ /* 0x000e9e0000300a00 */
[----:B------:R-:W-:Y:S01]  /*127c0*/  NOP ;  /* 0x0000000000007918 */ /* 0x000fe20000000000 */
[----:B------:R-:W-:Y:S04]  /*127d0*/  STL.64 [R1+0x130], R8 ;  /* 0x0001300801007387 */ /* 0x000fe80000100a00 */
[----:B------:R-:W-:Y:S04]  /*127e0*/  STL.64 [R1+0x138], R10 ;  /* 0x0001380a01007387 */ /* 0x000fe80000100a00 */
[----:B0-----:R-:W2:Y:S04]  /*127f0*/  LDL.LU.64 R6, [R1+0x638] ;  /* 0x0006380001067983 */ /* 0x001ea80000300a00 */
[----:B------:R-:W2:Y:S04]  /*12800*/  LDSM.16.M88.4 R8, [R3+UR4+0x7000] ;  /* 0x007000040308783b */ /* 0x000ea80008000200 */
[----:B------:R0:W-:Y:S01]  /*12810*/  STL [R1+0xd38], R3 ;  /* 0x000d380301007387 */ /* 0x0001e20000100800 */
[----:B--2---:R-:W-:-:S15]  /*12820*/  HMMA.16816.F32.BF16 R12, R12, R8, R4 ;  /* 0x000000080c0c723c */ /* 0x004fde0000041804 */
[----:B------:R-:W-:-:S04]  /*12830*/  NOP ;  /* 0x0000000000007918 */ /* 0x000fc80000000000 */
[----:B------:R-:W-:Y:S02]  /*12840*/  IMAD.MOV.U32 R6, RZ, RZ, R12 ;  /* 0x000000ffff067224 */ /* 0x000fe400078e000c */
[----:B------:R-:W-:Y:S02]  /*12850*/  IMAD.MOV.U32 R5, RZ, RZ, R13 ;  /* 0x000000ffff057224 */ /* 0x000fe400078e000d */
[----:B------:R-:W-:Y:S01]  /*12860*/  IMAD.MOV.U32 R4, RZ, RZ, R14 ;  /* 0x000000ffff047224 */ /* 0x000fe200078e000e */
[----:B------:R-:W2:Y:S01]  /*12870*/  LDL.LU.64 R12, [R1+0x5c0] ;  /* 0x0005c000010c7983 */ /* 0x000ea20000300a00 */
[----:B0-----:R-:W-:-:S03]  /*12880*/  IMAD.MOV.U32 R3, RZ, RZ, R15 ;  /* 0x000000ffff037224 */ /* 0x001fc600078e000f */
[----:B------:R-:W2:Y:S04]  /*12890*/  LDL.LU.64 R14, [R1+0x5c8] ;  /* 0x0005c800010e7983 */ /* 0x000ea80000300a00 */
[----:B------:R-:W-:Y:S01]  /*128a0*/  STL.64 [R1+0xe10], R10 ;  /* 0x000e100a01007387 */ /* 0x000fe20000100a00 */
[----:B--2---:R-:W-:Y:S03]  /*128b0*/  HMMA.16816.F32.BF16 R16, R16, R8, R12 ;  /* 0x000000081010723c */ /* 0x004fe6000004180c */
[----:B------:R-:W-:-:S15]  /*128c0*/  LDSM.16.MT88.4 R12, [R28+UR4+0x8400] ;  /* 0x008400041c0c783b */ /* 0x000fde0008004200 */
[----:B------:R-:W-:Y:S01]  /*128d0*/  NOP ;  /* 0x0000000000007918 */ /* 0x000fe20000000000 */
[----:B------:R-:W-:Y:S04]  /*128e0*/  STL.64 [R1+0xe0], R16 ;  /* 0x0000e01001007387 */ /* 0x000fe80000100a00 */
[----:B------:R-:W-:Y:S04]  /*128f0*/  STL.64 [R1+0xe8], R18 ;  /* 0x0000e81201007387 */ /* 0x000fe80000100a00 */
[----:B------:R-:W0:Y:S04]  /*12900*/  LDSM.16.MT88.4 R16, [R29+UR4+0x8400] ;  /* 0x008400041d10783b */ /* 0x000e280008004200 */
[----:B------:R-:W-:Y:S04]  /*12910*/  STL [R1+0xd3c], R28 ;  /* 0x000d3c1c01007387 */ /* 0x000fe80000100800 */
[----:B0-----:R0:W-:Y:S04]  /*12920*/  STL.64 [R1+0xdc8], R18 ;  /* 0x000dc81201007387 */ /* 0x0011e80000100a00 */
[----:B------:R1:W-:Y:S01]  /*12930*/  STL.64 [R1+0xdc0], R16 ;  /* 0x000dc01001007387 */ /* 0x0003e20000100a00 */
[----:B0-----:R-:W-:-:S02]  /*12940*/  IMAD.MOV.U32 R18, RZ, RZ, R4 ;  /* 0x000000ffff127224 */ /* 0x001fc400078e0004 */
[----:B------:R-:W-:Y:S02]  /*12950*/  IMAD.MOV.U32 R19, RZ, RZ, R3 ;  /* 0x000000ffff137224 */ /* 0x000fe400078e0003 */
[----:B-1----:R-:W-:Y:S02]  /*12960*/  IMAD.MOV.U32 R16, RZ, RZ, R6 ;  /* 0x000000ffff107224 */ /* 0x002fe400078e0006 */
[----:B------:R-:W-:Y:S01]  /*12970*/  IMAD.MOV.U32 R17, RZ, RZ, R5 ;  /* 0x000000ffff117224 */ /* 0x000fe200078e0005 */
[----:B------:R-:W-:Y:S04]  /*12980*/  STL.64 [R1+0xdd8], R18 ;  /* 0x000dd81201007387 */ /* 0x000fe80000100a00 */
[----:B------:R0:W-:Y:S04]  /*12990*/  STL.64 [R1+0xdd0], R16 ;  /* 0x000dd01001007387 */ /* 0x0001e80000100a00 */
[----:B------:R-:W2:Y:S04]  /*129a0*/  LDL.LU R4, [R1+0xc0] ;  /* 0x0000c00001047983 */ /* 0x000ea80000300800 */
[----:B------:R-:W2:Y:S04]  /*129b0*/  LDL.LU R5, [R1+0xc4] ;  /* 0x0000c40001057983 */ /* 0x000ea80000300800 */
[----:B------:R-:W2:Y:S01]  /*129c0*/  LDL.LU R6, [R1+0xc8] ;  /* 0x0000c80001067983 */ /* 0x000ea20000300800 */
[----:B0-----:R-:W-:-:S02]  /*129d0*/  IMAD.MOV.U32 R16, RZ, RZ, R27 ;  /* 0x000000ffff107224 */ /* 0x001fc400078e001b */
[----:B------:R-:W-:Y:S01]  /*129e0*/  IMAD.MOV.U32 R17, RZ, RZ, R26 ;  /* 0x000000ffff117224 */ /* 0x000fe200078e001a */
[----:B------:R-:W2:Y:S04]  /*129f0*/  LDL.LU R7, [R1+0xcc] ;  /* 0x0000cc0001077983 */ /* 0x000ea80000300800 */
[----:B------:R-:W2:Y:S04]  /*12a00*/  LDL.LU.64 R26, [R1+0x38] ;  /* 0x00003800011a7983 */ /* 0x000ea80000300a00 */
[----:B------:R-:W3:Y:S01]  /*12a10*/  LDL.LU.64 R10, [R1+0x8] ;  /* 0x00000800010a7983 */ /* 0x000ee20000300a00 */
[----:B------:R-:W-:-:S02]  /*12a20*/  IMAD.MOV.U32 R18, RZ, RZ, R21 ;  /* 0x000000ffff127224 */ /* 0x000fc400078e0015 */
[----:B------:R-:W-:Y:S01]  /*12a30*/  IMAD.MOV.U32 R19, RZ, RZ, R20 ;  /* 0x000000ffff137224 */ /* 0x000fe200078e0014 */
[----:B---3--:R0:W-:Y:S04]  /*12a40*/  STL.64 [R1+0xe18], R10 ;  /* 0x000e180a01007387 */ /* 0x0081e80000100a00 */
[----:B0-----:R-:W3:Y:S04]  /*12a50*/  LDL.LU.64 R10, [R1+0x18] ;  /* 0x00001800010a7983 */ /* 0x001ee80000300a00 */
[----:B---3--:R-:W-:Y:S04]  /*12a60*/  STL.64 [R1+0xe30], R10 ;  /* 0x000e300a01007387 */ /* 0x008fe80000100a00 */
[----:B------:R0:W-:Y:S04]  /*12a70*/  STL.64 [R1+0xde8], R18 ;  /* 0x000de81201007387 */ /* 0x0001e80000100a00 */
[----:B------:R1:W-:Y:S01]  /*12a80*/  STL.64 [R1+0xde0], R16 ;  /* 0x000de01001007387 */ /* 0x0003e20000100a00 */
[----:B0-----:R-:W-:-:S02]  /*12a90*/  IMAD.MOV.U32 R18, RZ, RZ, R25 ;  /* 0x000000ffff127224 */ /* 0x001fc400078e0019 */
[----:B------:R-:W-:Y:S02]  /*12aa0*/  IMAD.MOV.U32 R19, RZ, RZ, R24 ;  /* 0x000000ffff137224 */ /* 0x000fe400078e0018 */
[----:B-1----:R-:W-:Y:S02]  /*12ab0*/  IMAD.MOV.U32 R16, RZ, RZ, R23 ;  /* 0x000000ffff107224 */ /* 0x002fe400078e0017 */
[----:B------:R-:W3:Y:S01]  /*12ac0*/  LDL.LU R23, [R1+0xe68] ;  /* 0x000e680001177983 */ /* 0x000ee20000300800 */
[----:B------:R-:W-:-:S03]  /*12ad0*/  IMAD.MOV.U32 R17, RZ, RZ, R0 ;  /* 0x000000ffff117224 */ /* 0x000fc600078e0000 */
[----:B------:R-:W4:Y:S04]  /*12ae0*/  LDL.LU R0, [R1+0xe64] ;  /* 0x000e640001007983 */ /* 0x000f280000300800 */
[----:B------:R-:W2:Y:S04]  /*12af0*/  LDL.LU R8, [R1+0xb0] ;  /* 0x0000b00001087983 */ /* 0x000ea80000300800 */
[----:B------:R-:W2:Y:S04]  /*12b00*/  LDL.LU R9, [R1+0xb4] ;  /* 0x0000b40001097983 */ /* 0x000ea80000300800 */
[----:B------:R-:W2:Y:S04]  /*12b10*/  LDL.LU R10, [R1+0xb8] ;  /* 0x0000b800010a7983 */ /* 0x000ea80000300800 */
[----:B------:R-:W2:Y:S04]  /*12b20*/  LDL.LU R11, [R1+0xbc] ;  /* 0x0000bc00010b7983 */ /* 0x000ea80000300800 */
[----:B------:R-:W-:Y:S04]  /*12b30*/  STL.64 [R1+0xdf8], R18 ;  /* 0x000df81201007387 */ /* 0x000fe80000100a00 */
[----:B------:R0:W-:Y:S02]  /*12b40*/  STL.64 [R1+0xdf0], R16 ;  /* 0x000df01001007387 */ /* 0x0001e40000100a00 */
[----:B0-----:R-:W-:-:S02]  /*12b50*/  IMAD.MOV.U32 R16, RZ, RZ, R2 ;  /* 0x000000ffff107224 */ /* 0x001fc400078e0002 */
[----:B------:R-:W2:Y:S04]  /*12b60*/  LDL.LU R2, [R1+0xe60] ;  /* 0x000e600001027983 */ /* 0x000ea80000300800 */
[----:B------:R-:W2:Y:S04]  /*12b70*/  LDL.LU R17, [R1+0x84] ;  /* 0x0000840001117983 */ /* 0x000ea80000300800 */
[----:B------:R-:W2:Y:S04]  /*12b80*/  LDL.LU R18, [R1+0x88] ;  /* 0x0000880001127983 */ /* 0x000ea80000300800 */
[----:B------:R-:W2:Y:S04]  /*12b90*/  LDL.LU R19, [R1+0x8c] ;  /* 0x00008c0001137983 */ /* 0x000ea80000300800 */
[----:B--2---:R-:W-:Y:S04]  /*12ba0*/  STL.64 [R1+0xe08], R18 ;  /* 0x000e081201007387 */ /* 0x004fe80000100a00 */
[----:B------:R4:W-:Y:S02]  /*12bb0*/  STL.64 [R1+0xe00], R16 ;  /* 0x000e001001007387 */ /* 0x0009e40000100a00 */
[----:B----4-:R-:W-:-:S02]  /*12bc0*/  IMAD.MOV.U32 R16, RZ, RZ, R0 ;  /* 0x000000ffff107224 */ /* 0x010fc400078e0000 */
[----:B------:R-:W2:Y:S01]  /*12bd0*/  LDL.LU R0, [R1+0xe5c] ;  /* 0x000e5c0001007983 */ /* 0x000ea20000300800 */
[----:B------:R-:W-:-:S03]  /*12be0*/  IMAD.MOV.U32 R17, RZ, RZ, R2 ;  /* 0x000000ffff117224 */ /* 0x000fc600078e0002 */
[----:B------:R-:W4:Y:S04]  /*12bf0*/  LDL.LU R2, [R1+0xe58] ;  /* 0x000e580001027983 */ /* 0x000f280000300800 */
[----:B------:R-:W2:Y:S04]  /*12c00*/  LDL.LU R18, [R1+0x98] ;  /* 0x0000980001127983 */ /* 0x000ea80000300800 */
[----:B------:R-:W2:Y:S04]  /*12c10*/  LDL.LU R19, [R1+0x9c] ;  /* 0x00009c0001137983 */ /* 0x000ea80000300800 */
[----:B--2---:R-:W-:Y:S04]  /*12c20*/  STL.64 [R1+0xe28], R18 ;  /* 0x000e281201007387 */ /* 0x004fe80000100a00 */
[----:B------:R0:W-:Y:S04]  /*12c30*/  STL.64 [R1+0xe20], R16 ;  /* 0x000e201001007387 */ /* 0x0001e80000100a00 */
[----:B0-----:R-:W2:Y:S04]  /*12c40*/  LDL.LU R16, [R1+0xa0] ;  /* 0x0000a00001107983 */ /* 0x001ea80000300800 */
[----:B------:R-:W2:Y:S01]  /*12c50*/  LDL.LU R17, [R1+0xa4] ;  /* 0x0000a40001117983 */ /* 0x000ea20000300800 */
[----:B----4-:R-:W-:-:S02]  /*12c60*/  IMAD.MOV.U32 R18, RZ, RZ, R2 ;  /* 0x000000ffff127224 */ /* 0x010fc400078e0002 */
[----:B------:R-:W-:-:S05]  /*12c70*/  IMAD.MOV.U32 R19, RZ, RZ, R0 ;  /* 0x000000ffff137224 */ /* 0x000fca00078e0000 */
[----:B------:R0:W-:Y:S01]  /*12c80*/  STL.64 [R1+0xe40], R18 ;  /* 0x000e401201007387 */ /* 0x0001e20000100a00 */
[----:B------:R-:W-:Y:S03]  /*12c90*/  HMMA.16816.F32.BF16 R4, R12, R26, R4 ;  /* 0x0000001a0c04723c */ /* 0x000fe60000041804 */
[----:B--2---:R1:W-:Y:S04]  /*12ca0*/  STL.64 [R1+0xe38], R16 ;  /* 0x000e381001007387 */ /* 0x0043e80000100a00 */
[----:B0-----:R-:W2:-:S12]  /*12cb0*/  LDL.LU.64 R18, [R1+0x28] ;  /* 0x0000280001127983 */ /* 0x001e980000300a00 */
[----:B------:R-:W-:Y:S02]  /*12cc0*/  IMAD.MOV.U32 R20, RZ, RZ, R7 ;  /* 0x000000ffff147224 */ /* 0x000fe400078e0007 */
[----:B------:R-:W-:Y:S01]  /*12cd0*/  IMAD.MOV.U32 R21, RZ, RZ, R6 ;  /* 0x000000ffff157224 */ /* 0x000fe200078e0006 */
[----:B------:R0:W-:Y:S01]  /*12ce0*/  STL [R1+0xd40], R29 ;  /* 0x000d401d01007387 */ /* 0x0001e20000100800 */
[----:B------:R-:W-:Y:S02]  /*12cf0*/  IMAD.MOV.U32 R28, RZ, RZ, R26 ;  /* 0x000000ffff1c7224 */ /* 0x000fe400078e001a */
[----:B------:R-:W-:Y:S02]  /*12d00*/  IMAD.MOV.U32 R3, RZ, RZ, R27 ;  /* 0x000000ffff037224 */ /* 0x000fe400078e001b */
[----:B------:R-:W-:Y:S01]  /*12d10*/  IMAD.MOV.U32 R24, RZ, RZ, R5 ;  /* 0x000000ffff187224 */ /* 0x000fe200078e0005 */
[----:B------:R-:W4:Y:S01]  /*12d20*/  LDL.LU.64 R26, [R1+0xe50] ;  /* 0x000e5000011a7983 */ /* 0x000f220000300a00 */
[----:B------:R-:W-:-:S03]  /*12d30*/  IMAD.MOV.U32 R25, RZ, RZ, R4 ;  /* 0x000000ffff197224 */ /* 0x000fc600078e0004 */
[----:B------:R-:W3:Y:S04]  /*12d40*/  LDL.LU.64 R6, [R1+0xe48] ;  /* 0x000e480001067983 */ /* 0x000ee80000300a00 */
[----:B------:R-:W-:Y:S04]  /*12d50*/  STL [R1+0xd50], R20 ;  /* 0x000d501401007387 */ /* 0x000fe80000100800 */
[----:B------:R-:W-:Y:S04]  /*12d60*/  STL [R1+0xd4c], R21 ;  /* 0x000d4c1501007387 */ /* 0x000fe80000100800 */
[----:B------:R-:W-:Y:S04]  /*12d70*/  STL [R1+0xd48], R24 ;  /* 0x000d481801007387 */ /* 0x000fe80000100800 */
[----:B------:R-:W-:Y:S01]  /*12d80*/  STL [R1+0xd44], R25 ;  /* 0x000d441901007387 */ /* 0x000fe20000100800 */
[----:B--2---:R-:W-:Y:S01]  /*12d90*/  HMMA.16816.F32.BF16 R8, R12, R18, R8 ;  /* 0x000000120c08723c */ /* 0x004fe20000041808 */
[----:B------:R-:W-:-:S02]  /*12da0*/  IMAD.MOV.U32 R5, RZ, RZ, R18 ;  /* 0x000000ffff057224 */ /* 0x000fc400078e0012 */
[----:B------:R-:W-:Y:S02]  /*12db0*/  IMAD.MOV.U32 R4, RZ, RZ, R19 ;  /* 0x000000ffff047224 */ /* 0x000fe400078e0013 */
[----:B------:R-:W2:Y:S04]  /*12dc0*/  LDL.LU.64 R18, [R1+0xe40] ;  /* 0x000e400001127983 */ /* 0x000ea80000300a00 */
[----:B-1----:R-:W2:Y:S10]  /*12dd0*/  LDL.LU.64 R16, [R1+0xe38] ;  /* 0x000e380001107983 */ /* 0x002eb40000300a00 */
[----:B------:R-:W-:Y:S01]  /*12de0*/  STL.64 [R1+0xb0], R8 ;  /* 0x0000b00801007387 */ /* 0x000fe20000100a00 */
[----:B0-----:R-:W-:-:S03]  /*12df0*/  IMAD.MOV.U32 R29, RZ, RZ, R11 ;  /* 0x000000ffff1d7224 */ /* 0x001fc600078e000b */
[----:B------:R0:W-:Y:S04]  /*12e00*/  STL [R1+0xb8], R10 ;  /* 0x0000b80a01007387 */ /* 0x0001e80000100800 */
[----:B0-----:R-:W2:Y:S02]  /*12e10*/  LDL.LU.64 R10, [R1+0xe30] ;  /* 0x000e3000010a7983 */ /* 0x001ea40000300a00 */
[----:B--2---:R-:W-:Y:S01]  /*12e20*/  HMMA.16816.F32.BF16 R16, R12, R10, R16 ;  /* 0x0000000a0c10723c */ /* 0x004fe20000041810 */
[----:B------:R-:W-:Y:S02]  /*12e30*/  IMAD.MOV.U32 R21, RZ, RZ, R10 ;  /* 0x000000ffff157224 */ /* 0x000fe400078e000a */
[----:B------:R-:W-:-:S15]  /*12e40*/  IMAD.MOV.U32 R20, RZ, RZ, R11 ;  /* 0x000000ffff147224 */ /* 0x000fde00078e000b */
[----:B------:R-:W-:Y:S01]  /*12e50*/  NOP ;  /* 0x0000000000007918 */ /* 0x000fe20000000000 */
[----:B------:R-:W-:Y:S04]  /*12e60*/  STL.64 [R1+0xa0], R16 ;  /* 0x0000a01001007387 */ /* 0x000fe80000100a00 */
[----:B------:R0:W-:Y:S04]  /*12e70*/  STL.64 [R1+0xa8], R18 ;  /* 0x0000a81201007387 */ /* 0x0001e80000100a00 */
[----:B0-----:R-:W2:Y:S04]  /*12e80*/  LDL.LU.64 R18, [R1+0xe28] ;  /* 0x000e280001127983 */ /* 0x001ea80000300a00 */
[----:B------:R-:W2:Y:S04]  /*12e90*/  LDL.LU.64 R16, [R1+0xe20] ;  /* 0x000e200001107983 */ /* 0x000ea80000300a00 */
[----:B------:R-:W2:Y:S02]  /*12ea0*/  LDL.LU.64 R10, [R1+0xe18] ;  /* 0x000e1800010a7983 */ /* 0x000ea40000300a00 */
[----:B--2---:R-:W-:Y:S01]  /*12eb0*/  HMMA.16816.F32.BF16 R16, R12, R10, R16 ;  /* 0x0000000a0c10723c */ /* 0x004fe20000041810 */
[----:B------:R-:W-:-:S02]  /*12ec0*/  IMAD.MOV.U32 R2, RZ, RZ, R10 ;  /* 0x000000ffff027224 */ /* 0x000fc400078e000a */
[----:B------:R-:W-:Y:S02]  /*12ed0*/  IMAD.MOV.U32 R0, RZ, RZ, R11 ;  /* 0x000000ffff007224 */ /* 0x000fe400078e000b */
[----:B------:R-:W2:-:S14]  /*12ee0*/  LDL.LU.64 R10, [R1+0xe10] ;  /* 0x000e1000010a7983 */ /* 0x000e9c0000300a00 */
[----:B------:R-:W-:Y:S01]  /*12ef0*/  IMAD.MOV.U32 R9, RZ, RZ, R18 ;  /* 0x000000ffff097224 */ /* 0x000fe200078e0012 */
[----:B------:R0:W-:Y:S01]  /*12f00*/  STL.64 [R1+0x140], R16 ;  /* 0x0001401001007387 */ /* 0x0001e20000100a00 */
[----:B------:R-:W-:-:S03]  /*12f10*/  IMAD.MOV.U32 R8, RZ, RZ, R19 ;  /* 0x000000ffff087224 */ /* 0x000fc600078e0013 */
[----:B------:R-:W4:Y:S04]  /*12f20*/  LDL.LU.64 R18, [R1+0xe08] ;  /* 0x000e080001127983 */ /* 0x000f280000300a00 */
[----:B0-----:R-:W4:Y:S04]  /*12f30*/  LDL.LU.64 R16, [R1+0xe00] ;  /* 0x000e000001107983 */ /* 0x001f280000300a00 */
[----:B------:R-:W-:Y:S04]  /*12f40*/  STL [R1+0xcdc], R8 ;  /* 0x000cdc0801007387 */ /* 0x000fe80000100800 */
[----:B------:R-:W-:Y:S01]  /*12f50*/  STL [R1+0xcd8], R9 ;  /* 0x000cd80901007387 */ /* 0x000fe20000100800 */
[----:B----4-:R-:W-:-:S15]  /*12f60*/  HMMA.16816.F32.BF16 R16, R12, R26, R16 ;  /* 0x0000001a0c10723c */ /* 0x010fde0000041810 */
        /* <DEDUP_REMOVED lines=8> */
[----:B------:R-:W-:Y:S04]  /*12ff0*/  STL.64 [R1+0x160], R16 ;  /* 0x0001601001007387 */ /* 0x000fe80000100a00 */
[----:B------:R0:W-:Y:S04]  /*13000*/  STL.64 [R1+0x168], R18 ;  /* 0x0001681201007387 */ /* 0x0001e80000100a00 */
[----:B0-----:R-:W3:Y:S04]  /*13010*/  LDL.LU.64 R18, [R1+0xde8] ;  /* 0x000de80001127983 */ /* 0x001ee80000300a00 */
[----:B------:R-:W3:Y:S02]  /*13020*/  LDL.LU.64 R16, [R1+0xde0] ;  /* 0x000de00001107983 */ /* 0x000ee40000300a00 */
        /* <DEDUP_REMOVED lines=10> */
[----:B------:R0:W-:Y:S04]  /*130d0*/  STL.64 [R1+0x180], R12 ;  /* 0x0001800c01007387 */ /* 0x0001e80000100a00 */
[----:B------:R1:W-:Y:S04]  /*130e0*/  STL.64 [R1+0x188], R14 ;  /* 0x0001880e01007387 */ /* 0x0003e80000100a00 */
[----:B0-----:R-:W2:Y:S04]  /*130f0*/  LDL.LU R12, [R1+0x50] ;  /* 0x00005000010c7983 */ /* 0x001ea80000300800 */
[----:B------:R-:W2:Y:S04]  /*13100*/  LDL.LU R13, [R1+0x54] ;  /* 0x00005400010d7983 */ /* 0x000ea80000300800 */
[----:B-1----:R-:W2:Y:S04]  /*13110*/  LDL.LU R14, [R1+0x58] ;  /* 0x00005800010e7983 */ /* 0x002ea80000300800 */
[----:B------:R-:W2:Y:S01]  /*13120*/  LDL.LU R15, [R1+0x5c] ;  /* 0x00005c00010f7983 */ /* 0x000ea20000300800 */
[----:B------:R-:W-:-:S02]  /*13130*/  IMAD.MOV.U32 R26, RZ, RZ, R28 ;  /* 0x000000ffff1a7224 */ /* 0x000fc400078e001c */
[----:B------:R-:W-:-:S07]  /*13140*/  IMAD.MOV.U32 R27, RZ, RZ, R3 ;  /* 0x000000ffff1b7224 */ /* 0x000fce00078e0003 */
[----:B--2---:R-:W-:Y:S01]  /*13150*/  HMMA.16816.F32.BF16 R24, R16, R26, R12 ;  /* 0x0000001a1018723c */ /* 0x004fe2000004180c */
[----:B------:R-:W-:Y:S02]  /*13160*/  IMAD.MOV.U32 R14, RZ, RZ, R21 ;  /* 0x000000ffff0e7224 */ /* 0x000fe400078e0015 */
[----:B------:R-:W-:-:S05]  /*13170*/  IMAD.MOV.U32 R15, RZ, RZ, R20 ;  /* 0x000000ffff0f7224 */ /* 0x000fca00078e0014 */
[----:B------:R0:W-:Y:S11]  /*13180*/  STL.64 [R1+0xdb0], R14 ;  /* 0x000db00e01007387 */ /* 0x0001f60000100a00 */
[----:B------:R-:W-:-:S02]  /*13190*/  IMAD.MOV.U32 R28, RZ, RZ, R24 ;  /* 0x000000ffff1c7224 */ /* 0x000fc400078e0018 */
[----:B------:R-:W-:Y:S01]  /*131a0*/  IMAD.MOV.U32 R3, RZ, RZ, R25 ;  /* 0x000000ffff037224 */ /* 0x000fe200078e0019 */
[----:B------:R-:W2:Y:S01]  /*131b0*/  LDL.LU R24, [R1+0xd0] ;  /* 0x0000d00001187983 */ /* 0x000ea20000300800 */
[----:B------:R-:W-:Y:S02]  /*131c0*/  IMAD.MOV.U32 R9, RZ, RZ, R26 ;  /* 0x000000ffff097224 */ /* 0x000fe400078e001a */
[----:B------:R-:W-:Y:S01]  /*131d0*/  IMAD.MOV.U32 R8, RZ, RZ, R27 ;  /* 0x000000ffff087224 */ /* 0x000fe200078e001b */
[----:B------:R-:W2:Y:S01]  /*131e0*/  LDL.LU R25, [R1+0xd4] ;  /* 0x0000d40001197983 */ /* 0x000ea20000300800 */
[----:B0-----:R-:W-:-:S03]  /*131f0*/  IMAD.MOV.U32 R15, RZ, RZ, R4 ;  /* 0x000000ffff0f7224 */ /* 0x001fc600078e0004 */
[----:B------:R-:W2:Y:S01]  /*13200*/  LDL.LU R26, [R1+0xd8] ;  /* 0x0000d800011a7983 */ /* 0x000ea20000300800 */
[----:B------:R-:W-:-:S03]  /*13210*/  IMAD.MOV.U32 R14, RZ, RZ, R5 ;  /* 0x000000ffff0e7224 */ /* 0x000fc600078e0005 */
[----:B------:R-:W2:Y:S04]  /*13220*/  LDL.LU R27, [R1+0xdc] ;  /* 0x0000dc00011b7983 */ /* 0x000ea80000300800 */
[----:B------:R-:W3:Y:S04]  /*13230*/  LDL.LU R4, [R1+0x100] ;  /* 0x0001000001047983 */ /* 0x000ee80000300800 */
[----:B------:R-:W3:Y:S04]  /*13240*/  LDL.LU R5, [R1+0x104] ;  /* 0x0001040001057983 */ /* 0x000ee80000300800 */
[----:B------:R-:W4:Y:S04]  /*13250*/  LDL.LU R6, [R1+0x108] ;  /* 0x0001080001067983 */ /* 0x000f280000300800 */
[----:B------:R-:W4:Y:S04]  /*13260*/  LDL.LU R7, [R1+0x10c] ;  /* 0x00010c0001077983 */ /* 0x000f280000300800 */
[----:B----4-:R-:W-:Y:S04]  /*13270*/  STL.64 [R1+0xda8], R6 ;  /* 0x000da80601007387 */ /* 0x010fe80000100a00 */
[----:B---3--:R0:W-:Y:S04]  /*13280*/  STL.64 [R1+0xda0], R4 ;  /* 0x000da00401007387 */ /* 0x0081e80000100a00 */
[----:B0-----:R-:W3:Y:S04]  /*13290*/  LDL.LU R4, [R1+0xf0] ;  /* 0x0000f00001047983 */ /* 0x001ee80000300800 */
[----:B------:R-:W3:Y:S04]  /*132a0*/  LDL.LU R5, [R1+0xf4] ;  /* 0x0000f40001057983 */ /* 0x000ee80000300800 */
[----:B------:R-:W3:Y:S04]  /*132b0*/  LDL.LU R6, [R1+0xf8] ;  /* 0x0000f80001067983 */ /* 0x000ee80000300800 */
[----:B------:R-:W3:Y:S04]  /*132c0*/  LDL.LU R7, [R1+0xfc] ;  /* 0x0000fc0001077983 */ /* 0x000ee80000300800 */
[----:B------:R-:W-:Y:S04]  /*132d0*/  STL.64 [R1+0xd60], R10 ;  /* 0x000d600a01007387 */ /* 0x000fe80000100a00 */
[----:B------:R0:W-:Y:S04]  /*132e0*/  STL.64 [R1+0xd58], R8 ;  /* 0x000d580801007387 */ /* 0x0001e80000100a00 */
[----:B0-----:R-:W4:Y:S04]  /*132f0*/  LDL.LU R8, [R1+0x130] ;  /* 0x0001300001087983 */ /* 0x001f280000300800 */
[----:B------:R-:W4:Y:S04]  /*13300*/  LDL.LU R9, [R1+0x134] ;  /* 0x0001340001097983 */ /* 0x000f280000300800 */
[----:B------:R-:W2:Y:S04]  /*13310*/  LDL.LU R10, [R1+0x138] ;  /* 0x00013800010a7983 */ /* 0x000ea80000300800 */
[----:B------:R-:W2:Y:S04]  /*13320*/  LDL.LU R11, [R1+0x13c] ;  /* 0x00013c00010b7983 */ /* 0x000ea80000300800 */
[----:B--2---:R-:W-:Y:S04]  /*13330*/  STL.64 [R1+0xd70], R10 ;  /* 0x000d700a01007387 */ /* 0x004fe80000100a00 */
[----:B----4-:R0:W-:Y:S04]  /*13340*/  STL.64 [R1+0xd68], R8 ;  /* 0x000d680801007387 */ /* 0x0101e80000100a00 */
[----:B0-----:R-:W2:Y:S04]  /*13350*/  LDL.LU R8, [R1+0x120] ;  /* 0x0001200001087983 */ /* 0x001ea80000300800 */
[----:B------:R-:W2:Y:S04]  /*13360*/  LDL.LU R9, [R1+0x124] ;  /* 0x0001240001097983 */ /* 0x000ea80000300800 */
[----:B------:R-:W4:Y:S04]  /*13370*/  LDL.LU R10, [R1+0x128] ;  /* 0x00012800010a7983 */ /* 0x000f280000300800 */
[----:B------:R-:W4:Y:S01]  /*13380*/  LDL.LU R11, [R1+0x12c] ;  /* 0x00012c00010b7983 */ /* 0x000f220000300800 */
[----:B------:R-:W-:Y:S03]  /*13390*/  HMMA.16816.F32.BF16 R12, R16, R14, R24 ;  /* 0x0000000e100c723c */ /* 0x000fe60000041818 */
[----:B----4-:R-:W-:Y:S04]  /*133a0*/  STL.64 [R1+0xd80], R10 ;  /* 0x000d800a01007387 */ /* 0x010fe80000100a00 */
[----:B--2---:R0:W-:Y:S04]  /*133b0*/  STL.64 [R1+0xd78], R8 ;  /* 0x000d780801007387 */ /* 0x0041e80000100a00 */
[----:B0-----:R-:W2:Y:S04]  /*133c0*/  LDL.LU R8, [R1+0x110] ;  /* 0x0001100001087983 */ /* 0x001ea80000300800 */
[----:B------:R-:W2:Y:S04]  /*133d0*/  LDL.LU R9, [R1+0x114] ;  /* 0x0001140001097983 */ /* 0x000ea80000300800 */
[----:B------:R-:W4:Y:S04]  /*133e0*/  LDL.LU R10, [R1+0x118] ;  /* 0x00011800010a7983 */ /* 0x000f280000300800 */
[----:B------:R-:W4:Y:S01]  /*133f0*/  LDL.LU R11, [R1+0x11c] ;  /* 0x00011c00010b7983 */ /* 0x000f220000300800 */
[----:B------:R-:W-:-:S02]  /*13400*/  IMAD.MOV.U32 R24, RZ, RZ, R14 ;  /* 0x000000ffff187224 */ /* 0x000fc400078e000e */
[----:B------:R-:W-:Y:S01]  /*13410*/  IMAD.MOV.U32 R25, RZ, RZ, R15 ;  /* 0x000000ffff197224 */ /* 0x000fe200078e000f */
[----:B----4-:R0:W-:Y:S04]  /*13420*/  STL.64 [R1+0xd90], R10 ;  /* 0x000d900a01007387 */ /* 0x0101e80000100a00 */
[----:B--2---:R1:W-:Y:S04]  /*13430*/  STL.64 [R1+0xd88], R8 ;  /* 0x000d880801007387 */ /* 0x0043e80000100a00 */
[----:B------:R-:W2:Y:S04]  /*13440*/  LDL.LU.64 R26, [R1+0xdb8] ;  /* 0x000db800011a7983 */ /* 0x000ea80000300a00 */
[----:B------:R-:W3:Y:S01]  /*13450*/  LDL.LU.64 R14, [R1+0xdb0] ;  /* 0x000db000010e7983 */ /* 0x000ee20000300a00 */
[----:B------:R-:W-:-:S02]  /*13460*/  IMAD.MOV.U32 R20, RZ, RZ, R12 ;  /* 0x000000ffff147224 */ /* 0x000fc400078e000c */
[----:B------:R-:W-:Y:S01]  /*13470*/  IMAD.MOV.U32 R21, RZ, RZ, R13 ;  /* 0x000000ffff157224 */ /* 0x000fe200078e000d */
[----:B---3--:R-:W-:-:S15]  /*13480*/  HMMA.16816.F32.BF16 R4, R16, R14, R4 ;  /* 0x0000000e1004723c */ /* 0x008fde0000041804 */
[----:B------:R-:W-:-:S04]  /*13490*/  NOP ;  /* 0x0000000000007918 */ /* 0x000fc80000000000 */
[----:B------:R-:W-:Y:S02]  /*134a0*/  IMAD.MOV.U32 R13, RZ, RZ, R6 ;  /* 0x000000ffff0d7224 */ /* 0x000fe400078e0006 */
[----:B------:R-:W-:Y:S02]  /*134b0*/  IMAD.MOV.U32 R12, RZ, RZ, R7 ;  /* 0x000000ffff0c7224 */ /* 0x000fe400078e0007 */
[----:B------:R-:W-:Y:S01]  /*134c0*/  IMAD.MOV.U32 R15, RZ, RZ, R4 ;  /* 0x000000ffff0f7224 */ /* 0x000fe200078e0004 */
[----:B------:R-:W1:Y:S01]  /*134d0*/  LDL.LU.64 R6, [R1+0xda8] ;  /* 0x000da80001067983 */ /* 0x000e620000300a00 */
[----:B------:R-:W-:-:S03]  /*134e0*/  IMAD.MOV.U32 R14, RZ, RZ, R5 ;  /* 0x000000ffff0e7224 */ /* 0x000fc600078e0005 */
[----:B------:R-:W1:Y:S01]  /*134f0*/  LDL.LU.64 R4, [R1+0xda0] ;  /* 0x000da00001047983 */ /* 0x000e620000300a00 */
[----:B0-----:R-:W-:Y:S02]  /*13500*/  IMAD.MOV.U32 R10, RZ, RZ, R2 ;  /* 0x000000ffff0a7224 */ /* 0x001fe400078e0002 */
[----:B------:R-:W-:-:S07]  /*13510*/  IMAD.MOV.U32 R11, RZ, RZ, R0 ;  /* 0x000000ffff0b7224 */ /* 0x000fce00078e0000 */
[----:B-1----:R-:W-:Y:S01]  /*13520*/  HMMA.16816.F32.BF16 R8, R16, R10, R4 ;  /* 0x0000000a1008723c */ /* 0x002fe20000041804 */
[----:B------:R-:W3:-:S15]  /*13530*/  LDL.LU.64 R6, [R1+0xd98] ;  /* 0x000d980001067983 */ /* 0x000ede0000300a00 */
[----:B------:R-:W-:-:S03]  /*13540*/  NOP ;  /* 0x0000000000007918 */ /* 0x000fc60000000000 */
[----:B------:R-:W-:Y:S02]  /*13550*/  IMAD.MOV.U32 R2, RZ, RZ, R10 ;  /* 0x000000ffff027224 */ /* 0x000fe400078e000a */
[----:B------:R-:W-:Y:S02]  /*13560*/  IMAD.MOV.U32 R0, RZ, RZ, R11 ;  /* 0x000000ffff007224 */ /* 0x000fe400078e000b */
[----:B------:R-:W-:Y:S01]  /*13570*/  IMAD.MOV.U32 R5, RZ, RZ, R8 ;  /* 0x000000ffff057224 */ /* 0x000fe200078e0008 */
[----:B------:R-:W2:Y:S01]  /*13580*/  LDL.LU.64 R10, [R1+0xd90] ;  /* 0x000d9000010a7983 */ /* 0x000ea20000300a00 */
[----:B------:R-:W-:-:S03]  /*13590*/  IMAD.MOV.U32 R4, RZ, RZ, R9 ;  /* 0x000000ffff047224 */ /* 0x000fc600078e0009 */
[----:B------:R-:W2:Y:S04]  /*135a0*/  LDL.LU.64 R8, [R1+0xd88] ;  /* 0x000d880001087983 */ /* 0x000ea80000300a00 */
[----:B------:R-:W-:Y:S04]  /*135b0*/  STL [R1+0xce4], R0 ;  /* 0x000ce40001007387 */ /* 0x000fe80000100800 */
[----:B------:R-:W-:Y:S01]  /*135c0*/  STL [R1+0xce0], R2 ;  /* 0x000ce00201007387 */ /* 0x000fe20000100800 */
[----:B--2---:R-:W-:-:S15]  /*135d0*/  HMMA.16816.F32.BF16 R8, R16, R26, R8 ;  /* 0x0000001a1008723c */ /* 0x004fde0000041808 */
[----:B------:R-:W-:-:S04]  /*135e0*/  NOP ;  /* 0x0000000000007918 */ /* 0x000fc80000000000 */
[----:B------:R-:W-:Y:S04]  /*135f0*/  STL.64 [R1+0x90], R8 ;  /* 0x0000900801007387 */ /* 0x000fe80000100a00 */
[----:B------:R0:W-:Y:S04]  /*13600*/  STL.64 [R1+0x98], R10 ;  /* 0x0000980a01007387 */ /* 0x0001e80000100a00 */
[----:B0-----:R-:W2:Y:S04]  /*13610*/  LDL.LU.64 R10, [R1+0xd80] ;  /* 0x000d8000010a7983 */ /* 0x001ea80000300a00 */
[----:B------:R-:W2:Y:S02]  /*13620*/  LDL.LU.64 R8, [R1+0xd78] ;  /* 0x000d780001087983 */ /* 0x000ea40000300a00 */
[----:B--2---:R-:W-:-:S15]  /*13630*/  HMMA.16816.F32.BF16 R8, R16, R22, R8 ;  /* 0x000000161008723c */ /* 0x004fde0000041808 */
[----:B------:R-:W-:-:S04]  /*13640*/  NOP ;  /* 0x0000000000007918 */ /* 0x000fc80000000000 */
[----:B------:R-:W-:Y:S04]  /*13650*/  STL.64 [R1+0xd0], R8 ;  /* 0x0000d00801007387 */ /* 0x000fe80000100a00 */
[----:B------:R0:W-:Y:S04]  /*13660*/  STL.64 [R1+0xd8], R10 ;  /* 0x0000d80a01007387 */ /* 0x0001e80000100a00 */
[----:B0-----:R-:W3:Y:S04]  /*13670*/  LDL.LU.64 R10, [R1+0xd70] ;  /* 0x000d7000010a7983 */ /* 0x001ee80000300a00 */
[----:B------:R-:W3:Y:S02]  /*13680*/  LDL.LU.64 R8, [R1+0xd68] ;  /* 0x000d680001087983 */ /* 0x000ee40000300a00 */
[----:B---3--:R-:W-:Y:S01]  /*13690*/  HMMA.16816.F32.BF16 R8, R16, R6, R8 ;  /* 0x000000061008723c */ /* 0x008fe20000041808 */
[----:B------:R-:W-:-:S02]  /*136a0*/  IMAD.MOV.U32 R6, RZ, RZ, R13 ;  /* 0x000000ffff067224 */ /* 0x000fc400078e000d */
[----:B------:R-:W-:-:S15]  /*136b0*/  IMAD.MOV.U32 R7, RZ, RZ, R12 ;  /* 0x000000ffff077224 */ /* 0x000fde00078e000c */
[----:B------:R-:W-:Y:S01]  /*136c0*/  NOP ;  /* 0x0000000000007918 */ /* 0x000fe20000000000 */
[----:B------:R-:W-:Y:S04]  /*136d0*/  STL.64 [R1+0xf0], R8 ;  /* 0x0000f00801007387 */ /* 0x000fe80000100a00 */
[----:B------:R0:W-:Y:S04]  /*136e0*/  STL.64 [R1+0xf8], R10 ;  /* 0x0000f80a01007387 */ /* 0x0001e80000100a00 */
[----:B0-----:R-:W2:Y:S04]  /*136f0*/  LDL.LU.64 R10, [R1+0xd60] ;  /* 0x000d6000010a7983 */ /* 0x001ea80000300a00 */
[----:B------:R-:W3:Y:S04]  /*13700*/  LDL.LU.64 R8, [R1+0xd58] ;  /* 0x000d580001087983 */ /* 0x000ee80000300a00 */
[----:B------:R0:W-:Y:S04]  /*13710*/  STL.64 [R1+0xcc0], R4 ;  /* 0x000cc00401007387 */ /* 0x0001e80000100a00 */
[----:B------:R-:W2:Y:S04]  /*13720*/  LDL.LU R12, [R1+0xe0] ;  /* 0x0000e000010c7983 */ /* 0x000ea80000300800 */
[----:B------:R-:W2:Y:S01]  /*13730*/  LDL.LU R13, [R1+0xe4] ;  /* 0x0000e400010d7983 */ /* 0x000ea20000300800 */
[----:B0-----:R-:W-:-:S02]  /*13740*/  IMAD.MOV.U32 R4, RZ, RZ, R15 ;  /* 0x000000ffff047224 */ /* 0x001fc400078e000f */
[----:B------:R-:W-:Y:S02]  /*13750*/  IMAD.MOV.U32 R5, RZ, RZ, R14 ;  /* 0x000000ffff057224 */ /* 0x000fe400078e000e */
[----:B------:R-:W2:Y:S04]  /*13760*/  LDL.LU R14, [R1+0xe8] ;  /* 0x0000e800010e7983 */ /* 0x000ea80000300800 */
[----:B------:R-:W2:Y:S04]  /*13770*/  LDL.LU R15, [R1+0xec] ;  /* 0x0000ec00010f7983 */ /* 0x000ea80000300800 */
[----:B------:R-:W-:Y:S04]  /*13780*/  STL.64 [R1+0xcd0], R6 ;  /* 0x000cd00601007387 */ /* 0x000fe80000100a00 */
[----:B------:R0:W-:Y:S04]  /*13790*/  STL.64 [R1+0xcc8], R4 ;  /* 0x000cc80401007387 */ /* 0x0001e80000100a00 */
[----:B0-----:R-:W4:Y:S04]  /*137a0*/  LDL.LU R4, [R1+0xa0] ;  /* 0x0000a00001047983 */ /* 0x001f280000300800 */
[----:B------:R-:W4:Y:S04]  /*137b0*/  LDL.LU R5, [R1+0xa4] ;  /* 0x0000a40001057983 */ /* 0x000f280000300800 */
[----:B------:R-:W2:Y:S04]  /*137c0*/  LDL.LU R6, [R1+0xa8] ;  /* 0x0000a80001067983 */ /* 0x000ea80000300800 */
[----:B------:R-:W2:Y:S04]  /*137d0*/  LDL.LU R7, [R1+0xac] ;  /* 0x0000ac0001077983 */ /* 0x000ea80000300800 */
[----:B--2---:R0:W-:Y:S04]  /*137e0*/  STL.64 [R1+0xcf0], R6 ;  /* 0x000cf00601007387 */ /* 0x0041e80000100a00 */
[----:B----4-:R1:W-:Y:S01]  /*137f0*/  STL.64 [R1+0xce8], R4 ;  /* 0x000ce80401007387 */ /* 0x0103e20000100a00 */
[----:B0-----:R-:W-:-:S02]  /*13800*/  IMAD.MOV.U32 R6, RZ, RZ, R24 ;  /* 0x000000ffff067224 */ /* 0x001fc400078e0018 */
[----:B------:R-:W-:Y:S02]  /*13810*/  IMAD.MOV.U32 R7, RZ, RZ, R25 ;  /* 0x000000ffff077224 */ /* 0x000fe400078e0019 */
[----:B-1----:R-:W-:Y:S02]  /*13820*/  IMAD.MOV.U32 R4, RZ, RZ, R20 ;  /* 0x000000ffff047224 */ /* 0x002fe400078e0014 */
[----:B------:R-:W2:Y:S01]  /*13830*/  LDL.LU R20, [R1+0xd50] ;  /* 0x000d500001147983 */ /* 0x000ea20000300800 */
[----:B------:R-:W-:-:S03]  /*13840*/  IMAD.MOV.U32 R5, RZ, RZ, R21 ;  /* 0x000000ffff057224 */ /* 0x000fc600078e0015 */
[----:B------:R-:W4:Y:S04]  /*13850*/  LDL.LU R21, [R1+0xd4c] ;  /* 0x000d4c0001157983 */ /* 0x000f280000300800 */
[----:B------:R-:W2:Y:S04]  /*13860*/  LDL.LU R24, [R1+0xd48] ;  /* 0x000d480001187983 */ /* 0x000ea80000300800 */
[----:B------:R-:W2:Y:S04]  /*13870*/  LDL.LU R25, [R1+0xd44] ;  /* 0x000d440001197983 */ /* 0x000ea80000300800 */
[----:B------:R-:W-:Y:S04]  /*13880*/  STL.64 [R1+0xd00], R6 ;  /* 0x000d000601007387 */ /* 0x000fe80000100a00 */
[----:B------:R0:W-:Y:S04]  /*13890*/  STL.64 [R1+0xcf8], R4 ;  /* 0x000cf80401007387 */ /* 0x0001e80000100a00 */
[----:B0-----:R-:W2:Y:S04]  /*138a0*/  LDL.LU R4, [R1+0xb0] ;  /* 0x0000b00001047983 */ /* 0x001ea80000300800 */
[----:B------:R-:W2:Y:S04]  /*138b0*/  LDL.LU R5, [R1+0xb4] ;  /* 0x0000b40001057983 */ /* 0x000ea80000300800 */
[----:B------:R-:W2:Y:S01]  /*138c0*/  LDL.LU R6, [R1+0xb8] ;  /* 0x0000b80001067983 */ /* 0x000ea20000300800 */
[----:B------:R-:W-:-:S03]  /*138d0*/  IMAD.MOV.U32 R7, RZ, RZ, R29 ;  /* 0x000000ffff077224 */ /* 0x000fc600078e001d */
[----:B------:R-:W3:Y:S04]  /*138e0*/  LDL.LU R29, [R1+0xd40] ;  /* 0x000d4000011d7983 */ /* 0x000ee80000300800 */
[----:B--2---:R-:W-:Y:S04]  /*138f0*/  STL.64 [R1+0xd10], R6 ;  /* 0x000d100601007387 */ /* 0x004fe80000100a00 */
[----:B------:R0:W-:Y:S02]  /*13900*/  STL.64 [R1+0xd08], R4 ;  /* 0x000d080401007387 */ /* 0x0001e40000100a00 */
[----:B0-----:R-:W-:-:S02]  /*13910*/  IMAD.MOV.U32 R4, RZ, RZ, R28 ;  /* 0x000000ffff047224 */ /* 0x001fc400078e001c */
[----:B------:R-:W2:Y:S01]  /*13920*/  LDL.LU R28, [R1+0xd3c] ;  /* 0x000d3c00011c7983 */ /* 0x000ea20000300800 */
[----:B------:R-:W-:-:S03]  /*13930*/  IMAD.MOV.U32 R5, RZ, RZ, R3 ;  /* 0x000000ffff057224 */ /* 0x000fc600078e0003 */
[----:B------:R-:W2:Y:S01]  /*13940*/  LDL.LU R3, [R1+0xd38] ;  /* 0x000d380001037983 */ /* 0x000ea20000300800 */
[----:B---3--:R-:W-:Y:S02]  /*13950*/  IMAD.MOV.U32 R6, RZ, RZ, R9 ;  /* 0x000000ffff067224 */ /* 0x008fe400078e0009 */
[----:B------:R-:W-:-:S05]  /*13960*/  IMAD.MOV.U32 R7, RZ, RZ, R8 ;  /* 0x000000ffff077224 */ /* 0x000fca00078e0008 */
[----:B------:R4:W-:Y:S04]  /*13970*/  STL.64 [R1+0xd20], R6 ;  /* 0x000d200601007387 */ /* 0x0009e80000100a00 */
[----:B------:R0:W-:Y:S01]  /*13980*/  STL.64 [R1+0xd18], R4 ;  /* 0x000d180401007387 */ /* 0x0001e20000100a00 */
[----:B----4-:R-:W-:Y:S02]  /*13990*/  IMAD.MOV.U32 R6, RZ, RZ, R21 ;  /* 0x000000ffff067224 */ /* 0x010fe400078e0015 */
[----:B------:R-:W-:Y:S02]  /*139a0*/  IMAD.MOV.U32 R7, RZ, RZ, R20 ;  /* 0x000000ffff077224 */ /* 0x000fe400078e0014 */
[----:B0-----:R-:W-:Y:S02]  /*139b0*/  IMAD.MOV.U32 R4, RZ, RZ, R25 ;  /* 0x000000ffff047224 */ /* 0x001fe400078e0019 */
[----:B------:R-:W-:Y:S01]  /*139c0*/  IMAD.MOV.U32 R5, RZ, RZ, R24 ;  /* 0x000000ffff057224 */ /* 0x000fe200078e0018 */
[----:B------:R-:W-:Y:S04]  /*139d0*/  STL.64 [R1+0xd30], R6 ;  /* 0x000d300601007387 */ /* 0x000fe80000100a00 */
[----:B------:R0:W-:Y:S02]  /*139e0*/  STL.64 [R1+0xd28], R4 ;  /* 0x000d280401007387 */ /* 0x0001e40000100a00 */
[----:B0-----:R-:W-:Y:S02]  /*139f0*/  HMMA.16816.F32.BF16 R4, R16, R10, R12 ;  /* 0x0000000a1004723c */ /* 0x001fe4000004180c */
[----:B------:R-:W-:-:S15]  /*13a00*/  LDSM.16.MT88.4 R12, [R29+UR4+0x8800] ;  /* 0x008800041d0c783b */ /* 0x000fde0008004200 */
[----:B------:R-:W-:Y:S02]  /*13a10*/  NOP ;  /* 0x0000000000007918 */ /* 0x000fe40000000000 */
[----:B------:R-:W-:Y:S04]  /*13a20*/  STL.64 [R1+0xe0], R4 ;  /* 0x0000e00401007387 */ /* 0x000fe80000100a00 */
[----:B------:R-:W-:Y:S04]  /*13a30*/  STL.64 [R1+0xe8], R6 ;  /* 0x0000e80601007387 */ /* 0x000fe80000100a00 */
[----:B--2---:R-:W-:Y:S01]  /*13a40*/  LDSM.16.MT88.4 R16, [R28+UR4+0x8800] ;  /* 0x008800041c10783b */ /* 0x004fe20008004200 */
[----:B------:R-:W-:-:S05]  /*13a50*/  LOP3.LUT R3, R3, 0x40, RZ, 0x3c, !PT ;  /* 0x0000004003037812 */ /* 0x000fca00078e3cff */
[----:B------:R-:W0:Y:S04]  /*13a60*/  LDSM.16.M88.4 R20, [R3+UR4+0x1000] ;  /* 0x001000040314783b */ /* 0x000e280008000200 */
[----:B------:R-:W1:Y:S04]  /*13a70*/  LDSM.16.M88.4 R4, [R3+UR4+0x2000] ;  /* 0x002000040304783b */ /* 0x000e680008000200 */
[----:B------:R-:W2:Y:S04]  /*13a80*/  LDSM.16.M88.4 R24, [R3+UR4] ;  /* 0x000000040318783b */ /* 0x000ea80008000200 */
[----:B0-----:R-:W-:Y:S04]  /*13a90*/  STL [R1+0xc7c], R22 ;  /* 0x000c7c1601007387 */ /* 0x001fe80000100800 */
[----:B------:R-:W-:Y:S01]  /*13aa0*/  STL [R1+0xc78], R23 ;  /* 0x000c781701007387 */ /* 0x000fe20000100800 */
[----:B-1----:R-:W-:-:S02]  /*13ab0*/  IMAD.MOV.U32 R11, RZ, RZ, R4 ;  /* 0x000000ffff0b7224 */ /* 0x002fc400078e0004 */
[----:B------:R-:W-:Y:S01]  /*13ac0*/  IMAD.MOV.U32 R10, RZ, RZ, R5 ;  /* 0x000000ffff0a7224 */ /* 0x000fe200078e0005 */
[----:B------:R0:W-:Y:S04]  /*13ad0*/  STL.64 [R1+0x18], R6 ;  /* 0x0000180601007387 */ /* 0x0001e80000100a00 */
[----:B0-----:R-:W2:Y:S04]  /*13ae0*/  LDL.LU.64 R6, [R1+0xd30] ;  /* 0x000d300001067983 */ /* 0x001ea80000300a00 */
[----:B------:R-:W2:Y:S02]  /*13af0*/  LDL.LU.64 R4, [R1+0xd28] ;  /* 0x000d280001047983 */ /* 0x000ea40000300a00 */
[----:B--2---:R-:W-:-:S15]  /*13b00*/  HMMA.16816.F32.BF16 R4, R16, R24, R4 ;  /* 0x000000181004723c */ /* 0x004fde0000041804 */
[----:B------:R-:W-:-:S04]  /*13b10*/  NOP ;  /* 0x0000000000007918 */ /* 0x000fc80000000000 */
[----:B------:R-:W-:Y:S02]  /*13b20*/  IMAD.MOV.U32 R8, RZ, RZ, R6 ;  /* 0x000000ffff087224 */ /* 0x000fe400078e0006 */
[----:B------:R-:W-:Y:S02]  /*13b30*/  IMAD.MOV.U32 R9, RZ, RZ, R7 ;  /* 0x000000ffff097224 */ /* 0x000fe400078e0007 */
[----:B------:R-:W-:Y:S01]  /*13b40*/  IMAD.MOV.U32 R0, RZ, RZ, R4 ;  /* 0x000000ffff007224 */ /* 0x000fe200078e0004 */
[----:B------:R-:W2:Y:S01]  /*13b50*/  LDL.LU.64 R6, [R1+0xd20] ;  /* 0x000d200001067983 */ /* 0x000ea20000300a00 */
[----:B------:R-:W-:-:S03]  /*13b60*/  IMAD.MOV.U32 R2, RZ, RZ, R5 ;  /* 0x000000ffff027224 */ /* 0x000fc600078e0005 */
[----:B------:R-:W2:Y:S02]  /*13b70*/  LDL.LU.64 R4, [R1+0xd18] ;  /* 0x000d180001047983 */ /* 0x000ea40000300a00 */
[----:B--2---:R-:W-:-:S15]  /*13b80*/  HMMA.16816.F32.BF16 R4, R12, R24, R4 ;  /* 0x000000180c04723c */ /* 0x004fde0000041804 */
[----:B------:R-:W-:-:S04]  /*13b90*/  NOP ;  /* 0x0000000000007918 */ /* 0x000fc80000000000 */
[----:B------:R-:W-:Y:S04]  /*13ba0*/  STL.64 [R1], R4 ;  /* 0x0000000401007387 */ /* 0x000fe80000100a00 */
[----:B------:R0:W-:Y:S04]  /*13bb0*/  STL.64 [R1+0x8], R6 ;  /* 0x0000080601007387 */ /* 0x0001e80000100a00 */
[----:B0-----:R-:W2:Y:S04]  /*13bc0*/  LDL.LU.64 R6, [R1+0xd10] ;  /* 0x000d100001067983 */ /* 0x001ea80000300a00 */
[----:B------:R-:W2:Y:S02]  /*13bd0*/  LDL.LU.64 R4, [R1+0xd08] ;  /* 0x000d080001047983 */ /* 0x000ea40000300a00 */
        /* <DEDUP_REMOVED lines=14> */
[----:B------:R0:W-:Y:S04]  /*13cc0*/  STL.64 [R1+0xc88], R22 ;  /* 0x000c881601007387 */ /* 0x0001e80000100a00 */
[----:B------:R1:W-:Y:S01]  /*13cd0*/  STL.64 [R1+0xc80], R20 ;  /* 0x000c801401007387 */ /* 0x0003e20000100a00 */
[----:B0-----:R-:W-:Y:S02]  /*13ce0*/  IMAD.MOV.U32 R22, RZ, RZ, R8 ;  /* 0x000000ffff167224 */ /* 0x001fe400078e0008 */
[----:B------:R-:W-:-:S02]  /*13cf0*/  IMAD.MOV.U32 R23, RZ, RZ, R9 ;  /* 0x000000ffff177224 */ /* 0x000fc400078e0009 */
[----:B-1----:R-:W-:Y:S02]  /*13d00*/  IMAD.MOV.U32 R20, RZ, RZ, R0 ;  /* 0x000000ffff147224 */ /* 0x002fe400078e0000 */
[----:B------:R-:W3:Y:S01]  /*13d10*/  LDL.LU R0, [R1+0xce4] ;  /* 0x000ce40001007983 */ /* 0x000ee20000300800 */
[----:B------:R-:W-:-:S03]  /*13d20*/  IMAD.MOV.U32 R21, RZ, RZ, R2 ;  /* 0x000000ffff157224 */ /* 0x000fc600078e0002 */
[----:B------:R-:W4:Y:S04]  /*13d30*/  LDL.LU R2, [R1+0xce0] ;  /* 0x000ce00001027983 */ /* 0x000f280000300800 */
[----:B------:R-:W3:Y:S04]  /*13d40*/  LDL.LU R8, [R1+0xcdc] ;  /* 0x000cdc0001087983 */ /* 0x000ee80000300800 */
[----:B------:R-:W3:Y:S04]  /*13d50*/  LDL.LU R9, [R1+0xcd8] ;  /* 0x000cd80001097983 */ /* 0x000ee80000300800 */
[----:B------:R-:W-:Y:S04]  /*13d60*/  STL.64 [R1+0xc98], R22 ;  /* 0x000c981601007387 */ /* 0x000fe80000100a00 */
[----:B------:R0:W-:Y:S02]  /*13d70*/  STL.64 [R1+0xc90], R20 ;  /* 0x000c901401007387 */ /* 0x0001e40000100a00 */
[----:B0-----:R-:W-:-:S02]  /*13d80*/  IMAD.MOV.U32 R20, RZ, RZ, R11 ;  /* 0x000000ffff147224 */ /* 0x001fc400078e000b */
[----:B------:R-:W-:-:S07]  /*13d90*/  IMAD.MOV.U32 R21, RZ, RZ, R10 ;  /* 0x000000ffff157224 */ /* 0x000fce00078e000a */
[----:B--2---:R-:W-:-:S15]  /*13da0*/  HMMA.16816.F32.BF16 R4, R16, R20, R4 ;  /* 0x000000141004723c */ /* 0x004fde0000041804 */
[----:B------:R-:W-:-:S04]  /*13db0*/  NOP ;  /* 0x0000000000007918 */ /* 0x000fc80000000000 */
[----:B------:R-:W-:Y:S04]  /*13dc0*/  STL.64 [R1+0x80], R4 ;  /* 0x0000800401007387 */ /* 0x000fe80000100a00 */
[----:B------:R0:W-:Y:S04]  /*13dd0*/  STL.64 [R1+0x88], R6 ;  /* 0x0000880601007387 */ /* 0x0001e80000100a00 */
[----:B0-----:R-:W2:Y:S04]  /*13de0*/  LDL.LU.64 R6, [R1+0xcd0] ;  /* 0x000cd00001067983 */ /* 0x001ea80000300a00 */
[----:B------:R-:W2:Y:S02]  /*13df0*/  LDL.LU.64 R4, [R1+0xcc8] ;  /* 0x000cc80001047983 */ /* 0x000ea40000300a00 */
[----:B--2---:R-:W-:Y:S02]  /*13e00*/  HMMA.16816.F32.BF16 R20, R12, R20, R4 ;  /* 0x000000140c14723c */ /* 0x004fe40000041804 */
[----:B------:R-:W2:Y:S04]  /*13e10*/  LDL.LU.64 R4, [R1+0xcc0] ;  /* 0x000cc00001047983 */ /* 0x000ea80000300a00 */
[----:B------:R-:W-:Y:S04]  /*13e20*/  STL.64 [R1+0xcb8], R14 ;  /* 0x000cb80e01007387 */ /* 0x000fe80000100a00 */
[----:B------:R0:W-:Y:S09]  /*13e30*/  STL.64 [R1+0xcb0], R12 ;  /* 0x000cb00c01007387 */ /* 0x0001f20000100a00 */
[----:B------:R-:W-:Y:S04]  /*13e40*/  STL.64 [R1+0x60], R20 ;  /* 0x0000601401007387 */ /* 0x000fe80000100a00 */
[----:B------:R-:W-:Y:S04]  /*13e50*/  STL.64 [R1+0x68], R22 ;  /* 0x0000681601007387 */ /* 0x000fe80000100a00 */
[----:B0-----:R-:W2:Y:S04]  /*13e60*/  LDL.LU R12, [R1+0x140] ;  /* 0x00014000010c7983 */ /* 0x001ea80000300800 */
[----:B------:R-:W2:Y:S04]  /*13e70*/  LDL.LU R13, [R1+0x144] ;  /* 0x00014400010d7983 */ /* 0x000ea80000300800 */
[----:B------:R-:W-:Y:S01]  /*13e80*/  LDSM.16.M88.4 R20, [R3+UR4+0x3000] ;  /* 0x003000040314783b */ /* 0x000fe20008000200 */
[----:B---3--:R-:W-:-:S02]  /*13e90*/  IMAD.MOV.U32 R14, RZ, RZ, R9 ;  /* 0x000000ffff0e7224 */ /* 0x008fc400078e0009 */
[----:B------:R-:W-:Y:S02]  /*13ea0*/  IMAD.MOV.U32 R15, RZ, RZ, R8 ;  /* 0x000000ffff0f7224 */ /* 0x000fe400078e0008 */
[----:B------:R-:W0:Y:S04]  /*13eb0*/  LDSM.16.MT88.4 R8, [R28+UR4+0x8c00] ;  /* 0x008c00041c08783b */ /* 0x000e280008004200 */
[----:B0-----:R4:W-:Y:S04]  /*13ec0*/  STL.64 [R1+0xca8], R10 ;  /* 0x000ca80a01007387 */ /* 0x0019e80000100a00 */
[----:B------:R0:W-:Y:S04]  /*13ed0*/  STL.64 [R1+0xca0], R8 ;  /* 0x000ca00801007387 */ /* 0x0001e80000100a00 */
[----:B------:R1:W-:Y:S01]  /*13ee0*/  STL.64 [R1+0x28], R22 ;  /* 0x0000281601007387 */ /* 0x0003e20000100a00 */
[----:B----4-:R-:W-:-:S02]  /*13ef0*/  IMAD.MOV.U32 R10, RZ, RZ, R2 ;  /* 0x000000ffff0a7224 */ /* 0x010fc400078e0002 */
[----:B------:R-:W-:Y:S01]  /*13f00*/  IMAD.MOV.U32 R11, RZ, RZ, R0 ;  /* 0x000000ffff0b7224 */ /* 0x000fe200078e0000 */
[----:B--2---:R-:W-:-:S15]  /*13f10*/  HMMA.16816.F32.BF16 R12, R16, R20, R12 ;  /* 0x00000014100c723c */ /* 0x004fde000004180c */
        /* <DEDUP_REMOVED lines=8> */
[----:B------:R-:W-:Y:S02]  /*13fa0*/  IMAD.MOV.U32 R9, RZ, RZ, R4 ;  /* 0x000000ffff097224 */ /* 0x000fe400078e0004 */
[----:B------:R-:W0:Y:S05]  /*13fb0*/  LDSM.16.MT88.4 R4, [R29+UR4+0x8c00] ;  /* 0x008c00041d04783b */ /* 0x000e2a0008004200 */
[----:B-1----:R-:W-:Y:S01]  /*13fc0*/  HMMA.16816.F32.BF16 R20, R12, R20, R8 ;  /* 0x000000140c14723c */ /* 0x002fe20000041808 */
[----:B------:R-:W2:Y:S04]  /*13fd0*/  LDL.LU.64 R10, [R1+0xca8] ;  /* 0x000ca800010a7983 */ /* 0x000ea80000300a00 */
[----:B------:R-:W2:-:S14]  /*13fe0*/  LDL.LU.64 R8, [R1+0xca0] ;  /* 0x000ca00001087983 */ /* 0x000e9c0000300a00 */
[----:B------:R-:W-:Y:S04]  /*13ff0*/  STL.64 [R1+0xa0], R20 ;  /* 0x0000a01401007387 */ /* 0x000fe80000100a00 */
[----:B------:R1:W-:Y:S04]  /*14000*/  STL.64 [R1+0xa8], R22 ;  /* 0x0000a81601007387 */ /* 0x0003e80000100a00 */
[----:B-1----:R-:W2:Y:S04]  /*14010*/  LDL.LU.64 R22, [R1+0xc98] ;  /* 0x000c980001167983 */ /* 0x002ea80000300a00 */
[----:B------:R-:W2:Y:S04]  /*14020*/  LDL.LU.64 R20, [R1+0xc90] ;  /* 0x000c900001147983 */ /* 0x000ea80000300a00 */
[----:B------:R-:W-:Y:S04]  /*14030*/  STL.64 [R1+0xc70], R14 ;  /* 0x000c700e01007387 */ /* 0x000fe80000100a00 */
[----:B------:R1:W-:Y:S04]  /*14040*/  STL.64 [R1+0xc68], R12 ;  /* 0x000c680c01007387 */ /* 0x0003e80000100a00 */
[----:B-1----:R-:W3:Y:S04]  /*14050*/  LDL.LU R12, [R1+0x150] ;  /* 0x00015000010c7983 */ /* 0x002ee80000300800 */
[----:B------:R-:W3:Y:S04]  /*14060*/  LDL.LU R13, [R1+0x154] ;  /* 0x00015400010d7983 */ /* 0x000ee80000300800 */
[----:B------:R-:W3:Y:S04]  /*14070*/  LDL.LU R14, [R1+0x158] ;  /* 0x00015800010e7983 */ /* 0x000ee80000300800 */
[----:B------:R-:W3:Y:S01]  /*14080*/  LDL.LU R15, [R1+0x15c] ;  /* 0x00015c00010f7983 */ /* 0x000ee20000300800 */
[----:B--2---:R-:W-:-:S15]  /*14090*/  HMMA.16816.F32.BF16 R20, R8, R26, R20 ;  /* 0x0000001a0814723c */ /* 0x004fde0000041814 */
[----:B------:R-:W-:-:S04]  /*140a0*/  NOP ;  /* 0x0000000000007918 */ /* 0x000fc80000000000 */
[----:B------:R-:W-:Y:S04]  /*140b0*/  STL.64 [R1+0x690], R20 ;  /* 0x0006901401007387 */ /* 0x000fe80000100a00 */
[----:B------:R1:W-:Y:S04]  /*140c0*/  STL.64 [R1+0x698], R22 ;  /* 0x0006981601007387 */ /* 0x0003e80000100a00 */
[----:B-1----:R-:W2:Y:S04]  /*140d0*/  LDL.LU.64 R22, [R1+0xc88] ;  /* 0x000c880001167983 */ /* 0x002ea80000300a00 */
[----:B------:R-:W4:Y:S04]  /*140e0*/  LDL.LU.64 R20, [R1+0xc80] ;  /* 0x000c800001147983 */ /* 0x000f280000300a00 */
[----:B------:R-:W-:Y:S04]  /*140f0*/  STL.64 [R1+0xc50], R10 ;  /* 0x000c500a01007387 */ /* 0x000fe80000100a00 */
[----:B------:R1:W-:Y:S04]  /*14100*/  STL.64 [R1+0xc48], R8 ;  /* 0x000c480801007387 */ /* 0x0003e80000100a00 */
[----:B-1----:R-:W2:Y:S04]  /*14110*/  LDL.LU R8, [R1] ;  /* 0x0000000001087983 */ /* 0x002ea80000300800 */
[----:B------:R-:W2:Y:S04]  /*14120*/  LDL.LU R9, [R1+0x4] ;  /* 0x0000040001097983 */ /* 0x000ea80000300800 */
[----:B------:R-:W2:Y:S04]  /*14130*/  LDL.LU R10, [R1+0x8] ;  /* 0x00000800010a7983 */ /* 0x000ea80000300800 */
[----:B------:R-:W2:Y:S04]  /*14140*/  LDL.LU R11, [R1+0xc] ;  /* 0x00000c00010b7983 */ /* 0x000ea80000300800 */
[----:B0-----:R-:W-:Y:S04]  /*14150*/  STL.64 [R1+0xc40], R6 ;  /* 0x000c400601007387 */ /* 0x001fe80000100a00 */
[----:B------:R0:W-:Y:S01]  /*14160*/  STL.64 [R1+0xc38], R4 ;  /* 0x000c380401007387 */ /* 0x0001e20000100a00 */
[----:B--2---:R-:W-:-:S15]  /*14170*/  HMMA.16816.F32.BF16 R8, R4, R26, R8 ;  /* 0x0000001a0408723c */ /* 0x004fde0000041808 */
[----:B------:R-:W-:-:S04]  /*14180*/  NOP ;  /* 0x0000000000007918 */ /* 0x000fc80000000000 */
[----:B------:R-:W-:Y:S04]  /*14190*/  STL.64 [R1+0x670], R8 ;  /* 0x0006700801007387 */ /* 0x000fe80000100a00 */
[----:B------:R-:W-:Y:S04]  /*141a0*/  STL.64 [R1+0x678], R10 ;  /* 0x0006780a01007387 */ /* 0x000fe80000100a00 */
[----:B0-----:R-:W2:Y:S04]  /*141b0*/  LDL.LU R4, [R1+0x50] ;  /* 0x0000500001047983 */ /* 0x001ea80000300800 */
[----:B------:R-:W2:Y:S04]  /*141c0*/  LDL.LU R5, [R1+0x54] ;  /* 0x0000540001057983 */ /* 0x000ea80000300800 */
[----:B------:R-:W2:Y:S04]  /*141d0*/  LDL.LU R6, [R1+0x58] ;  /* 0x0000580001067983 */ /* 0x000ea80000300800 */
[----:B------:R-:W2:Y:S04]  /*141e0*/  LDL.LU R7, [R1+0x5c] ;  /* 0x00005c0001077983 */ /* 0x000ea80000300800 */
[----:B------:R-:W3:Y:S04]  /*141f0*/  LDSM.16.M88.4 R8, [R3+UR4+0x4000] ;  /* 0x004000040308783b */ /* 0x000ee80008000200 */
[----:B--2---:R-:W-:Y:S04]  /*14200*/  STL.64 [R1+0xc60], R6 ;  /* 0x000c600601007387 */ /* 0x004fe80000100a00 */
[----:B------:R0:W-:Y:S04]  /*14210*/  STL.64 [R1+0xc58], R4 ;  /* 0x000c580401007387 */ /* 0x0001e80000100a00 */
[----:B0-----:R-:W2:Y:S04]  /*14220*/  LDL.LU R4, [R1+0x90] ;  /* 0x0000900001047983 */ /* 0x001ea80000300800 */
[----:B------:R-:W2:Y:S04]  /*14230*/  LDL.LU R5, [R1+0x94] ;  /* 0x0000940001057983 */ /* 0x000ea80000300800 */
[----:B------:R-:W2:Y:S04]  /*14240*/  LDL.LU R6, [R1+0x98] ;  /* 0x0000980001067983 */ /* 0x000ea80000300800 */
[----:B------:R-:W2:Y:S04]  /*14250*/  LDL.LU R7, [R1+0x9c] ;  /* 0x00009c0001077983 */ /* 0x000ea80000300800 */
[----:B------:R0:W-:Y:S04]  /*14260*/  STL.64 [R1+0xbe8], R24 ;  /* 0x000be81801007387 */ /* 0x0001e80000100a00 */
[----:B------:R-:W2:Y:S04]  /*14270*/  LDL.LU R26, [R1+0x18] ;  /* 0x00001800011a7983 */ /* 0x000ea80000300800 */
[----:B------:R-:W2:Y:S01]  /*14280*/  LDL.LU R27, [R1+0x1c] ;  /* 0x00001c00011b7983 */ /* 0x000ea20000300800 */
[----:B---3--:R-:W-:Y:S01]  /*14290*/  HMMA.16816.F32.BF16 R12, R16, R8, R12 ;  /* 0x00000008100c723c */ /* 0x008fe2000004180c */
[----:B0-----:R-:W-:-:S02]  /*142a0*/  IMAD.MOV.U32 R24, RZ, RZ, R22 ;  /* 0x000000ffff187224 */ /* 0x001fc400078e0016 */
[----:B------:R-:W-:Y:S01]  /*142b0*/  IMAD.MOV.U32 R25, RZ, RZ, R23 ;  /* 0x000000ffff197224 */ /* 0x000fe200078e0017 */
[----:B--2---:R4:W-:Y:S04]  /*142c0*/  STL.64 [R1+0xc10], R26 ;  /* 0x000c101a01007387 */ /* 0x0049e80000100a00 */
[----:B------:R-:W2:Y:S04]  /*142d0*/  LDL.LU R22, [R1+0xc7c] ;  /* 0x000c7c0001167983 */ /* 0x000ea80000300800 */
[----:B------:R-:W2:Y:S01]  /*142e0*/  LDL.LU R23, [R1+0xc78] ;  /* 0x000c780001177983 */ /* 0x000ea20000300800 */
[----:B----4-:R-:W-:-:S03]  /*142f0*/  IMAD.MOV.U32 R26, RZ, RZ, R21 ;  /* 0x000000ffff1a7224 */ /* 0x010fc600078e0015 */
[----:B------:R-:W-:Y:S01]  /*14300*/  STL.64 [R1+0x38], R10 ;  /* 0x0000380a01007387 */ /* 0x000fe20000100a00 */
[----:B------:R-:W-:Y:S02]  /*14310*/  IMAD.MOV.U32 R27, RZ, RZ, R20 ;  /* 0x000000ffff1b7224 */ /* 0x000fe400078e0014 */
[----:B------:R-:W-:Y:S01]  /*14320*/  IMAD.MOV.U32 R21, RZ, RZ, R14 ;  /* 0x000000ffff157224 */ /* 0x000fe200078e000e */
[----:B------:R0:W-:Y:S01]  /*14330*/  STL.64 [R1+0xb0], R12 ;  /* 0x0000b00c01007387 */ /* 0x0001e20000100a00 */
[----:B------:R-:W-:-:S03]  /*14340*/  IMAD.MOV.U32 R20, RZ, RZ, R15 ;  /* 0x000000ffff147224 */ /* 0x000fc600078e000f */
[----:B------:R-:W3:Y:S04]  /*14350*/  LDL.LU.64 R14, [R1+0xc70] ;  /* 0x000c7000010e7983 */ /* 0x000ee80000300a00 */
[----:B0-----:R-:W3:Y:S04]  /*14360*/  LDL.LU.64 R12, [R1+0xc68] ;  /* 0x000c6800010c7983 */ /* 0x001ee80000300a00 */
[----:B------:R-:W-:Y:S01]  /*14370*/  STL [R1+0xb98], R21 ;  /* 0x000b981501007387 */ /* 0x000fe20000100800 */
[----:B---3--:R-:W-:Y:S03]  /*14380*/  HMMA.16816.F32.BF16 R8, R12, R8, R4 ;  /* 0x000000080c08723c */ /* 0x008fe60000041804 */
[----:B------:R-:W2:Y:S04]  /*14390*/  LDL.LU.64 R6, [R1+0xc60] ;  /* 0x000c600001067983 */ /* 0x000ea80000300a00 */
[----:B------:R-:W2:-:S12]  /*143a0*/  LDL.LU.64 R4, [R1+0xc58] ;  /* 0x000c580001047983 */ /* 0x000e980000300a00 */
[----:B------:R-:W-:Y:S04]  /*143b0*/  STL.64 [R1+0x90], R8 ;  /* 0x0000900801007387 */ /* 0x000fe80000100a00 */
[----:B------:R0:W-:Y:S04]  /*143c0*/  STL.64 [R1+0x98], R10 ;  /* 0x0000980a01007387 */ /* 0x0001e80000100a00 */
[----:B0-----:R-:W2:Y:S04]  /*143d0*/  LDL.LU.64 R10, [R1+0xc50] ;  /* 0x000c5000010a7983 */ /* 0x001ea80000300a00 */
[----:B------:R-:W2:Y:S04]  /*143e0*/  LDL.LU.64 R8, [R1+0xc48] ;  /* 0x000c480001087983 */ /* 0x000ea80000300a00 */
[----:B------:R-:W-:Y:S04]  /*143f0*/  STL.64 [R1+0xc30], R14 ;  /* 0x000c300e01007387 */ /* 0x000fe80000100a00 */
[----:B------:R0:W-:Y:S04]  /*14400*/  STL.64 [R1+0xc28], R12 ;  /* 0x000c280c01007387 */ /* 0x0001e80000100a00 */
[----:B0-----:R-:W3:Y:S04]  /*14410*/  LDL.LU R12, [R1+0x160] ;  /* 0x00016000010c7983 */ /* 0x001ee80000300800 */
[----:B------:R-:W3:Y:S04]  /*14420*/  LDL.LU R13, [R1+0x164] ;  /* 0x00016400010d7983 */ /* 0x000ee80000300800 */
[----:B------:R-:W3:Y:S04]  /*14430*/  LDL.LU R14, [R1+0x168] ;  /* 0x00016800010e7983 */ /* 0x000ee80000300800 */
[----:B------:R-:W3:Y:S01]  /*14440*/  LDL.LU R15, [R1+0x16c] ;  /* 0x00016c00010f7983 */ /* 0x000ee20000300800 */
[----:B--2---:R-:W-:-:S15]  /*14450*/  HMMA.16816.F32.BF16 R4, R8, R22, R4 ;  /* 0x000000160804723c */ /* 0x004fde0000041804 */
[----:B------:R-:W-:-:S04]  /*14460*/  NOP ;  /* 0x0000000000007918 */ /* 0x000fc80000000000 */
[----:B------:R-:W-:Y:S04]  /*14470*/  STL.64 [R1+0x680], R4 ;  /* 0x0006800401007387 */ /* 0x000fe80000100a00 */
[----:B------:R0:W-:Y:S04]  /*14480*/  STL.64 [R1+0x688], R6 ;  /* 0x0006880601007387 */ /* 0x0001e80000100a00 */
[----:B0-----:R-:W2:Y:S04]  /*14490*/  LDL.LU.64 R6, [R1+0xc40] ;  /* 0x000c400001067983 */ /* 0x001ea80000300a00 */
[----:B------:R-:W2:Y:S04]  /*144a0*/  LDL.LU.64 R4, [R1+0xc38] ;  /* 0x000c380001047983 */ /* 0x000ea80000300a00 */
[----:B------:R-:W-:Y:S04]  /*144b0*/  STL.64 [R1+0xc20], R10 ;  /* 0x000c200a01007387 */ /* 0x000fe80000100a00 */
[----:B------:R0:W-:Y:S04]  /*144c0*/  STL.64 [R1+0xc18], R8 ;  /* 0x000c180801007387 */ /* 0x0001e80000100a00 */
[----:B0-----:R-:W4:Y:S01]  /*144d0*/  LDL.LU R8, [R1+0xd0] ;  /* 0x0000d00001087983 */ /* 0x001f220000300800 */
[----:B--2---:R-:W-:-:S15]  /*144e0*/  HMMA.16816.F32.BF16 R24, R4, R22, R24 ;  /* 0x000000160418723c */ /* 0x004fde0000041818 */
[----:B------:R-:W-:-:S04]  /*144f0*/  NOP ;  /* 0x0000000000007918 */ /* 0x000fc80000000000 */
[----:B------:R-:W-:Y:S04]  /*14500*/  STL.64 [R1+0x650], R24 ;  /* 0x0006501801007387 */ /* 0x000fe80000100a00 */
[----:B------:R-:W-:Y:S04]  /*14510*/  STL.64 [R1+0x658], R26 ;  /* 0x0006581a01007387 */ /* 0x000fe80000100a00 */
[----:B------:R-:W3:Y:S04]  /*14520*/  LDSM.16.M88.4 R24, [R3+UR4+0x5000] ;  /* 0x005000040318783b */ /* 0x000ee80008000200 */
[----:B------:R-:W4:Y:S04]  /*14530*/  LDL.LU R9, [R1+0xd4] ;  /* 0x0000d40001097983 */ /* 0x000f280000300800 */
[----:B------:R-:W4:Y:S04]  /*14540*/  LDL.LU R10, [R1+0xd8] ;  /* 0x0000d800010a7983 */ /* 0x000f280000300800 */
[----:B------:R-:W4:Y:S04]  /*14550*/  LDL.LU R11, [R1+0xdc] ;  /* 0x0000dc00010b7983 */ /* 0x000f280000300800 */
[----:B------:R-:W-:Y:S04]  /*14560*/  STL.64 [R1+0xc08], R6 ;  /* 0x000c080601007387 */ /* 0x000fe80000100a00 */
[----:B------:R0:W-:Y:S04]  /*14570*/  STL.64 [R1+0xc00], R4 ;  /* 0x000c000401007387 */ /* 0x0001e80000100a00 */
[----:B0-----:R-:W2:Y:S04]  /*14580*/  LDL.LU R4, [R1+0x80] ;  /* 0x0000800001047983 */ /* 0x001ea80000300800 */
[----:B------:R-:W2:Y:S01]  /*14590*/  LDL.LU R5, [R1+0x84] ;  /* 0x0000840001057983 */ /* 0x000ea20000300800 */
[----:B---3--:R-:W-:Y:S03]  /*145a0*/  HMMA.16816.F32.BF16 R12, R16, R24, R12 ;  /* 0x00000018100c723c */ /* 0x008fe6000004180c */
[----:B------:R-:W2:Y:S04]  /*145b0*/  LDL.LU R6, [R1+0x88] ;  /* 0x0000880001067983 */ /* 0x000ea80000300800 */
[----:B------:R-:W2:Y:S04]  /*145c0*/  LDL.LU R7, [R1+0x8c] ;  /* 0x00008c0001077983 */ /* 0x000ea80000300800 */
[----:B------:R-:W-:Y:S08]  /*145d0*/  STL.64 [R1+0x8], R26 ;  /* 0x0000081a01007387 */ /* 0x000ff00000100a00 */
[----:B------:R-:W-:Y:S01]  /*145e0*/  MOV R23, R14 ;  /* 0x0000000e00177202 */ /* 0x000fe20000000f00 */
[----:B------:R0:W-:Y:S01]  /*145f0*/  STL [R1+0x74], R13 ;  /* 0x0000740d01007387 */ /* 0x0001e20000100800 */
[----:B------:R-:W-:-:S02]  /*14600*/  IMAD.MOV.U32 R22, RZ, RZ, R15 ;  /* 0x000000ffff167224 */ /* 0x000fc400078e000f */
[----:B------:R-:W-:Y:S01]  /*14610*/  IMAD.MOV.U32 R21, RZ, RZ, R12 ;  /* 0x000000ffff157224 */ /* 0x000fe200078e000c */
[----:B------:R-:W4:Y:S04]  /*14620*/  LDL.LU.64 R14, [R1+0xc30] ;  /* 0x000c3000010e7983 */ /* 0x000f280000300a00 */
[----:B0-----:R-:W4:Y:S04]  /*14630*/  LDL.LU.64 R12, [R1+0xc28] ;  /* 0x000c2800010c7983 */ /* 0x001f280000300a00 */
[----:B------:R-:W-:Y:S04]  /*14640*/  STL.64 [R1+0xbf8], R18 ;  /* 0x000bf81201007387 */ /* 0x000fe80000100a00 */
[----:B------:R0:W-:Y:S04]  /*14650*/  STL.64 [R1+0xbf0], R16 ;  /* 0x000bf01001007387 */ /* 0x0001e80000100a00 */
[----:B0-----:R-:W3:Y:S04]  /*14660*/  LDL.LU R16, [R1+0x60] ;  /* 0x0000600001107983 */ /* 0x001ee80000300800 */
[----:B------:R-:W3:Y:S04]  /*14670*/  LDL.LU R17, [R1+0x64] ;  /* 0x0000640001117983 */ /* 0x000ee80000300800 */
[----:B------:R-:W3:Y:S04]  /*14680*/  LDL.LU R18, [R1+0x68] ;  /* 0x0000680001127983 */ /* 0x000ee80000300800 */
[----:B------:R-:W3:Y:S04]  /*14690*/  LDL.LU R19, [R1+0x6c] ;  /* 0x00006c0001137983 */ /* 0x000ee80000300800 */
[----:B------:R0:W-:Y:S04]  /*146a0*/  STL.64 [R1+0xba8], R22 ;  /* 0x000ba81601007387 */ /* 0x0001e80000100a00 */
[----:B------:R1:W-:Y:S04]  /*146b0*/  STL.64 [R1+0xba0], R20 ;  /* 0x000ba01401007387 */ /* 0x0003e80000100a00 */
[----:B0-----:R-:W2:Y:S04]  /*146c0*/  LDL.LU R22, [R1+0x28] ;  /* 0x0000280001167983 */ /* 0x001ea80000300800 */
[----:B------:R-:W2:Y:S04]  /*146d0*/  LDL.LU R23, [R1+0x2c] ;  /* 0x00002c0001177983 */ /* 0x000ea80000300800 */
[----:B--2---:R0:W-:Y:S04]  /*146e0*/  STL.64 [R1+0xbd0], R22 ;  /* 0x000bd01601007387 */ /* 0x0041e80000100a00 */
[----:B-1----:R-:W2:Y:S04]  /*146f0*/  LDL.LU R20, [R1+0xf0] ;  /* 0x0000f00001147983 */ /* 0x002ea80000300800 */
[----:B------:R-:W2:Y:S04]  /*14700*/  LDL.LU R21, [R1+0xf4] ;  /* 0x0000f40001157983 */ /* 0x000ea80000300800 */
[----:B0-----:R-:W2:Y:S04]  /*14710*/  LDL.LU R22, [R1+0xf8] ;  /* 0x0000f80001167983 */ /* 0x001ea80000300800 */
[----:B------:R-:W2:Y:S01]  /*14720*/  LDL.LU R23, [R1+0xfc] ;  /* 0x0000fc0001177983 */ /* 0x000ea20000300800 */
[----:B----4-:R-:W-:Y:S03]  /*14730*/  HMMA.16816.F32.BF16 R24, R12, R24, R8 ;  /* 0x000000180c18723c */ /* 0x010fe60000041808 */
[----:B--2---:R-:W-:Y:S04]  /*14740*/  STL.64 [R1+0xbe0], R22 ;  /* 0x000be01601007387 */ /* 0x004fe80000100a00 */
[----:B------:R0:W-:Y:S04]  /*14750*/  STL.64 [R1+0xbd8], R20 ;  /* 0x000bd81401007387 */ /* 0x0001e80000100a00 */
[----:B0-----:R-:W2:Y:S04]  /*14760*/  LDL.LU R20, [R1+0x170] ;  /* 0x0001700001147983 */ /* 0x001ea80000300800 */
[----:B------:R-:W2:Y:S04]  /*14770*/  LDL.LU R21, [R1+0x174] ;  /* 0x0001740001157983 */ /* 0x000ea80000300800 */
[----:B------:R-:W2:Y:S04]  /*14780*/  LDL.LU R22, [R1+0x178] ;  /* 0x0001780001167983 */ /* 0x000ea80000300800 */
[----:B------:R-:W2:Y:S04]  /*14790*/  LDL.LU R23, [R1+0x17c] ;  /* 0x00017c0001177983 */ /* 0x000ea80000300800 */
[----:B------:R-:W4:Y:S04]  /*147a0*/  LDL.LU.64 R10, [R1+0xc20] ;  /* 0x000c2000010a7983 */ /* 0x000f280000300a00 */
[----:B------:R-:W4:Y:S04]  /*147b0*/  LDL.LU.64 R8, [R1+0xc18] ;  /* 0x000c180001087983 */ /* 0x000f280000300a00 */
[----:B------:R-:W-:Y:S04]  /*147c0*/  STL.64 [R1+0x50], R24 ;  /* 0x0000501801007387 */ /* 0x000fe80000100a00 */
[----:B------:R0:W-:Y:S04]  /*147d0*/  STL.64 [R1+0x58], R26 ;  /* 0x0000581a01007387 */ /* 0x0001e80000100a00 */
[----:B0-----:R-:W4:Y:S02]  /*147e0*/  LDL.LU.64 R26, [R1+0xc10] ;  /* 0x000c1000011a7983 */ /* 0x001f240000300a00 */
[----:B----4-:R-:W-:-:S15]  /*147f0*/  HMMA.16816.F32.BF16 R4, R8, R26, R4 ;  /* 0x0000001a0804723c */ /* 0x010fde0000041804 */
[----:B------:R-:W-:-:S04]  /*14800*/  NOP ;  /* 0x0000000000007918 */ /* 0x000fc80000000000 */
[----:B------:R-:W-:Y:S04]  /*14810*/  STL.64 [R1+0x660], R4 ;  /* 0x0006600401007387 */ /* 0x000fe80000100a00 */
[----:B------:R0:W-:Y:S04]  /*14820*/  STL.64 [R1+0x668], R6 ;  /* 0x0006680601007387 */ /* 0x0001e80000100a00 */
[----:B0-----:R-:W3:Y:S04]  /*14830*/  LDL.LU.64 R6, [R1+0xc08] ;  /* 0x000c080001067983 */ /* 0x001ee80000300a00 */
[----:B------:R-:W3:Y:S02]  /*14840*/  LDL.LU.64 R4, [R1+0xc00] ;  /* 0x000c000001047983 */ /* 0x000ee40000300a00 */
[----:B---3--:R-:W-:Y:S02]  /*14850*/  HMMA.16816.F32.BF16 R24, R4, R26, R16 ;  /* 0x0000001a0418723c */ /* 0x008fe40000041810 */
[----:B------:R-:W2:Y:S04]  /*14860*/  LDL.LU.64 R18, [R1+0xbf8] ;  /* 0x000bf80001127983 */ /* 0x000ea80000300a00 */
[----:B------:R-:W2:-:S13]  /*14870*/  LDL.LU.64 R16, [R1+0xbf0] ;  /* 0x000bf00001107983 */ /* 0x000e9a0000300a00 */
[----:B------:R0:W-:Y:S04]  /*14880*/  STL.64 [R1+0x610], R24 ;  /* 0x0006101801007387 */ /* 0x0001e80000100a00 */
[----:B------:R-:W-:Y:S04]  /*14890*/  STL.64 [R1+0x618], R26 ;  /* 0x0006181a01007387 */ /* 0x000fe80000100a00 */
[----:B0-----:R-:W3:Y:S04]  /*148a0*/  LDL.LU.64 R24, [R1+0xbe8] ;  /* 0x000be80001187983 */ /* 0x001ee80000300a00 */
[----:B------:R0:W-:Y:S04]  /*148b0*/  STL.64 [R1+0xbc8], R6 ;  /* 0x000bc80601007387 */ /* 0x0001e80000100a00 */
[----:B------:R3:W-:Y:S01]  /*148c0*/  STL.64 [R1+0xbc0], R4 ;  /* 0x000bc00401007387 */ /* 0x0007e20000100a00 */
[----:B0-----:R-:W-:-:S02]  /*148d0*/  IMAD.MOV.U32 R7, RZ, RZ, R0 ;  /* 0x000000ffff077224 */ /* 0x001fc400078e0000 */
[----:B------:R-:W-:Y:S02]  /*148e0*/  IMAD.MOV.U32 R6, RZ, RZ, R2 ;  /* 0x000000ffff067224 */ /* 0x000fe400078e0002 */
[----:B---3--:R-:W-:Y:S02]  /*148f0*/  IMAD.MOV.U32 R4, RZ, RZ, R25 ;  /* 0x000000ffff047224 */ /* 0x008fe400078e0019 */
[----:B------:R-:W-:Y:S02]  /*14900*/  IMAD.MOV.U32 R5, RZ, RZ, R24 ;  /* 0x000000ffff057224 */ /* 0x000fe400078e0018 */
        /* <DEDUP_REMOVED lines=20> */
[----:B------:R-:W-:Y:S04]  /*14a50*/  STL.64 [R1+0xb90], R14 ;  /* 0x000b900e01007387 */ /* 0x000fe80000100a00 */
[----:B------:R0:W-:Y:S04]  /*14a60*/  STL.64 [R1+0xb88], R12 ;  /* 0x000b880c01007387 */ /* 0x0001e80000100a00 */
[----:B0-----:R-:W4:Y:S04]  /*14a70*/  LDL.LU R12, [R1+0x180] ;  /* 0x00018000010c7983 */ /* 0x001f280000300800 */
[----:B------:R-:W4:Y:S04]  /*14a80*/  LDL.LU R13, [R1+0x184] ;  /* 0x00018400010d7983 */ /* 0x000f280000300800 */
[----:B------:R-:W4:Y:S04]  /*14a90*/  LDL.LU R14, [R1+0x188] ;  /* 0x00018800010e7983 */ /* 0x000f280000300800 */
[----:B------:R-:W4:Y:S04]  /*14aa0*/  LDL.LU R15, [R1+0x18c] ;  /* 0x00018c00010f7983 */ /* 0x000f280000300800 */
[----:B------:R0:W-:Y:S04]  /*14ab0*/  STL.64 [R1+0xb48], R26 ;  /* 0x000b481a01007387 */ /* 0x0001e80000100a00 */
[----:B0-----:R-:W2:Y:S04]  /*14ac0*/  LDL.LU.64 R26, [R1+0x8] ;  /* 0x00000800011a7983 */ /* 0x001ea80000300a00 */
[----:B--2---:R0:W-:Y:S04]  /*14ad0*/  STL.64 [R1+0xb60], R26 ;  /* 0x000b601a01007387 */ /* 0x0041e80000100a00 */
[----:B0-----:R-:W2:Y:S04]  /*14ae0*/  LDL R26, [R1+0x38] ;  /* 0x00003800011a7983 */ /* 0x001ea80000100800 */
[----:B------:R-:W2:Y:S01]  /*14af0*/  LDL R27, [R1+0x3c] ;  /* 0x00003c00011b7983 */ /* 0x000ea20000100800 */
[-C--:B------:R-:W-:Y:S03]  /*14b00*/  HMMA.16816.F32.BF16 R4, R8, R22.reuse, R4 ;  /* 0x000000160804723c */ /* 0x080fe60000041804 */
[----:B--2---:R0:W-:Y:S04]  /*14b10*/  STL.64 [R1+0xb80], R26 ;  /* 0x000b801a01007387 */ /* 0x0041e80000100a00 */
[----:B------:R-:W2:Y:S04]  /*14b20*/  LDL.LU R24, [R1+0xe0] ;  /* 0x0000e00001187983 */ /* 0x000ea80000300800 */
[----:B------:R-:W2:Y:S04]  /*14b30*/  LDL.LU R25, [R1+0xe4] ;  /* 0x0000e40001197983 */ /* 0x000ea80000300800 */
[----:B0-----:R-:W2:Y:S04]  /*14b40*/  LDL.LU R26, [R1+0xe8] ;  /* 0x0000e800011a7983 */ /* 0x001ea80000300800 */
[----:B------:R-:W2:Y:S04]  /*14b50*/  LDL.LU R27, [R1+0xec] ;  /* 0x0000ec00011b7983 */ /* 0x000ea80000300800 */
[----:B------:R-:W-:Y:S04]  /*14b60*/  STL.64 [R1+0x640], R4 ;  /* 0x0006400401007387 */ /* 0x000fe80000100a00 */
[----:B------:R0:W-:Y:S04]  /*14b70*/  STL.64 [R1+0x648], R6 ;  /* 0x0006480601007387 */ /* 0x0001e80000100a00 */
[----:B0-----:R-:W3:Y:S04]  /*14b80*/  LDL.LU.64 R6, [R1+0xbc8] ;  /* 0x000bc80001067983 */ /* 0x001ee80000300a00 */
[----:B------:R-:W3:Y:S02]  /*14b90*/  LDL.LU.64 R4, [R1+0xbc0] ;  /* 0x000bc00001047983 */ /* 0x000ee40000300a00 */
[----:B---3--:R-:W-:Y:S02]  /*14ba0*/  HMMA.16816.F32.BF16 R20, R4, R22, R16 ;  /* 0x000000160414723c */ /* 0x008fe40000041810 */
[----:B------:R-:W4:Y:S04]  /*14bb0*/  LDL.LU.64 R18, [R1+0xbb8] ;  /* 0x000bb80001127983 */ /* 0x000f280000300a00 */
[----:B------:R-:W4:-:S13]  /*14bc0*/  LDL.LU.64 R16, [R1+0xbb0] ;  /* 0x000bb00001107983 */ /* 0x000f1a0000300a00 */
[----:B------:R-:W-:Y:S04]  /*14bd0*/  STL.64 [R1+0x5e0], R20 ;  /* 0x0005e01401007387 */ /* 0x000fe80000100a00 */
[----:B------:R0:W-:Y:S04]  /*14be0*/  STL.64 [R1+0x5e8], R22 ;  /* 0x0005e81601007387 */ /* 0x0001e80000100a00 */
[----:B0-----:R-:W3:Y:S04]  /*14bf0*/  LDL.LU.64 R22, [R1+0xba8] ;  /* 0x000ba80001167983 */ /* 0x001ee80000300a00 */
[----:B------:R-:W2:Y:S04]  /*14c00*/  LDL.LU.64 R20, [R1+0xba0] ;  /* 0x000ba00001147983 */ /* 0x000ea80000300a00 */
[----:B------:R-:W-:Y:S04]  /*14c10*/  STL.64 [R1+0xb58], R6 ;  /* 0x000b580601007387 */ /* 0x000fe80000100a00 */
[----:B------:R2:W-:Y:S02]  /*14c20*/  STL.64 [R1+0xb50], R4 ;  /* 0x000b500401007387 */ /* 0x0005e40000100a00 */
[----:B--2---:R-:W-:-:S02]  /*14c30*/  IMAD.MOV.U32 R4, RZ, RZ, R21 ;  /* 0x000000ffff047224 */ /* 0x004fc400078e0015 */
[----:B------:R-:W2:Y:S04]  /*14c40*/  LDL.LU R21, [R1+0xb98] ;  /* 0x000b980001157983 */ /* 0x000ea80000300800 */
[----:B------:R-:W4:Y:S01]  /*14c50*/  LDL.LU R5, [R1+0x74] ;  /* 0x0000740001057983 */ /* 0x000f220000300800 */
[----:B---3--:R-:W-:Y:S02]  /*14c60*/  IMAD.MOV.U32 R6, RZ, RZ, R23 ;  /* 0x000000ffff067224 */ /* 0x008fe400078e0017 */
[----:B------:R-:W-:-:S05]  /*14c70*/  IMAD.MOV.U32 R7, RZ, RZ, R22 ;  /* 0x000000ffff077224 */ /* 0x000fca00078e0016 */
[----:B------:R0:W-:Y:S02]  /*14c80*/  STL.64 [R1+0xb70], R6 ;  /* 0x000b700601007387 */ /* 0x0001e40000100a00 */
[----:B0-----:R-:W-:Y:S02]  /*14c90*/  IMAD.MOV.U32 R7, RZ, RZ, R20 ;  /* 0x000000ffff077224 */ /* 0x001fe400078e0014 */
[----:B--2---:R-:W-:Y:S02]  /*14ca0*/  IMAD.MOV.U32 R6, RZ, RZ, R21 ;  /* 0x000000ffff067224 */ /* 0x004fe400078e0015 */
[----:B------:R-:W0:Y:S04]  /*14cb0*/  LDSM.16.M88.4 R20, [R3+UR4+0x7000] ;  /* 0x007000040314783b */ /* 0x000e280008000200 */
[----:B----4-:R1:W-:Y:S04]  /*14cc0*/  STL.64 [R1+0xb68], R4 ;  /* 0x000b680401007387 */ /* 0x0103e80000100a00 */
[----:B-1----:R-:W2:Y:S04]  /*14cd0*/  LDL.LU R4, [R1+0xb0] ;  /* 0x0000b00001047983 */ /* 0x002ea80000300800 */
[----:B------:R-:W2:Y:S01]  /*14ce0*/  LDL.LU R5, [R1+0xb4] ;  /* 0x0000b40001057983 */ /* 0x000ea20000300800 */
[-C--:B0-----:R-:W-:Y:S03]  /*14cf0*/  HMMA.16816.F32.BF16 R16, R16, R20.reuse, R12 ;  /* 0x000000141010723c */ /* 0x081fe6000004180c */
[----:B------:R-:W3:Y:S04]  /*14d00*/  LDL.LU.64 R14, [R1+0xb90] ;  /* 0x000b9000010e7983 */ /* 0x000ee80000300a00 */
[----:B------:R-:W3:Y:S02]  /*14d10*/  LDL.LU.64 R12, [R1+0xb88] ;  /* 0x000b8800010c7983 */ /* 0x000ee40000300a00 */
[----:B---3--:R-:W-:Y:S02]  /*14d20*/  HMMA.16816.F32.BF16 R12, R12, R20, R24 ;  /* 0x000000140c0c723c */ /* 0x008fe40000041818 */
[----:B------:R-:W2:-:S15]  /*14d30*/  LDL.LU.64 R26, [R1+0xb80] ;  /* 0x000b8000011a7983 */ /* 0x000e9e0000300a00 */
[----:B------:R-:W-:Y:S02]  /*14d40*/  NOP ;  /* 0x0000000000007918 */ /* 0x000fe40000000000 */
[----:B------:R-:W-:Y:S04]  /*14d50*/  STL.64 [R1+0xb08], R14 ;  /* 0x000b080e01007387 */ /* 0x000fe80000100a00 */
[----:B------:R0:W-:Y:S02]  /*14d60*/  STL.64 [R1+0xb00], R12 ;  /* 0x000b000c01007387 */ /* 0x0001e40000100a00 */
[----:B0-----:R-:W-:Y:S02]  /*14d70*/  IMAD.MOV.U32 R12, RZ, RZ, R2 ;  /* 0x000000ffff0c7224 */ /* 0x001fe400078e0002 */
[----:B------:R-:W3:Y:S01]  /*14d80*/  LDL.LU R2, [R1+0xb78] ;  /* 0x000b780001027983 */ /* 0x000ee20000300800 */
[----:B--2---:R-:W-:Y:S03]  /*14d90*/  HMMA.16816.F32.BF16 R24, R8, R26, R4 ;  /* 0x0000001a0818723c */ /* 0x004fe60000041804 */
[----:B------:R-:W2:Y:S04]  /*14da0*/  LDL.LU.64 R6, [R1+0xb70] ;  /* 0x000b700001067983 */ /* 0x000ea80000300a00 */
[----:B------:R-:W2:-:S12]  /*14db0*/  LDL.LU.64 R4, [R1+0xb68] ;  /* 0x000b680001047983 */ /* 0x000e980000300a00 */
[----:B------:R-:W-:Y:S04]  /*14dc0*/  STL.64 [R1+0x5f0], R24 ;  /* 0x0005f01801007387 */ /* 0x000fe80000100a00 */
[----:B------:R0:W-:Y:S04]  /*14dd0*/  STL.64 [R1+0x5f8], R26 ;  /* 0x0005f81a01007387 */ /* 0x0001e80000100a00 */
[----:B0-----:R-:W2:Y:S01]  /*14de0*/  LDL.LU.64 R26, [R1+0xb60] ;  /* 0x000b6000011a7983 */ /* 0x001ea20000300a00 */
[----:B------:R-:W-:Y:S01]  /*14df0*/  IMAD.MOV.U32 R15, RZ, RZ, R0 ;  /* 0x000000ffff0f7224 */ /* 0x000fe200078e0000 */
[----:B--2---:R-:W-:Y:S01]  /*14e00*/  HMMA.16816.F32.BF16 R4, R8, R26, R4 ;  /* 0x0000001a0804723c */ /* 0x004fe20000041804 */
[----:B------:R-:W-:-:S02]  /*14e10*/  IMAD.MOV.U32 R3, RZ, RZ, R26 ;  /* 0x000000ffff037224 */ /* 0x000fc400078e001a */
[----:B------:R-:W-:-:S15]  /*14e20*/  IMAD.MOV.U32 R0, RZ, RZ, R27 ;  /* 0x000000ffff007224 */ /* 0x000fde00078e001b */
[----:B------:R-:W-:Y:S01]  /*14e30*/  NOP ;  /* 0x0000000000007918 */ /* 0x000fe20000000000 */
[----:B------:R-:W-:Y:S04]  /*14e40*/  STL.64 [R1+0x600], R4 ;  /* 0x0006000401007387 */ /* 0x000fe80000100a00 */
[----:B------:R0:W-:Y:S04]  /*14e50*/  STL.64 [R1+0x608], R6 ;  /* 0x0006080601007387 */ /* 0x0001e80000100a00 */
[----:B0-----:R-:W2:Y:S04]  /*14e60*/  LDL.LU.64 R6, [R1+0xb58] ;  /* 0x000b580001067983 */ /* 0x001ea80000300a00 */
[----:B------:R-:W2:Y:S04]  /*14e70*/  LDL.LU.64 R4, [R1+0xb50] ;  /* 0x000b500001047983 */ /* 0x000ea80000300a00 */
[----:B------:R-:W4:Y:S04]  /*14e80*/  LDL.LU.64 R26, [R1+0xb48] ;  /* 0x000b4800011a7983 */ /* 0x000f280000300a00 */
[----:B------:R-:W2:Y:S04]  /*14e90*/  LDL.LU R20, [R1+0x2e8] ;  /* 0x0002e80001147983 */ /* 0x000ea80000300800 */
[----:B------:R-:W2:Y:S01]  /*14ea0*/  LDL.LU R21, [R1+0x3b0] ;  /* 0x0003b00001157983 */ /* 0x000ea20000300800 */
[----:B------:R-:W-:-:S02]  /*14eb0*/  IMAD.MOV.U32 R13, RZ, RZ, R29 ;  /* 0x000000ffff0d7224 */ /* 0x000fc400078e001d */
[----:B------:R-:W-:-:S07]  /*14ec0*/  IMAD.MOV.U32 R14, RZ, RZ, R28 ;  /* 0x000000ffff0e7224 */ /* 0x000fce00078e001c */
[----:B----4-:R-:W-:-:S15]  /*14ed0*/  HMMA.16816.F32.BF16 R12, R8, R26, R12 ;  /* 0x0000001a080c723c */ /* 0x010fde000004180c */
[----:B------:R-:W-:-:S04]  /*14ee0*/  NOP ;  /* 0x0000000000007918 */ /* 0x000fc80000000000 */
[----:B------:R-:W-:Y:S04]  /*14ef0*/  STL.64 [R1+0x620], R12 ;  /* 0x0006200c01007387 */ /* 0x000fe80000100a00 */
[----:B------:R-:W-:Y:S04]  /*14f00*/  STL.64 [R1+0x628], R14 ;  /* 0x0006280e01007387 */ /* 0x000fe80000100a00 */
[----:B--2---:R0:W-:Y:S02]  /*14f10*/  STL.64 [R1+0xaa0], R20 ;  /* 0x000aa01401007387 */ /* 0x0041e40000100a00 */
[----:B0-----:R-:W-:-:S02]  /*14f20*/  IMAD.MOV.U32 R20, RZ, RZ, R3 ;  /* 0x000000ffff147224 */ /* 0x001fc400078e0003 */
[----:B------:R-:W3:Y:S04]  /*14f30*/  LDL.LU R3, [R1+0x2e0] ;  /* 0x0002e00001037983 */ /* 0x000ee80000300800 */
[----:B---3--:R-:W-:Y:S04]  /*14f40*/  STL.64 [R1+0xaa8], R2 ;  /* 0x000aa80201007387 */ /* 0x008fe80000100a00 */
[----:B------:R-:W2:Y:S04]  /*14f50*/  LDL.LU R24, [R1+0x3b4] ;  /* 0x0003b40001187983 */ /* 0x000ea80000300800 */
[----:B------:R-:W2:Y:S01]  /*14f60*/  LDL.LU R25, [R1+0x2d8] ;  /* 0x0002d80001197983 */ /* 0x000ea20000300800 */
[----:B------:R-:W-:Y:S03]  /*14f70*/  HMMA.16816.F32.BF16 R8, R8, R22, R16 ;  /* 0x000000160808723c */ /* 0x000fe60000041810 */
[----:B--2---:R-:W-:Y:S04]  /*14f80*/  STL.64 [R1+0xab0], R24 ;  /* 0x000ab01801007387 */ /* 0x004fe80000100a00 */
[----:B------:R-:W2:Y:S04]  /*14f90*/  LDL.LU R29, [R1+0x3b8] ;  /* 0x0003b800011d7983 */ /* 0x000ea80000300800 */
[----:B------:R-:W2:Y:S01]  /*14fa0*/  LDL.LU R28, [R1+0x2d0] ;  /* 0x0002d000011c7983 */ /* 0x000ea20000300800 */
[----:B------:R-:W-:-:S03]  /*14fb0*/  IMAD.MOV.U32 R21, RZ, RZ, R0 ;  /* 0x000000ffff157224 */ /* 0x000fc600078e0000 */
[----:B--2---:R-:W-:Y:S04]  /*14fc0*/  STL.64 [R1+0xab8], R28 ;  /* 0x000ab81c01007387 */ /* 0x004fe80000100a00 */
[----:B------:R-:W2:Y:S04]  /*14fd0*/  LDL.LU R0, [R1+0x3bc] ;  /* 0x0003bc0001007983 */ /* 0x000ea80000300800 */
[----:B------:R-:W3:Y:S04]  /*14fe0*/  LDL.LU R12, [R1+0x10] ;  /* 0x00001000010c7983 */ /* 0x000ee80000300800 */
[----:B------:R-:W-:Y:S04]  /*14ff0*/  STL.64 [R1+0x630], R8 ;  /* 0x0006300801007387 */ /* 0x000fe80000100a00 */
[----:B------:R-:W-:Y:S04]  /*15000*/  STL.64 [R1+0x638], R10 ;  /* 0x0006380a01007387 */ /* 0x000fe80000100a00 */
[----:B------:R-:W3:Y:S04]  /*15010*/  LDL.LU R13, [R1+0x14] ;  /* 0x00001400010d7983 */ /* 0x000ee80000300800 */
[----:B------:R-:W4:Y:S04]  /*15020*/  LDL.LU R14, [R1+0x18] ;  /* 0x00001800010e7983 */ /* 0x000f280000300800 */
[----:B------:R-:W4:Y:S04]  /*15030*/  LDL.LU R15, [R1+0x1c] ;  /* 0x00001c00010f7983 */ /* 0x000f280000300800 */
[----:B----4-:R0:W-:Y:S04]  /*15040*/  STL.64 [R1+0xb18], R14 ;  /* 0x000b180e01007387 */ /* 0x0101e80000100a00 */
[----:B---3--:R-:W-:Y:S01]  /*15050*/  STL.64 [R1+0xb10], R12 ;  /* 0x000b100c01007387 */ /* 0x008fe20000100a00 */
[----:B0-----:R-:W-:-:S02]  /*15060*/  IMAD.MOV.U32 R14, RZ, RZ, R20 ;  /* 0x000000ffff0e7224 */ /* 0x001fc400078e0014 */
[----:B------:R-:W-:-:S05]  /*15070*/  IMAD.MOV.U32 R15, RZ, RZ, R21 ;  /* 0x000000ffff0f7224 */ /* 0x000fca00078e0015 */
[----:B------:R0:W-:Y:S04]  /*15080*/  STL.64 [R1+0xb30], R14 ;  /* 0x000b300e01007387 */ /* 0x0001e80000100a00 */
[----:B0-----:R-:W3:Y:S04]  /*15090*/  LDL.LU R14, [R1+0x38] ;  /* 0x00003800010e7983 */ /* 0x001ee80000300800 */
[----:B------:R-:W3:Y:S04]  /*150a0*/  LDL.LU R15, [R1+0x3c] ;  /* 0x00003c00010f7983 */ /* 0x000ee80000300800 */
[----:B------:R-:W4:Y:S04]  /*150b0*/  LDL.LU R28, [R1+0x358] ;  /* 0x00035800011c7983 */ /* 0x000f280000300800 */
[----:B------:R-:W4:Y:S04]  /*150c0*/  LDL.LU R29, [R1+0x554] ;  /* 0x00055400011d7983 */ /* 0x000f280000300800 */
[----:B----4-:R0:W-:Y:S04]  /*150d0*/  STL.64 [R1+0xac0], R28 ;  /* 0x000ac01c01007387 */ /* 0x0101e80000100a00 */
[----:B0-----:R-:W4:Y:S04]  /*150e0*/  LDL.LU R28, [R1+0x360] ;  /* 0x00036000011c7983 */ /* 0x001f280000300800 */
        /* <DEDUP_REMOVED lines=22> */
[----:B------:R-:W2:Y:S04]  /*15250*/  LDL.LU R24, [R1+0x350] ;  /* 0x0003500001187983 */ /* 0x000ea80000300800 */
[----:B------:R-:W2:Y:S04]  /*15260*/  LDL.LU R25, [R1+0x54c] ;  /* 0x00054c0001197983 */ /* 0x000ea80000300800 */
[----:B------:R-:W-:Y:S04]  /*15270*/  STL.64 [R1+0xb28], R26 ;  /* 0x000b281a01007387 */ /* 0x000fe80000100a00 */
[----:B--2---:R0:W-:Y:S04]  /*15280*/  STL.64 [R1+0xb20], R24 ;  /* 0x000b201801007387 */ /* 0x0041e80000100a00 */
[----:B0-----:R-:W2:Y:S04]  /*15290*/  LDL.LU R24, [R1+0x50] ;  /* 0x0000500001187983 */ /* 0x001ea80000300800 */
[----:B------:R-:W2:Y:S04]  /*152a0*/  LDL.LU R25, [R1+0x54] ;  /* 0x0000540001197983 */ /* 0x000ea80000300800 */
[----:B------:R-:W2:Y:S04]  /*152b0*/  LDL.LU R26, [R1+0x58] ;  /* 0x00005800011a7983 */ /* 0x000ea80000300800 */
[----:B------:R-:W2:Y:S04]  /*152c0*/  LDL.LU R27, [R1+0x5c] ;  /* 0x00005c00011b7983 */ /* 0x000ea80000300800 */
[----:B--2---:R-:W-:Y:S04]  /*152d0*/  STL.64 [R1+0xb40], R26 ;  /* 0x000b401a01007387 */ /* 0x004fe80000100a00 */
[----:B------:R0:W-:Y:S04]  /*152e0*/  STL.64 [R1+0xb38], R24 ;  /* 0x000b381801007387 */ /* 0x0001e80000100a00 */
[----:B0-----:R-:W3:Y:S04]  /*152f0*/  LDL.LU R24, [R1+0x90] ;  /* 0x0000900001187983 */ /* 0x001ee80000300800 */
[----:B------:R-:W3:Y:S04]  /*15300*/  LDL.LU R25, [R1+0x94] ;  /* 0x0000940001197983 */ /* 0x000ee80000300800 */
[----:B------:R-:W3:Y:S04]  /*15310*/  LDL.LU R26, [R1+0x98] ;  /* 0x00009800011a7983 */ /* 0x000ee80000300800 */
[----:B------:R-:W3:Y:S04]  /*15320*/  LDL.LU R27, [R1+0x9c] ;  /* 0x00009c00011b7983 */ /* 0x000ee80000300800 */
        /* <DEDUP_REMOVED lines=11> */
[----:B------:R-:W2:Y:S01]  /*153e0*/  LDL.LU R19, [R1+0x3ac] ;  /* 0x0003ac0001137983 */ /* 0x000ea20000300800 */
[----:B---3--:R-:W-:Y:S03]  /*153f0*/  HMMA.16816.F32.BF16 R12, R4, R14, R24 ;  /* 0x0000000e040c723c */ /* 0x008fe60000041818 */
[----:B------:R-:W3:Y:S04]  /*15400*/  LDL.LU.64 R26, [R1+0xb40] ;  /* 0x000b4000011a7983 */ /* 0x000ee80000300a00 */
[----:B------:R-:W3:-:S12]  /*15410*/  LDL.LU.64 R24, [R1+0xb38] ;  /* 0x000b380001187983 */ /* 0x000ed80000300a00 */
[----:B------:R-:W-:Y:S04]  /*15420*/  STL.64 [R1+0x5b0], R12 ;  /* 0x0005b00c01007387 */ /* 0x000fe80000100a00 */
[----:B------:R0:W-:Y:S04]  /*15430*/  STL.64 [R1+0x5b8], R14 ;  /* 0x0005b80e01007387 */ /* 0x0001e80000100a00 */
[----:B0-----:R-:W3:Y:S02]  /*15440*/  LDL.LU.64 R14, [R1+0xb30] ;  /* 0x000b3000010e7983 */ /* 0x001ee40000300a00 */
[----:B---3--:R-:W-:Y:S02]  /*15450*/  HMMA.16816.F32.BF16 R12, R4, R14, R24 ;  /* 0x0000000e040c723c */ /* 0x008fe40000041818 */
[----:B------:R-:W3:Y:S04]  /*15460*/  LDL.LU.64 R26, [R1+0xb28] ;  /* 0x000b2800011a7983 */ /* 0x000ee80000300a00 */
[----:B------:R-:W2:-:S13]  /*15470*/  LDL.LU.64 R24, [R1+0xb20] ;  /* 0x000b200001187983 */ /* 0x000e9a0000300a00 */
        /* <DEDUP_REMOVED lines=10> */
[----:B------:R-:W2:Y:S04]  /*15520*/  LDL.LU R26, [R1+0x310] ;  /* 0x00031000011a7983 */ /* 0x000ea80000300800 */
[----:B------:R-:W2:Y:S01]  /*15530*/  LDL.LU R27, [R1+0x39c] ;  /* 0x00039c00011b7983 */ /* 0x000ea20000300800 */
[----:B----4-:R-:W-:-:S04]  /*15540*/  LOP3.LUT R29, R29, R28, RZ, 0x3c, !PT ;  /* 0x0000001c1d1d7212 */ /* 0x010fc800078e3cff */
[----:B------:R-:W-:-:S04]  /*15550*/  LOP3.LUT R28, R29, R28, RZ, 0x3c, !PT ;  /* 0x0000001c1d1c7212 */ /* 0x000fc800078e3cff */
[----:B------:R-:W-:Y:S01]  /*15560*/  LOP3.LUT R29, R29, R28, RZ, 0x3c, !PT ;  /* 0x0000001c1d1d7212 */ /* 0x000fe200078e3cff */
[----:B---3--:R-:W-:Y:S01]  /*15570*/  HMMA.16816.F32.BF16 R12, R4, R22, R12 ;  /* 0x00000016040c723c */ /* 0x008fe2000004180c */
[----:B------:R-:W3:Y:S04]  /*15580*/  LDL.LU R4, [R1+0x338] ;  /* 0x0003380001047983 */ /* 0x000ee80000300800 */
[----:B------:R-:W3:-:S14]  /*15590*/  LDL.LU R5, [R1+0x51c] ;  /* 0x00051c0001057983 */ /* 0x000edc0000300800 */
[----:B------:R0:W-:Y:S04]  /*155a0*/  STL.64 [R1+0x5c0], R12 ;  /* 0x0005c00c01007387 */ /* 0x0001e80000100a00 */
[----:B------:R1:W-:Y:S04]  /*155b0*/  STL.64 [R1+0x5c8], R14 ;  /* 0x0005c80e01007387 */ /* 0x0003e80000100a00 */
[----:B------:R-:W4:Y:S04]  /*155c0*/  LDL.LU R6, [R1+0x330] ;  /* 0x0003300001067983 */ /* 0x000f280000300800 */
[----:B------:R-:W4:Y:S04]  /*155d0*/  LDL.LU R7, [R1+0x38c] ;  /* 0x00038c0001077983 */ /* 0x000f280000300800 */
[----:B------:R-:W2:Y:S04]  /*155e0*/  LDL.LU R22, [R1+0x328] ;  /* 0x0003280001167983 */ /* 0x000ea80000300800 */
[----:B------:R-:W2:Y:S04]  /*155f0*/  LDL.LU R23, [R1+0x390] ;  /* 0x0003900001177983 */ /* 0x000ea80000300800 */
[----:B0-----:R-:W2:Y:S04]  /*15600*/  LDL.LU R12, [R1+0x320] ;  /* 0x00032000010c7983 */ /* 0x001ea80000300800 */
[----:B------:R-:W2:Y:S04]  /*15610*/  LDL.LU R13, [R1+0x394] ;  /* 0x00039400010d7983 */ /* 0x000ea80000300800 */
[----:B-1----:R-:W2:Y:S04]  /*15620*/  LDL.LU R14, [R1+0x318] ;  /* 0x00031800010e7983 */ /* 0x002ea80000300800 */
[----:B------:R-:W2:Y:S04]  /*15630*/  LDL.LU R15, [R1+0x398] ;  /* 0x00039800010f7983 */ /* 0x000ea80000300800 */
[----:B------:R0:W-:Y:S04]  /*15640*/  STL.64 [R1+0x128], R28 ;  /* 0x0001281c01007387 */ /* 0x0001e80000100a00 */
[----:B0-----:R-:W2:Y:S02]  /*15650*/  LDL.LU.64 R28, [R1+0xaf8] ;  /* 0x000af800011c7983 */ /* 0x001ea40000300a00 */
[----:B--2---:R-:W-:-:S04]  /*15660*/  LOP3.LUT R29, R29, R28, RZ, 0x3c, !PT ;  /* 0x0000001c1d1d7212 */ /* 0x004fc800078e3cff */
[----:B------:R-:W-:-:S04]  /*15670*/  LOP3.LUT R28, R29, R28, RZ, 0x3c, !PT ;  /* 0x0000001c1d1c7212 */ /* 0x000fc800078e3cff */
[----:B------:R-:W-:-:S05]  /*15680*/  LOP3.LUT R29, R29, R28, RZ, 0x3c, !PT ;  /* 0x0000001c1d1d7212 */ /* 0x000fca00078e3cff */
        /* <DEDUP_REMOVED lines=31> */
[----:B0-----:R-:W2:Y:S01]  /*15880*/  LDL.LU.64 R28, [R1+0xac0] ;  /* 0x000ac000011c7983 */ /* 0x001ea20000300a00 */
[----:B------:R-:W-:Y:S02]  /*15890*/  LOP3.LUT R25, R25, R24, RZ, 0x3c, !PT ;  /* 0x0000001819197212 */ /* 0x000fe400078e3cff */
[----:B------:R-:W-:Y:S02]  /*158a0*/  LOP3.LUT R3, R3, R2, RZ, 0x3c, !PT ;  /* 0x0000000203037212 */ /* 0x000fe400078e3cff */
[----:B------:R-:W-:Y:S02]  /*158b0*/  LOP3.LUT R21, R21, R20, RZ, 0x3c, !PT ;  /* 0x0000001415157212 */ /* 0x000fe400078e3cff */
[----:B------:R-:W-:-:S02]  /*158c0*/  LOP3.LUT R24, R25, R24, RZ, 0x3c, !PT ;  /* 0x0000001819187212 */ /* 0x000fc400078e3cff */
[----:B------:R-:W-:Y:S02]  /*158d0*/  LOP3.LUT R2, R3, R2, RZ, 0x3c, !PT ;  /* 0x0000000203027212 */ /* 0x000fe400078e3cff */
[----:B------:R-:W-:Y:S02]  /*158e0*/  LOP3.LUT R20, R21, R20, RZ, 0x3c, !PT ;  /* 0x0000001415147212 */ /* 0x000fe400078e3cff */
[----:B------:R-:W-:Y:S02]  /*158f0*/  LOP3.LUT R25, R25, R24, RZ, 0x3c, !PT ;  /* 0x0000001819197212 */ /* 0x000fe400078e3cff */
[----:B------:R-:W-:Y:S02]  /*15900*/  LOP3.LUT R3, R3, R2, RZ, 0x3c, !PT ;  /* 0x0000000203037212 */ /* 0x000fe400078e3cff */
[----:B------:R-:W-:Y:S02]  /*15910*/  LOP3.LUT R21, R21, R20, RZ, 0x3c, !PT ;  /* 0x0000001415157212 */ /* 0x000fe400078e3cff */
[----:B--2---:R-:W-:-:S04]  /*15920*/  LOP3.LUT R29, R29, R28, RZ, 0x3c, !PT ;  /* 0x0000001c1d1d7212 */ /* 0x004fc800078e3cff */
[----:B------:R-:W-:-:S04]  /*15930*/  LOP3.LUT R28, R29, R28, RZ, 0x3c, !PT ;  /* 0x0000001c1d1c7212 */ /* 0x000fc800078e3cff */
[----:B------:R-:W-:-:S05]  /*15940*/  LOP3.LUT R29, R29, R28, RZ, 0x3c, !PT ;  /* 0x0000001c1d1d7212 */ /* 0x000fca00078e3cff */
[----:B------:R0:W-:Y:S04]  /*15950*/  STL.64 [R1+0xe8], R28 ;  /* 0x0000e81c01007387 */ /* 0x0001e80000100a00 */
[----:B0-----:R-:W2:Y:S04]  /*15960*/  LDL.LU.64 R28, [R1+0xab8] ;  /* 0x000ab800011c7983 */ /* 0x001ea80000300a00 */
[----:B------:R0:W-:Y:S04]  /*15970*/  STL.64 [R1+0xe0], R24 ;  /* 0x0000e01801007387 */ /* 0x0001e80000100a00 */
[----:B0-----:R-:W2:Y:S04]  /*15980*/  LDL.LU.64 R24, [R1+0xab0] ;  /* 0x000ab00001187983 */ /* 0x001ea80000300a00 */
[----:B------:R0:W-:Y:S04]  /*15990*/  STL.64 [R1+0xd8], R2 ;  /* 0x0000d80201007387 */ /* 0x0001e80000100a00 */
[----:B0-----:R-:W2:Y:S04]  /*159a0*/  LDL.LU.64 R2, [R1+0xaa8] ;  /* 0x000aa80001027983 */ /* 0x001ea80000300a00 */
[----:B------:R0:W-:Y:S04]  /*159b0*/  STL.64 [R1+0xd0], R20 ;  /* 0x0000d01401007387 */ /* 0x0001e80000100a00 */
[----:B0-----:R-:W2:Y:S01]  /*159c0*/  LDL.LU.64 R20, [R1+0xaa0] ;  /* 0x000aa00001147983 */ /* 0x001ea20000300a00 */
[----:B---3--:R-:W-:-:S02]  /*159d0*/  LOP3.LUT R5, R5, R4, RZ, 0x3c, !PT ;  /* 0x0000000405057212 */ /* 0x008fc400078e3cff */
[----:B----4-:R-:W-:Y:S02]  /*159e0*/  LOP3.LUT R7, R7, R6, RZ, 0x3c, !PT ;  /* 0x0000000607077212 */ /* 0x010fe400078e3cff */
[----:B------:R-:W-:Y:S02]  /*159f0*/  LOP3.LUT R4, R5, R4, RZ, 0x3c, !PT ;  /* 0x0000000405047212 */ /* 0x000fe400078e3cff */
[----:B------:R-:W-:Y:S02]  /*15a00*/  LOP3.LUT R6, R7, R6, RZ, 0x3c, !PT ;  /* 0x0000000607067212 */ /* 0x000fe400078e3cff */
[----:B------:R-:W-:Y:S02]  /*15a10*/  LOP3.LUT R13, R13, R12, RZ, 0x3c, !PT ;  /* 0x0000000c0d0d7212 */ /* 0x000fe400078e3cff */
[----:B------:R-:W-:Y:S02]  /*15a20*/  LOP3.LUT R5, R5, R4, RZ, 0x3c, !PT ;  /* 0x0000000405057212 */ /* 0x000fe400078e3cff */
[----:B------:R-:W-:-:S02]  /*15a30*/  LOP3.LUT R7, R7, R6, RZ, 0x3c, !PT ;  /* 0x0000000607077212 */ /* 0x000fc400078e3cff */
[----:B------:R-:W-:Y:S02]  /*15a40*/  LOP3.LUT R12, R13, R12, RZ, 0x3c, !PT ;  /* 0x0000000c0d0c7212 */ /* 0x000fe400078e3cff */
[----:B------:R-:W-:Y:S01]  /*15a50*/  LOP3.LUT R9, R9, R8, RZ, 0x3c, !PT ;  /* 0x0000000809097212 */ /* 0x000fe200078e3cff */
[----:B------:R0:W-:Y:S01]  /*15a60*/  STL.64 [R1+0xc8], R4 ;  /* 0x0000c80401007387 */ /* 0x0001e20000100a00 */
[----:B------:R-:W-:-:S03]  /*15a70*/  LOP3.LUT R13, R13, R12, RZ, 0x3c, !PT ;  /* 0x0000000c0d0d7212 */ /* 0x000fc600078e3cff */
[----:B------:R1:W-:Y:S01]  /*15a80*/  STL.64 [R1+0xc0], R6 ;  /* 0x0000c00601007387 */ /* 0x0003e20000100a00 */
[C---:B------:R-:W-:Y:S01]  /*15a90*/  LOP3.LUT R8, R9.reuse, R8, RZ, 0x3c, !PT ;  /* 0x0000000809087212 */ /* 0x040fe200078e3cff */
[----:B0-----:R-:W-:Y:S02]  /*15aa0*/  IMAD.MOV.U32 R4, RZ, RZ, R23 ;  /* 0x000000ffff047224 */ /* 0x001fe400078e0017 */
[----:B------:R-:W-:Y:S02]  /*15ab0*/  IMAD.MOV.U32 R5, RZ, RZ, R22 ;  /* 0x000000ffff057224 */ /* 0x000fe400078e0016 */
[----:B-1----:R-:W-:Y:S02]  /*15ac0*/  IMAD.MOV.U32 R6, RZ, RZ, R15 ;  /* 0x000000ffff067224 */ /* 0x002fe400078e000f */
[----:B------:R-:W-:Y:S01]  /*15ad0*/  IMAD.MOV.U32 R7, RZ, RZ, R14 ;  /* 0x000000ffff077224 */ /* 0x000fe200078e000e */
[----:B------:R0:W-:Y:S01]  /*15ae0*/  STL.64 [R1+0xb8], R4 ;  /* 0x0000b80401007387 */ /* 0x0001e20000100a00 */
[----:B------:R-:W-:-:S03]  /*15af0*/  LOP3.LUT R9, R9, R8, RZ, 0x3c, !PT ;  /* 0x0000000809097212 */ /* 0x000fc600078e3cff */
[----:B------:R-:W-:Y:S04]  /*15b00*/  STL.64 [R1+0xb0], R12 ;  /* 0x0000b00c01007387 */ /* 0x000fe80000100a00 */
[----:B------:R1:W-:Y:S01]  /*15b10*/  STL.64 [R1+0xa8], R6 ;  /* 0x0000a80601007387 */ /* 0x0003e20000100a00 */
[----:B0-----:R-:W-:Y:S02]  /*15b20*/  IMAD.MOV.U32 R4, RZ, RZ, R27 ;  /* 0x000000ffff047224 */ /* 0x001fe400078e001b */
[----:B------:R-:W-:Y:S02]  /*15b30*/  IMAD.MOV.U32 R5, RZ, RZ, R26 ;  /* 0x000000ffff057224 */ /* 0x000fe400078e001a */
[----:B-1----:R-:W-:Y:S02]  /*15b40*/  IMAD.MOV.U32 R6, RZ, RZ, R11 ;  /* 0x000000ffff067224 */ /* 0x002fe400078e000b */
[----:B------:R-:W-:Y:S01]  /*15b50*/  IMAD.MOV.U32 R7, RZ, RZ, R10 ;  /* 0x000000ffff077224 */ /* 0x000fe200078e000a */
[----:B------:R0:W-:Y:S04]  /*15b60*/  STL.64 [R1+0xa0], R4 ;  /* 0x0000a00401007387 */ /* 0x0001e80000100a00 */
[----:B------:R1:W-:Y:S04]  /*15b70*/  STL.64 [R1+0x98], R8 ;  /* 0x0000980801007387 */ /* 0x0003e80000100a00 */
[----:B------:R-:W-:Y:S01]  /*15b80*/  STL.64 [R1+0x90], R6 ;  /* 0x0000900601007387 */ /* 0x000fe20000100a00 */
[----:B0-----:R-:W-:-:S02]  /*15b90*/  IMAD.MOV.U32 R4, RZ, RZ, R17 ;  /* 0x000000ffff047224 */ /* 0x001fc400078e0011 */
[----:B------:R-:W-:Y:S02]  /*15ba0*/  IMAD.MOV.U32 R5, RZ, RZ, R16 ;  /* 0x000000ffff057224 */ /* 0x000fe400078e0010 */
[----:B-1----:R-:W-:Y:S02]  /*15bb0*/  IMAD.MOV.U32 R8, RZ, RZ, R19 ;  /* 0x000000ffff087224 */ /* 0x002fe400078e0013 */
[----:B------:R-:W-:Y:S01]  /*15bc0*/  IMAD.MOV.U32 R9, RZ, RZ, R18 ;  /* 0x000000ffff097224 */ /* 0x000fe200078e0012 */
[----:B------:R-:W-:Y:S04]  /*15bd0*/  STL.64 [R1+0x88], R4 ;  /* 0x0000880401007387 */ /* 0x000fe80000100a00 */
[----:B------:R2:W-:Y:S02]  /*15be0*/  STL.64 [R1+0x80], R8 ;  /* 0x0000800801007387 */ /* 0x0005e40000100a00 */
[----:B--2---:R-:W-:-:S02]  /*15bf0*/  IMAD.MOV.U32 R8, RZ, RZ, R29 ;  /* 0x000000ffff087224 */ /* 0x004fc400078e001d */
[----:B------:R-:W-:Y:S02]  /*15c00*/  IMAD.MOV.U32 R4, RZ, RZ, R24 ;  /* 0x000000ffff047224 */ /* 0x000fe400078e0018 */
[----:B------:R-:W-:Y:S02]  /*15c10*/  IMAD.MOV.U32 R9, RZ, RZ, R25 ;  /* 0x000000ffff097224 */ /* 0x000fe400078e0019 */
[----:B------:R-:W-:Y:S02]  /*15c20*/  IMAD.MOV.U32 R5, RZ, RZ, R3 ;  /* 0x000000ffff057224 */ /* 0x000fe400078e0003 */
[----:B------:R-:W-:Y:S02]  /*15c30*/  IMAD.MOV.U32 R6, RZ, RZ, R21 ;  /* 0x000000ffff067224 */ /* 0x000fe400078e0015 */
[----:B------:R-:W-:-:S05]  /*15c40*/  IMAD.MOV.U32 R7, RZ, RZ, R20 ;  /* 0x000000ffff077224 */ /* 0x000fca00078e0014 */
[----:B------:R-:W-:Y:S04]  /*15c50*/  STL.64 [R1+0x78], R6 ;  /* 0x0000780601007387 */ /* 0x000fe80000100a00 */
[----:B------:R0:W-:Y:S04]  /*15c60*/  STL.64 [R1+0x70], R4 ;  /* 0x0000700401007387 */ /* 0x0001e80000100a00 */
[----:B0-----:R-:W2:Y:S04]  /*15c70*/  LDL.LU R4, [R1+0x288] ;  /* 0x0002880001047983 */ /* 0x001ea80000300800 */
[----:B------:R-:W-:Y:S04]  /*15c80*/  STL.64 [R1+0x68], R8 ;  /* 0x0000680801007387 */ /* 0x000fe80000100a00 */
[----:B------:R-:W2:Y:S01]  /*15c90*/  LDL.LU R5, [R1+0x3e0] ;  /* 0x0003e00001057983 */ /* 0x000ea20000300800 */
[----:B------:R-:W-:-:S02]  /*15ca0*/  IMAD.MOV.U32 R6, RZ, RZ, R0 ;  /* 0x000000ffff067224 */ /* 0x000fc400078e0000 */
[----:B------:R-:W-:-:S05]  /*15cb0*/  IMAD.MOV.U32 R7, RZ, RZ, R28 ;  /* 0x000000ffff077224 */ /* 0x000fca00078e001c */
[----:B------:R-:W-:Y:S04]  /*15cc0*/  STL.64 [R1+0x60], R6 ;  /* 0x0000600601007387 */ /* 0x000fe80000100a00 */
[----:B--2---:R0:W-:Y:S04]  /*15cd0*/  STL.64 [R1+0xa60], R4 ;  /* 0x000a600401007387 */ /* 0x0041e80000100a00 */
[----:B0-----:R-:W2:Y:S04]  /*15ce0*/  LDL.LU R4, [R1+0x290] ;  /* 0x0002900001047983 */ /* 0x001ea80000300800 */
[----:B------:R-:W2:Y:S04]  /*15cf0*/  LDL.LU R5, [R1+0x3dc] ;  /* 0x0003dc0001057983 */ /* 0x000ea80000300800 */
        /* <DEDUP_REMOVED lines=87> */
[----:B---3--:R-:W-:Y:S02]  /*16270*/  LOP3.LUT R9, R9, R8, RZ, 0x3c, !PT ;  /* 0x0000000809097212 */ /* 0x008fe400078e3cff */
[----:B------:R-:W-:Y:S02]  /*16280*/  LOP3.LUT R11, R11, R10, RZ, 0x3c, !PT ;  /* 0x0000000a0b0b7212 */ /* 0x000fe400078e3cff */
[----:B------:R-:W-:Y:S02]  /*16290*/  LOP3.LUT R8, R9, R8, RZ, 0x3c, !PT ;  /* 0x0000000809087212 */ /* 0x000fe400078e3cff */
[----:B------:R-:W-:-:S02]  /*162a0*/  LOP3.LUT R10, R11, R10, RZ, 0x3c, !PT ;  /* 0x0000000a0b0a7212 */ /* 0x000fc400078e3cff */
[----:B------:R-:W-:Y:S02]  /*162b0*/  LOP3.LUT R9, R9, R8, RZ, 0x3c, !PT ;  /* 0x0000000809097212 */ /* 0x000fe400078e3cff */
[----:B------:R-:W-:Y:S02]  /*162c0*/  LOP3.LUT R11, R11, R10, RZ, 0x3c, !PT ;  /* 0x0000000a0b0b7212 */ /* 0x000fe400078e3cff */
[----:B--2---:R-:W-:-:S04]  /*162d0*/  LOP3.LUT R5, R5, R4, RZ, 0x3c, !PT ;  /* 0x0000000405057212 */ /* 0x004fc800078e3cff */
[----:B------:R-:W-:-:S04]  /*162e0*/  LOP3.LUT R4, R5, R4, RZ, 0x3c, !PT ;  /* 0x0000000405047212 */ /* 0x000fc800078e3cff */
[----:B------:R-:W-:-:S05]  /*162f0*/  LOP3.LUT R5, R5, R4, RZ, 0x3c, !PT ;  /* 0x0000000405057212 */ /* 0x000fca00078e3cff */
[----:B------:R4:W-:Y:S02]  /*16300*/  STL.64 [R1+0x18], R4 ;  /* 0x0000180401007387 */ /* 0x0009e40000100a00 */
[----:B----4-:R-:W-:Y:S02]  /*16310*/  IMAD.MOV.U32 R4, RZ, RZ, R7 ;  /* 0x000000ffff047224 */ /* 0x010fe400078e0007 */
[----:B------:R-:W-:Y:S02]  /*16320*/  IMAD.MOV.U32 R5, RZ, RZ, R6 ;  /* 0x000000ffff057224 */ /* 0x000fe400078e0006 */
[----:B------:R-:W-:Y:S02]  /*16330*/  IMAD.MOV.U32 R6, RZ, RZ, R23 ;  /* 0x000000ffff067224 */ /* 0x000fe400078e0017 */
        /* <DEDUP_REMOVED lines=8> */
[----:B------:R0:W-:Y:S01]  /*163c0*/  STL.64 [R1], R4 ;  /* 0x0000000401007387 */ /* 0x0001e20000100a00 */
[----:B------:R-:W-:Y:S02]  /*163d0*/  IMAD.MOV.U32 R12, RZ, RZ, R17 ;  /* 0x000000ffff0c7224 */ /* 0x000fe400078e0011 */
[----:B------:R-:W-:Y:S02]  /*163e0*/  IMAD.MOV.U32 R13, RZ, RZ, R16 ;  /* 0x000000ffff0d7224 */ /* 0x000fe400078e0010 */
[----:B------:R-:W-:-:S02]  /*163f0*/  IMAD.MOV.U32 R16, RZ, RZ, R21 ;  /* 0x000000ffff107224 */ /* 0x000fc400078e0015 */
[----:B------:R-:W-:Y:S02]  /*16400*/  IMAD.MOV.U32 R17, RZ, RZ, R20 ;  /* 0x000000ffff117224 */ /* 0x000fe400078e0014 */
[----:B0-----:R-:W-:Y:S02]  /*16410*/  IMAD.MOV.U32 R4, RZ, RZ, R15 ;  /* 0x000000ffff047224 */ /* 0x001fe400078e000f */
[----:B------:R-:W-:Y:S02]  /*16420*/  IMAD.MOV.U32 R5, RZ, RZ, R14 ;  /* 0x000000ffff057224 */ /* 0x000fe400078e000e */
[----:B------:R-:W-:Y:S02]  /*16430*/  IMAD.MOV.U32 R14, RZ, RZ, R19 ;  /* 0x000000ffff0e7224 */ /* 0x000fe400078e0013 */
[----:B------:R-:W-:Y:S02]  /*16440*/  IMAD.MOV.U32 R15, RZ, RZ, R18 ;  /* 0x000000ffff0f7224 */ /* 0x000fe400078e0012 */
[----:B------:R-:W-:Y:S01]  /*16450*/  IMAD.MOV.U32 R18, RZ, RZ, R24 ;  /* 0x000000ffff127224 */ /* 0x000fe200078e0018 */
[----:B------:R-:W-:Y:S04]  /*16460*/  STL.64 [R1+0x818], R4 ;  /* 0x0008180401007387 */ /* 0x000fe80000100a00 */
[----:B------:R-:W-:Y:S04]  /*16470*/  STL.64 [R1+0x820], R6 ;  /* 0x0008200601007387 */ /* 0x000fe80000100a00 */
[----:B------:R-:W-:Y:S01]  /*16480*/  STL.64 [R1+0x828], R8 ;  /* 0x0008280801007387 */ /* 0x000fe20000100a00 */
[----:B------:R-:W-:-:S03]  /*16490*/  IMAD.MOV.U32 R19, RZ, RZ, R3 ;  /* 0x000000ffff137224 */ /* 0x000fc600078e0003 */
[----:B------:R-:W-:Y:S04]  /*164a0*/  STL.64 [R1+0x830], R10 ;  /* 0x0008300a01007387 */ /* 0x000fe80000100a00 */
[----:B------:R-:W-:Y:S04]  /*164b0*/  STL.64 [R1+0x838], R12 ;  /* 0x0008380c01007387 */ /* 0x000fe80000100a00 */
[----:B------:R-:W-:Y:S04]  /*164c0*/  STL.64 [R1+0x840], R14 ;  /* 0x0008400e01007387 */ /* 0x000fe80000100a00 */
[----:B------:R-:W-:Y:S04]  /*164d0*/  STL.64 [R1+0x848], R16 ;  /* 0x0008481001007387 */ /* 0x000fe80000100a00 */
[----:B------:R0:W-:Y:S04]  /*164e0*/  STL.64 [R1+0x850], R18 ;  /* 0x0008501201007387 */ /* 0x0001e80000100a00 */
[----:B------:R-:W2:Y:S04]  /*164f0*/  LDL.LU R22, [R1+0x210] ;  /* 0x0002100001167983 */ /* 0x000ea80000300800 */
[----:B------:R-:W2:Y:S01]  /*16500*/  LDL.LU R23, [R1+0x418] ;  /* 0x0004180001177983 */ /* 0x000ea20000300800 */
[----:B------:R-:W-:-:S03]  /*16510*/  IMAD.MOV.U32 R21, RZ, RZ, R25 ;  /* 0x000000ffff157224 */ /* 0x000fc600078e0019 */
[----:B------:R-:W3:Y:S04]  /*16520*/  LDL.LU R24, [R1+0x208] ;  /* 0x0002080001187983 */ /* 0x000ee80000300800 */
[----:B------:R-:W3:Y:S04]  /*16530*/  LDL.LU R25, [R1+0x41c] ;  /* 0x00041c0001197983 */ /* 0x000ee80000300800 */
[----:B------:R-:W4:Y:S04]  /*16540*/  LDL.LU R26, [R1+0x200] ;  /* 0x00020000011a7983 */ /* 0x000f280000300800 */
[----:B------:R-:W4:Y:S04]  /*16550*/  LDL.LU R27, [R1+0x420] ;  /* 0x00042000011b7983 */ /* 0x000f280000300800 */
        /* <DEDUP_REMOVED lines=31> */
[----:B------:R-:W2:Y:S01]  /*16750*/  LDL.LU R19, [R1+0x428] ;  /* 0x0004280001137983 */ /* 0x000ea20000300800 */
[----:B------:R-:W-:-:S02]  /*16760*/  LOP3.LUT R23, R23, R22, RZ, 0x3c, !PT ;  /* 0x0000001617177212 */ /* 0x000fc400078e3cff */
[----:B---3--:R-:W-:Y:S01]  /*16770*/  LOP3.LUT R25, R25, R24, RZ, 0x3c, !PT ;  /* 0x0000001819197212 */ /* 0x008fe200078e3cff */
[----:B--2---:R0:W-:Y:S04]  /*16780*/  STL.64 [R1+0xa58], R18 ;  /* 0x000a581201007387 */ /* 0x0041e80000100a00 */
[----:B0-----:R-:W2:Y:S04]  /*16790*/  LDL.LU R18, [R1+0x1f8] ;  /* 0x0001f80001127983 */ /* 0x001ea80000300800 */
[----:B------:R-:W2:Y:S04]  /*167a0*/  LDL.LU R19, [R1+0x424] ;  /* 0x0004240001137983 */ /* 0x000ea80000300800 */
        /* <DEDUP_REMOVED lines=13> */
[----:B------:R-:W-:Y:S01]  /*16880*/  LOP3.LUT R22, R23, R22, RZ, 0x3c, !PT ;  /* 0x0000001617167212 */ /* 0x000fe200078e3cff */
[----:B------:R-:W-:-:S02]  /*16890*/  IMAD.MOV.U32 R20, RZ, RZ, R0 ;  /* 0x000000ffff147224 */ /* 0x000fc400078e0000 */
[----:B------:R-:W3:Y:S04]  /*168a0*/  LDL.LU R5, [R1+0x47c] ;  /* 0x00047c0001057983 */ /* 0x000ee80000300800 */
[----:B------:R-:W3:Y:S01]  /*168b0*/  LDL.LU R28, [R1+0x214] ;  /* 0x00021400011c7983 */ /* 0x000ee20000300800 */
[----:B----4-:R-:W-:-:S03]  /*168c0*/  LOP3.LUT R27, R27, R26, RZ, 0x3c, !PT ;  /* 0x0000001a1b1b7212 */ /* 0x010fc600078e3cff */
[----:B------:R-:W4:Y:S01]  /*168d0*/  LDL.LU R29, [R1+0x480] ;  /* 0x00048000011d7983 */ /* 0x000f220000300800 */
[----:B------:R-:W-:-:S03]  /*168e0*/  LOP3.LUT R24, R25, R24, RZ, 0x3c, !PT ;  /* 0x0000001819187212 */ /* 0x000fc600078e3cff */
[----:B------:R-:W3:Y:S01]  /*168f0*/  LDL.LU R3, [R1+0x21c] ;  /* 0x00021c0001037983 */ /* 0x000ee20000300800 */
[----:B------:R-:W-:-:S03]  /*16900*/  LOP3.LUT R23, R23, R22, RZ, 0x3c, !PT ;  /* 0x0000001617177212 */ /* 0x000fc600078e3cff */
[----:B------:R-:W3:Y:S04]  /*16910*/  LDL.LU R0, [R1+0x484] ;  /* 0x0004840001007983 */ /* 0x000ee80000300800 */
[----:B------:R0:W-:Y:S01]  /*16920*/  STL.64 [R1+0x858], R20 ;  /* 0x0008581401007387 */ /* 0x0001e20000100a00 */
[----:B------:R-:W-:Y:S02]  /*16930*/  LOP3.LUT R26, R27, R26, RZ, 0x3c, !PT ;  /* 0x0000001a1b1a7212 */ /* 0x000fe400078e3cff */
[----:B------:R-:W-:Y:S02]  /*16940*/  LOP3.LUT R25, R25, R24, RZ, 0x3c, !PT ;  /* 0x0000001819197212 */ /* 0x000fe400078e3cff */
[----:B------:R-:W-:Y:S01]  /*16950*/  LOP3.LUT R27, R27, R26, RZ, 0x3c, !PT ;  /* 0x0000001a1b1b7212 */ /* 0x000fe200078e3cff */
[----:B0-----:R-:W3:Y:S04]  /*16960*/  LDL.LU R20, [R1+0x1cc] ;  /* 0x0001cc0001147983 */ /* 0x001ee80000300800 */
[----:B------:R-:W3:Y:S04]  /*16970*/  LDL.LU R21, [R1+0x45c] ;  /* 0x00045c0001157983 */ /* 0x000ee80000300800 */
[----:B------:R0:W-:Y:S04]  /*16980*/  STL.64 [R1+0x860], R22 ;  /* 0x0008601601007387 */ /* 0x0001e80000100a00 */
[----:B0-----:R-:W3:Y:S04]  /*16990*/  LDL.LU R22, [R1+0x1c4] ;  /* 0x0001c40001167983 */ /* 0x001ee80000300800 */
[----:B------:R-:W3:Y:S04]  /*169a0*/  LDL.LU R23, [R1+0x458] ;  /* 0x0004580001177983 */ /* 0x000ee80000300800 */
[----:B------:R0:W-:Y:S04]  /*169b0*/  STL.64 [R1+0x868], R24 ;  /* 0x0008681801007387 */ /* 0x0001e80000100a00 */
[----:B0-----:R-:W3:Y:S04]  /*169c0*/  LDL.LU R24, [R1+0x1bc] ;  /* 0x0001bc0001187983 */ /* 0x001ee80000300800 */
[----:B------:R-:W3:Y:S04]  /*169d0*/  LDL.LU R25, [R1+0x454] ;  /* 0x0004540001197983 */ /* 0x000ee80000300800 */
[----:B------:R0:W-:Y:S04]  /*169e0*/  STL.64 [R1+0x870], R26 ;  /* 0x0008701a01007387 */ /* 0x0001e80000100a00 */
[----:B0-----:R-:W3:Y:S04]  /*169f0*/  LDL.LU R26, [R1+0x1b4] ;  /* 0x0001b400011a7983 */ /* 0x001ee80000300800 */
        /* <DEDUP_REMOVED lines=61> */
[----:B------:R-:W-:-:S03]  /*16dd0*/  LOP3.LUT R25, R25, R24, RZ, 0x3c, !PT ;  /* 0x0000001819197212 */ /* 0x000fc600078e3cff */
[----:B------:R0:W-:Y:S04]  /*16de0*/  STL.64 [R1+0x188], R26 ;  /* 0x0001881a01007387 */ /* 0x0001e80000100a00 */
[----:B------:R1:W-:Y:S01]  /*16df0*/  STL.64 [R1+0x190], R24 ;  /* 0x0001901801007387 */ /* 0x0003e20000100a00 */
[----:B0-----:R-:W-:Y:S02]  /*16e00*/  IMAD.MOV.U32 R26, RZ, RZ, R23 ;  /* 0x000000ffff1a7224 */ /* 0x001fe400078e0017 */
[----:B------:R-:W-:Y:S02]  /*16e10*/  IMAD.MOV.U32 R27, RZ, RZ, R22 ;  /* 0x000000ffff1b7224 */ /* 0x000fe400078e0016 */
[----:B-1----:R-:W-:Y:S02]  /*16e20*/  IMAD.MOV.U32 R24, RZ, RZ, R21 ;  /* 0x000000ffff187224 */ /* 0x002fe400078e0015 */
[----:B------:R-:W-:-:S02]  /*16e30*/  IMAD.MOV.U32 R25, RZ, RZ, R20 ;  /* 0x000000ffff197224 */ /* 0x000fc400078e0014 */
[----:B------:R-:W-:Y:S02]  /*16e40*/  IMAD.MOV.U32 R20, RZ, RZ, R17 ;  /* 0x000000ffff147224 */ /* 0x000fe400078e0011 */
[----:B------:R-:W-:Y:S01]  /*16e50*/  IMAD.MOV.U32 R21, RZ, RZ, R16 ;  /* 0x000000ffff157224 */ /* 0x000fe200078e0010 */
[----:B------:R0:W-:Y:S01]  /*16e60*/  STL.64 [R1+0x3a0], R26 ;  /* 0x0003a01a01007387 */ /* 0x0001e20000100a00 */
[----:B------:R-:W-:Y:S02]  /*16e70*/  IMAD.MOV.U32 R16, RZ, RZ, R13 ;  /* 0x000000ffff107224 */ /* 0x000fe400078e000d */
[----:B------:R-:W-:Y:S01]  /*16e80*/  IMAD.MOV.U32 R17, RZ, RZ, R12 ;  /* 0x000000ffff117224 */ /* 0x000fe200078e000c */
[----:B------:R-:W-:Y:S01]  /*16e90*/  STL.64 [R1+0x3a8], R24 ;  /* 0x0003a81801007387 */ /* 0x000fe20000100a00 */
[----:B------:R-:W-:Y:S02]  /*16ea0*/  IMAD.MOV.U32 R12, RZ, RZ, R9 ;  /* 0x000000ffff0c7224 */ /* 0x000fe400078e0009 */
[----:B------:R-:W-:-:S02]  /*16eb0*/  IMAD.MOV.U32 R13, RZ, RZ, R8 ;  /* 0x000000ffff0d7224 */ /* 0x000fc400078e0008 */
[----:B------:R-:W-:Y:S02]  /*16ec0*/  IMAD.MOV.U32 R8, RZ, RZ, R5 ;  /* 0x000000ffff087224 */ /* 0x000fe400078e0005 */
[----:B------:R-:W-:Y:S02]  /*16ed0*/  IMAD.MOV.U32 R9, RZ, RZ, R4 ;  /* 0x000000ffff097224 */ /* 0x000fe400078e0004 */
[----:B--2---:R-:W-:Y:S02]  /*16ee0*/  IMAD.MOV.U32 R22, RZ, RZ, R19 ;  /* 0x000000ffff167224 */ /* 0x004fe400078e0013 */
[----:B------:R-:W-:Y:S02]  /*16ef0*/  IMAD.MOV.U32 R23, RZ, RZ, R18 ;  /* 0x000000ffff177224 */ /* 0x000fe400078e0012 */
[----:B------:R-:W-:Y:S02]  /*16f00*/  IMAD.MOV.U32 R18, RZ, RZ, R15 ;  /* 0x000000ffff127224 */ /* 0x000fe400078e000f */
[----:B------:R-:W-:-:S02]  /*16f10*/  IMAD.MOV.U32 R19, RZ, RZ, R14 ;  /* 0x000000ffff137224 */ /* 0x000fc400078e000e */
[----:B------:R-:W-:Y:S02]  /*16f20*/  IMAD.MOV.U32 R14, RZ, RZ, R11 ;  /* 0x000000ffff0e7224 */ /* 0x000fe400078e000b */
[----:B------:R-:W-:Y:S01]  /*16f30*/  IMAD.MOV.U32 R15, RZ, RZ, R10 ;  /* 0x000000ffff0f7224 */ /* 0x000fe200078e000a */
[----:B------:R-:W-:Y:S04]  /*16f40*/  STL.64 [R1+0x3b0], R22 ;  /* 0x0003b01601007387 */ /* 0x000fe80000100a00 */
[----:B------:R-:W-:Y:S01]  /*16f50*/  STL.64 [R1+0x3b8], R20 ;  /* 0x0003b81401007387 */ /* 0x000fe20000100a00 */
[----:B------:R-:W-:Y:S02]  /*16f60*/  IMAD.MOV.U32 R10, RZ, RZ, R7 ;  /* 0x000000ffff0a7224 */ /* 0x000fe400078e0007 */
[----:B------:R-:W-:Y:S01]  /*16f70*/  IMAD.MOV.U32 R11, RZ, RZ, R6 ;  /* 0x000000ffff0b7224 */ /* 0x000fe200078e0006 */
[----:B------:R-:W-:Y:S04]  /*16f80*/  STL.64 [R1+0x3c0], R18 ;  /* 0x0003c01201007387 */ /* 0x000fe80000100a00 */
[----:B------:R-:W-:Y:S04]  /*16f90*/  STL.64 [R1+0x3c8], R16 ;  /* 0x0003c81001007387 */ /* 0x000fe80000100a00 */
[----:B------:R-:W-:Y:S01]  /*16fa0*/  STL.64 [R1+0x3d0], R14 ;  /* 0x0003d00e01007387 */ /* 0x000fe20000100a00 */
[----:B----4-:R-:W-:-:S02]  /*16fb0*/  IMAD.MOV.U32 R6, RZ, RZ, R29 ;  /* 0x000000ffff067224 */ /* 0x010fc400078e001d */
[----:B------:R-:W-:Y:S01]  /*16fc0*/  IMAD.MOV.U32 R7, RZ, RZ, R28 ;  /* 0x000000ffff077224 */ /* 0x000fe200078e001c */
[----:B------:R-:W-:Y:S04]  /*16fd0*/  STL.64 [R1+0x3d8], R12 ;  /* 0x0003d80c01007387 */ /* 0x000fe80000100a00 */
[----:B------:R-:W-:Y:S04]  /*16fe0*/  STL.64 [R1+0x3e0], R10 ;  /* 0x0003e00a01007387 */ /* 0x000fe80000100a00 */
[----:B------:R-:W-:Y:S04]  /*16ff0*/  STL.64 [R1+0x3e8], R8 ;  /* 0x0003e80801007387 */ /* 0x000fe80000100a00 */
        /* <DEDUP_REMOVED lines=155> */
[----:B------:R4:W-:Y:S02]  /*179b0*/  STL.64 [R1+0x478], R26 ;  /* 0x0004781a01007387 */ /* 0x0009e40000100a00 */
[----:B----4-:R-:W-:Y:S02]  /*179c0*/  IMAD.MOV.U32 R26, RZ, RZ, R25 ;  /* 0x000000ffff1a7224 */ /* 0x010fe400078e0019 */
[----:B---3--:R-:W-:Y:S02]  /*179d0*/  IMAD.MOV.U32 R25, RZ, RZ, R22 ;  /* 0x000000ffff197224 */ /* 0x008fe400078e0016 */
[----:B------:R-:W-:Y:S02]  /*179e0*/  IMAD.MOV.U32 R22, RZ, RZ, R21 ;  /* 0x000000ffff167224 */ /* 0x000fe400078e0015 */
[----:B------:R-:W-:Y:S02]  /*179f0*/  IMAD.MOV.U32 R21, RZ, RZ, R18 ;  /* 0x000000ffff157224 */ /* 0x000fe400078e0012 */
[----:B------:R-:W-:-:S02]  /*17a00*/  IMAD.MOV.U32 R18, RZ, RZ, R17 ;  /* 0x000000ffff127224 */ /* 0x000fc400078e0011 */
[----:B------:R-:W-:Y:S02]  /*17a10*/  IMAD.MOV.U32 R17, RZ, RZ, R14 ;  /* 0x000000ffff117224 */ /* 0x000fe400078e000e */
[----:B------:R-:W-:Y:S02]  /*17a20*/  IMAD.MOV.U32 R14, RZ, RZ, R13 ;  /* 0x000000ffff0e7224 */ /* 0x000fe400078e000d */
[----:B------:R-:W-:Y:S02]  /*17a30*/  IMAD.MOV.U32 R13, RZ, RZ, R10 ;  /* 0x000000ffff0d7224 */ /* 0x000fe400078e000a */
[----:B------:R-:W-:Y:S02]  /*17a40*/  IMAD.MOV.U32 R10, RZ, RZ, R3 ;  /* 0x000000ffff0a7224 */ /* 0x000fe400078e0003 */
[----:B------:R-:W0:Y:S01]  /*17a50*/  LDC R3, c[0x0][0x3ac] ;  /* 0x0000eb00ff037b82 */ /* 0x000e220000000800 */
[----:B------:R-:W-:Y:S02]  /*17a60*/  IMAD.MOV.U32 R27, RZ, RZ, R24 ;  /* 0x000000ffff1b7224 */ /* 0x000fe400078e0018 */
[----:B------:R-:W-:-:S02]  /*17a70*/  IMAD.MOV.U32 R24, RZ, RZ, R23 ;  /* 0x000000ffff187224 */ /* 0x000fc400078e0017 */
[----:B------:R-:W-:Y:S02]  /*17a80*/  IMAD.MOV.U32 R23, RZ, RZ, R20 ;  /* 0x000000ffff177224 */ /* 0x000fe400078e0014 */
[----:B------:R-:W-:Y:S02]  /*17a90*/  IMAD.MOV.U32 R20, RZ, RZ, R19 ;  /* 0x000000ffff147224 */ /* 0x000fe400078e0013 */
[----:B------:R-:W-:Y:S01]  /*17aa0*/  IMAD.MOV.U32 R19, RZ, RZ, R16 ;  /* 0x000000ffff137224 */ /* 0x000fe200078e0010 */
[----:B------:R-:W-:Y:S01]  /*17ab0*/  STL.64 [R1+0x480], R26 ;  /* 0x0004801a01007387 */ /* 0x000fe20000100a00 */
[----:B------:R-:W-:-:S03]  /*17ac0*/  IMAD.MOV.U32 R16, RZ, RZ, R15 ;  /* 0x000000ffff107224 */ /* 0x000fc600078e000f */
[----:B------:R-:W-:Y:S01]  /*17ad0*/  STL.64 [R1+0x488], R24 ;  /* 0x0004881801007387 */ /* 0x000fe20000100a00 */
[----:B------:R-:W-:-:S03]  /*17ae0*/  IMAD.MOV.U32 R15, RZ, RZ, R12 ;  /* 0x000000ffff0f7224 */ /* 0x000fc600078e000c */
[----:B------:R-:W-:Y:S01]  /*17af0*/  STL.64 [R1+0x490], R22 ;  /* 0x0004901601007387 */ /* 0x000fe20000100a00 */
[----:B------:R-:W-:-:S03]  /*17b00*/  IMAD.MOV.U32 R12, RZ, RZ, R11 ;  /* 0x000000ffff0c7224 */ /* 0x000fc600078e000b */
[----:B------:R-:W-:Y:S04]  /*17b10*/  STL.64 [R1+0x498], R20 ;  /* 0x0004981401007387 */ /* 0x000fe80000100a00 */
[----:B------:R-:W-:Y:S04]  /*17b20*/  STL.64 [R1+0x4a0], R18 ;  /* 0x0004a01201007387 */ /* 0x000fe80000100a00 */
[----:B------:R-:W-:Y:S04]  /*17b30*/  STL.64 [R1+0x4a8], R16 ;  /* 0x0004a81001007387 */ /* 0x000fe80000100a00 */
[----:B------:R-:W-:Y:S01]  /*17b40*/  STL.64 [R1+0x4b0], R14 ;  /* 0x0004b00e01007387 */ /* 0x000fe20000100a00 */
[----:B------:R-:W-:-:S03]  /*17b50*/  IMAD.MOV.U32 R11, RZ, RZ, R8 ;  /* 0x000000ffff0b7224 */ /* 0x000fc600078e0008 */
[----:B------:R-:W-:Y:S01]  /*17b60*/  STL.64 [R1+0x4b8], R12 ;  /* 0x0004b80c01007387 */ /* 0x000fe20000100a00 */
[----:B------:R-:W-:Y:S02]  /*17b70*/  IMAD.MOV.U32 R8, RZ, RZ, R6 ;  /* 0x000000ffff087224 */ /* 0x000fe400078e0006 */
[----:B------:R-:W-:Y:S01]  /*17b80*/  IMAD.MOV.U32 R6, RZ, RZ, R28 ;  /* 0x000000ffff067224 */ /* 0x000fe200078e001c */
[----:B0-----:R0:W-:Y:S04]  /*17b90*/  STL.64 [R1+0x908], R2 ;  /* 0x0009080201007387 */ /* 0x0011e80000100a00 */
[----:B------:R-:W-:Y:S04]  /*17ba0*/  STL.64 [R1+0x4c0], R10 ;  /* 0x0004c00a01007387 */ /* 0x000fe80000100a00 */
[----:B------:R-:W-:Y:S01]  /*17bb0*/  STL.64 [R1+0x4c8], R8 ;  /* 0x0004c80801007387 */ /* 0x000fe20000100a00 */
[----:B0-----:R-:W-:-:S02]  /*17bc0*/  IMAD.MOV.U32 R2, RZ, RZ, R4 ;  /* 0x000000ffff027224 */ /* 0x001fc400078e0004 */
[----:B------:R-:W-:Y:S02]  /*17bd0*/  IMAD.MOV.U32 R3, RZ, RZ, R7 ;  /* 0x000000ffff037224 */ /* 0x000fe400078e0007 */
[----:B------:R-:W-:-:S03]  /*17be0*/  IMAD.MOV.U32 R7, RZ, RZ, R5 ;  /* 0x000000ffff077224 */ /* 0x000fc600078e0005 */
[----:B------:R0:W-:Y:S04]  /*17bf0*/  STL.64 [R1+0x4d0], R2 ;  /* 0x0004d00201007387 */ /* 0x0001e80000100a00 */
[----:B0-----:R-:W2:Y:S04]  /*17c00*/  LDL.LU R2, [R1+0x560] ;  /* 0x0005600001027983 */ /* 0x001ea80000300800 */
[----:B------:R-:W-:Y:S04]  /*17c10*/  STL.64 [R1+0x4d8], R6 ;  /* 0x0004d80601007387 */ /* 0x000fe80000100a00 */
[----:B------:R-:W3:Y:S01]  /*17c20*/  LDL.LU R3, [R1+0x19c] ;  /* 0x00019c0001037983 */ /* 0x000ee20000300800 */
[----:B------:R-:W-:-:S02]  /*17c30*/  IMAD.MOV.U32 R4, RZ, RZ, R0 ;  /* 0x000000ffff047224 */ /* 0x000fc400078e0000 */
[----:B------:R-:W-:-:S05]  /*17c40*/  IMAD.MOV.U32 R5, RZ, RZ, R29 ;  /* 0x000000ffff057224 */ /* 0x000fca00078e001d */
[----:B------:R-:W-:Y:S04]  /*17c50*/  STL.64 [R1+0x4e0], R4 ;  /* 0x0004e00401007387 */ /* 0x000fe80000100a00 */
[----:B---3--:R0:W-:Y:S04]  /*17c60*/  STL [R1+0x910], R3 ;  /* 0x0009100301007387 */ /* 0x0081e80000100800 */
[----:B0-----:R-:W2:Y:S04]  /*17c70*/  LDL.LU R3, [R1+0x198] ;  /* 0x0001980001037983 */ /* 0x001ea80000300800 */
        /* <DEDUP_REMOVED lines=58> */
[----:B------:R-:W3:Y:S04]  /*18020*/  LDL.LU.64 R14, [R1+0x128] ;  /* 0x00012800010e7983 */ /* 0x000ee80000300a00 */
[----:B------:R-:W3:Y:S04]  /*18030*/  LDL.LU.64 R12, [R1+0x120] ;  /* 0x00012000010c7983 */ /* 0x000ee80000300a00 */
[----:B------:R-:W3:Y:S04]  /*18040*/  LDL.LU.64 R10, [R1+0x118] ;  /* 0x00011800010a7983 */ /* 0x000ee80000300a00 */
[----:B------:R-:W3:Y:S04]  /*18050*/  LDL.LU.64 R8, [R1+0x110] ;  /* 0x0001100001087983 */ /* 0x000ee80000300a00 */
[----:B------:R-:W3:Y:S04]  /*18060*/  LDL.LU.64 R6, [R1+0x108] ;  /* 0x0001080001067983 */ /* 0x000ee80000300a00 */
[----:B------:R-:W3:Y:S04]  /*18070*/  LDL.LU.64 R4, [R1+0x100] ;  /* 0x0001000001047983 */ /* 0x000ee80000300a00 */
[----:B------:R-:W3:Y:S01]  /*18080*/  LDL.LU.64 R28, [R1+0xf8] ;  /* 0x0000f800011c7983 */ /* 0x000ee20000300a00 */
        /* <DEDUP_REMOVED lines=74> */
[----:B0-----:R-:W2:Y:S04]  /*18530*/  LDL.LU.64 R2, [R1+0x918] ;  /* 0x0009180001027983 */ /* 0x001ea80000300a00 */
[----:B--2---:R0:W-:Y:S04]  /*18540*/  STL.64 [R1+0x560], R2 ;  /* 0x0005600201007387 */ /* 0x0041e80000100a00 */
[----:B0-----:R-:W2:Y:S01]  /*18550*/  LDL.LU R3, [R1+0x910] ;  /* 0x0009100001037983 */ /* 0x001ea20000300800 */
[----:B---3--:R-:W-:-:S02]  /*18560*/  IMAD.MOV.U32 R2, RZ, RZ, R26 ;  /* 0x000000ffff027224 */ /* 0x008fc400078e001a */
[----:B------:R-:W-:-:S03]  /*18570*/  IMAD.MOV.U32 R26, RZ, RZ, R24 ;  /* 0x000000ffff1a7224 */ /* 0x000fc600078e0018 */
[----:B--2---:R0:W-:Y:S04]  /*18580*/  STL.64 [R1+0x568], R2 ;  /* 0x0005680201007387 */ /* 0x0041e80000100a00 */
[----:B0-----:R-:W2:Y:S04]  /*18590*/  LDL.LU.64 R2, [R1+0x908] ;  /* 0x0009080001027983 */ /* 0x001ea80000300a00 */
[----:B----4-:R0:W-:Y:S01]  /*185a0*/  STL.64 [R1+0x570], R26 ;  /* 0x0005701a01007387 */ /* 0x0101e20000100a00 */
[----:B------:R-:W-:Y:S02]  /*185b0*/  IMAD.MOV.U32 R24, RZ, RZ, R20 ;  /* 0x000000ffff187224 */ /* 0x000fe400078e0014 */
[----:B------:R-:W-:-:S02]  /*185c0*/  IMAD.MOV.U32 R20, RZ, RZ, R16 ;  /* 0x000000ffff147224 */ /* 0x000fc400078e0010 */
[----:B0-----:R-:W-:Y:S02]  /*185d0*/  IMAD.MOV.U32 R26, RZ, RZ, R22 ;  /* 0x000000ffff1a7224 */ /* 0x001fe400078e0016 */
[----:B------:R-:W-:Y:S02]  /*185e0*/  IMAD.MOV.U32 R27, RZ, RZ, R25 ;  /* 0x000000ffff1b7224 */ /* 0x000fe400078e0019 */
[----:B------:R-:W-:Y:S02]  /*185f0*/  IMAD.MOV.U32 R25, RZ, RZ, R23 ;  /* 0x000000ffff197224 */ /* 0x000fe400078e0017 */
[----:B------:R-:W-:Y:S02]  /*18600*/  IMAD.MOV.U32 R22, RZ, RZ, R18 ;  /* 0x000000ffff167224 */ /* 0x000fe400078e0012 */
[----:B------:R-:W-:Y:S02]  /*18610*/  IMAD.MOV.U32 R23, RZ, RZ, R21 ;  /* 0x000000ffff177224 */ /* 0x000fe400078e0015 */
[----:B------:R-:W-:-:S02]  /*18620*/  IMAD.MOV.U32 R21, RZ, RZ, R19 ;  /* 0x000000ffff157224 */ /* 0x000fc400078e0013 */
[----:B------:R-:W-:Y:S02]  /*18630*/  IMAD.MOV.U32 R18, RZ, RZ, R0 ;  /* 0x000000ffff127224 */ /* 0x000fe400078e0000 */
[----:B------:R-:W-:Y:S01]  /*18640*/  IMAD.MOV.U32 R19, RZ, RZ, R17 ;  /* 0x000000ffff137224 */ /* 0x000fe200078e0011 */
[----:B------:R0:W-:Y:S04]  /*18650*/  STL.64 [R1+0x578], R26 ;  /* 0x0005781a01007387 */ /* 0x0001e80000100a00 */
[----:B------:R-:W-:Y:S04]  /*18660*/  STL.64 [R1+0x580], R24 ;  /* 0x0005801801007387 */ /* 0x000fe80000100a00 */
[----:B------:R-:W-:Y:S04]  /*18670*/  STL.64 [R1+0x588], R22 ;  /* 0x0005881601007387 */ /* 0x000fe80000100a00 */
[----:B------:R-:W-:Y:S04]  /*18680*/  STL.64 [R1+0x590], R20 ;  /* 0x0005901401007387 */ /* 0x000fe80000100a00 */
[----:B------:R-:W-:Y:S01]  /*18690*/  STL.64 [R1+0x598], R18 ;  /* 0x0005981201007387 */ /* 0x000fe20000100a00 */
[----:B--2---:R-:W-:-:S04]  /*186a0*/  IMAD.SHL.U32 R3, R3, 0x40, RZ ;  /* 0x0000004003037824 */ /* 0x004fc800078e00ff */
[----:B------:R-:W-:-:S04]  /*186b0*/  IMAD.WIDE R16, R3, 0x2, R14 ;  /* 0x0000000203107825 */ /* 0x000fc800078e020e */
[----:B------:R-:W-:-:S04]  /*186c0*/  IMAD.WIDE R14, R3, 0x2, R12 ;  /* 0x00000002030e7825 */ /* 0x000fc800078e020c */
[----:B------:R-:W-:-:S04]  /*186d0*/  IMAD.WIDE R12, R3, 0x2, R10 ;  /* 0x00000002030c7825 */ /* 0x000fc800078e020a */
[----:B------:R-:W-:-:S04]  /*186e0*/  IMAD.WIDE R10, R3, 0x2, R8 ;  /* 0x00000002030a7825 */ /* 0x000fc800078e0208 */
[C---:B------:R-:W-:Y:S01]  /*186f0*/  IMAD.WIDE R8, R3.reuse, 0x2, R6 ;  /* 0x0000000203087825 */ /* 0x040fe200078e0206 */
[----:B------:R-:W-:Y:S04]  /*18700*/  STL.64 [R1+0x398], R16 ;  /* 0x0003981001007387 */ /* 0x000fe80000100a00 */
[----:B------:R-:W-:Y:S04]  /*18710*/  STL.64 [R1+0x390], R14 ;  /* 0x0003900e01007387 */ /* 0x000fe80000100a00 */
[----:B------:R-:W-:Y:S04]  /*18720*/  STL.64 [R1+0x388], R12 ;  /* 0x0003880c01007387 */ /* 0x000fe80000100a00 */
[----:B------:R-:W-:Y:S04]  /*18730*/  STL.64 [R1+0x380], R10 ;  /* 0x0003800a01007387 */ /* 0x000fe80000100a00 */
[----:B------:R-:W-:Y:S04]  /*18740*/  STL.64 [R1+0x378], R8 ;  /* 0x0003780801007387 */ /* 0x000fe80000100a00 */
[----:B0-----:R-:W2:Y:S01]  /*18750*/  LDL.LU.64 R26, [R1+0x60] ;  /* 0x00006000011a7983 */ /* 0x001ea20000300a00 */
[----:B------:R-:W-:-:S04]  /*18760*/  IMAD.WIDE R6, R3, 0x2, R4 ;  /* 0x0000000203067825 */ /* 0x000fc800078e0204 */
[C---:B------:R-:W-:Y:S01]  /*18770*/  IMAD.WIDE R4, R3.reuse, 0x2, R28 ;  /* 0x0000000203047825 */ /* 0x040fe200078e021c */
[----:B------:R-:W-:Y:S04]  /*18780*/  STL.64 [R1+0x370], R6 ;  /* 0x0003700601007387 */ /* 0x000fe80000100a00 */
[----:B--2---:R0:W-:Y:S04]  /*18790*/  STL.64 [R1+0x878], R26 ;  /* 0x0008781a01007387 */ /* 0x0041e80000100a00 */
[----:B------:R-:W-:Y:S04]  /*187a0*/  STL.64 [R1+0x368], R4 ;  /* 0x0003680401007387 */ /* 0x000fe80000100a00 */
[----:B0-----:R-:W2:Y:S04]  /*187b0*/  LDL.LU.64 R26, [R1+0x68] ;  /* 0x00006800011a7983 */ /* 0x001ea80000300a00 */
[----:B--2---:R0:W-:Y:S04]  /*187c0*/  STL.64 [R1+0x880], R26 ;  /* 0x0008801a01007387 */ /* 0x0041e80000100a00 */
        /* <DEDUP_REMOVED lines=33> */
[----:B------:R-:W3:Y:S04]  /*189e0*/  LDL.LU.64 R24, [R1+0x58] ;  /* 0x0000580001187983 */ /* 0x000ee80000300a00 */
[----:B------:R-:W4:Y:S04]  /*189f0*/  LDL.LU.64 R22, [R1+0x50] ;  /* 0x0000500001167983 */ /* 0x000f280000300a00 */
[----:B------:R-:W3:Y:S04]  /*18a00*/  LDL.LU.64 R20, [R1+0x48] ;  /* 0x0000480001147983 */ /* 0x000ee80000300a00 */
        /* <DEDUP_REMOVED lines=8> */
[----:B------:R-:W3:Y:S01]  /*18a90*/  LDL.LU.64 R28, [R1] ;  /* 0x00000000011c7983 */ /* 0x000ee20000300a00 */
[----:B--2---:R-:W-:-:S05]  /*18aa0*/  IMAD.WIDE R26, R3, 0x2, R26 ;  /* 0x00000002031a7825 */ /* 0x004fca00078e021a */
[----:B------:R0:W-:Y:S04]  /*18ab0*/  STL.64 [R1+0x360], R26 ;  /* 0x0003601a01007387 */ /* 0x0001e80000100a00 */
[----:B0-----:R-:W2:Y:S02]  /*18ac0*/  LDL.LU.64 R26, [R1+0x900] ;  /* 0x00090000011a7983 */ /* 0x001ea40000300a00 */
        /* <DEDUP_REMOVED lines=50> */
[----:B0-----:R-:W2:Y:S01]  /*18df0*/  LDL.LU.64 R26, [R1+0x878] ;  /* 0x00087800011a7983 */ /* 0x001ea20000300a00 */
[----:B---3--:R-:W-:-:S04]  /*18e00*/  IMAD.WIDE R24, R3, 0x2, R24 ;  /* 0x0000000203187825 */ /* 0x008fc800078e0218 */
[----:B----4-:R-:W-:-:S04]  /*18e10*/  IMAD.WIDE R22, R3, 0x2, R22 ;  /* 0x0000000203167825 */ /* 0x010fc800078e0216 */
[----:B------:R-:W-:-:S04]  /*18e20*/  IMAD.WIDE R20, R3, 0x2, R20 ;  /* 0x0000000203147825 */ /* 0x000fc800078e0214 */
        /* <DEDUP_REMOVED lines=9> */
[----:B--2---:R-:W-:-:S05]  /*18ec0*/  IMAD.WIDE R26, R3, 0x2, R26 ;  /* 0x00000002031a7825 */ /* 0x004fca00078e021a */
[----:B------:R0:W-:Y:S04]  /*18ed0*/  STL.64 [R1+0x2d0], R26 ;  /* 0x0002d01a01007387 */ /* 0x0001e80000100a00 */
[----:B0-----:R-:W2:Y:S04]  /*18ee0*/  LDL.LU.64 R26, [R1+0x870] ;  /* 0x00087000011a7983 */ /* 0x001ea80000300a00 */
[----:B------:R0:W-:Y:S04]  /*18ef0*/  STL.64 [R1+0x2c8], R24 ;  /* 0x0002c81801007387 */ /* 0x0001e80000100a00 */
[----:B0-----:R-:W3:Y:S04]  /*18f00*/  LDL.LU.64 R24, [R1+0x868] ;  /* 0x0008680001187983 */ /* 0x001ee80000300a00 */
[----:B------:R0:W-:Y:S04]  /*18f10*/  STL.64 [R1+0x2c0], R22 ;  /* 0x0002c01601007387 */ /* 0x0001e80000100a00 */
[----:B0-----:R-:W4:Y:S04]  /*18f20*/  LDL.LU.64 R22, [R1+0x860] ;  /* 0x0008600001167983 */ /* 0x001f280000300a00 */
[----:B------:R0:W-:Y:S04]  /*18f30*/  STL.64 [R1+0x2b8], R20 ;  /* 0x0002b81401007387 */ /* 0x0001e80000100a00 */
[----:B0-----:R-:W2:Y:S04]  /*18f40*/  LDL.LU.64 R20, [R1+0x858] ;  /* 0x0008580001147983 */ /* 0x001ea80000300a00 */
        /* <DEDUP_REMOVED lines=18> */
[----:B---3--:R-:W-:-:S04]  /*19070*/  IMAD.WIDE R24, R3, 0x2, R24 ;  /* 0x0000000203187825 */ /* 0x008fc800078e0218 */
[----:B----4-:R-:W-:-:S04]  /*19080*/  IMAD.WIDE R22, R3, 0x2, R22 ;  /* 0x0000000203167825 */ /* 0x010fc800078e0216 */
[----:B--2---:R-:W-:-:S04]  /*19090*/  IMAD.WIDE R20, R3, 0x2, R20 ;  /* 0x0000000203147825 */ /* 0x004fc800078e0214 */
        /* <DEDUP_REMOVED lines=8> */
[----:B------:R-:W-:-:S05]  /*19120*/  IMAD.WIDE R28, R3, 0x2, R28 ;  /* 0x00000002031c7825 */ /* 0x000fca00078e021c */
        /* <DEDUP_REMOVED lines=23> */
[----:B0-----:R-:W3:Y:S01]  /*192a0*/  LDL.LU.64 R24, [R1+0x130] ;  /* 0x0001300001187983 */ /* 0x001ee20000300a00 */
[----:B------:R-:W-:-:S05]  /*192b0*/  IMAD.WIDE R26, R3, 0x2, R26 ;  /* 0x00000002031a7825 */ /* 0x000fca00078e021a */
[----:B------:R2:W-:Y:S02]  /*192c0*/  STL.64 [R1+0x200], R26 ;  /* 0x0002001a01007387 */ /* 0x0005e40000100a00 */
[----:B--2---:R-:W-:-:S04]  /*192d0*/  IMAD.WIDE R26, R3, 0x2, R22 ;  /* 0x00000002031a7825 */ /* 0x004fc800078e0216 */
[----:B------:R-:W-:-:S04]  /*192e0*/  IMAD.WIDE R22, R3, 0x2, R18 ;  /* 0x0000000203167825 */ /* 0x000fc800078e0212 */
[----:B------:R-:W-:-:S04]  /*192f0*/  IMAD.WIDE R18, R3, 0x2, R14 ;  /* 0x0000000203127825 */ /* 0x000fc800078e020e */
[----:B---3--:R-:W-:-:S05]  /*19300*/  IMAD.WIDE R24, R3, 0x2, R24 ;  /* 0x0000000203187825 */ /* 0x008fca00078e0218 */
[----:B------:R0:W-:Y:S04]  /*19310*/  STL.64 [R1+0x1f8], R24 ;  /* 0x0001f81801007387 */ /* 0x0001e80000100a00 */
[----:B------:R-:W-:Y:S01]  /*19320*/  STL.64 [R1+0x1f0], R26 ;  /* 0x0001f01a01007387 */ /* 0x000fe20000100a00 */
[----:B------:R-:W-:-:S04]  /*19330*/  IMAD.WIDE R14, R3, 0x2, R10 ;  /* 0x00000002030e7825 */ /* 0x000fc800078e020a */
[----:B----4-:R-:W-:-:S04]  /*19340*/  IMAD.WIDE R10, R3, 0x2, R6 ;  /* 0x00000002030a7825 */ /* 0x010fc800078e0206 */
[----:B0-----:R-:W-:-:S04]  /*19350*/  IMAD.WIDE R24, R3, 0x2, R20 ;  /* 0x0000000203187825 */ /* 0x001fc800078e0214 */
[----:B------:R-:W-:-:S04]  /*19360*/  IMAD.WIDE R20, R3, 0x2, R16 ;  /* 0x0000000203147825 */ /* 0x000fc800078e0210 */
[----:B------:R-:W-:-:S04]  /*19370*/  IMAD.WIDE R16, R3, 0x2, R12 ;  /* 0x0000000203107825 */ /* 0x000fc800078e020c */
[C---:B------:R-:W-:Y:S01]  /*19380*/  IMAD.WIDE R12, R3.reuse, 0x2, R8 ;  /* 0x00000002030c7825 */ /* 0x040fe200078e0208 */
[----:B------:R-:W-:Y:S04]  /*19390*/  STL.64 [R1+0x1e8], R24 ;  /* 0x0001e81801007387 */ /* 0x000fe80000100a00 */
[----:B------:R-:W-:Y:S04]  /*193a0*/  STL.64 [R1+0x1e0], R22 ;  /* 0x0001e01601007387 */ /* 0x000fe80000100a00 */
[----:B------:R-:W-:Y:S04]  /*193b0*/  STL.64 [R1+0x1d8], R20 ;  /* 0x0001d81401007387 */ /* 0x000fe80000100a00 */
[----:B------:R-:W-:Y:S04]  /*193c0*/  STL.64 [R1+0x1d0], R18 ;  /* 0x0001d01201007387 */ /* 0x000fe80000100a00 */
[----:B------:R-:W-:Y:S01]  /*193d0*/  STL.64 [R1+0x1c8], R16 ;  /* 0x0001c81001007387 */ /* 0x000fe20000100a00 */
[----:B------:R-:W-:-:S03]  /*193e0*/  IMAD.WIDE R8, R3, 0x2, R4 ;  /* 0x0000000203087825 */ /* 0x000fc600078e0204 */
[----:B------:R-:W-:Y:S04]  /*193f0*/  STL.64 [R1+0x1c0], R14 ;  /* 0x0001c00e01007387 */ /* 0x000fe80000100a00 */
[----:B------:R-:W-:Y:S04]  /*19400*/  STL.64 [R1+0x1b8], R12 ;  /* 0x0001b80c01007387 */ /* 0x000fe80000100a00 */
[----:B------:R-:W-:Y:S04]  /*19410*/  STL.64 [R1+0x1b0], R10 ;  /* 0x0001b00a01007387 */ /* 0x000fe80000100a00 */
[----:B------:R-:W2:Y:S04]  /*19420*/  LDL.LU.64 R4, [R1+0x190] ;  /* 0x0001900001047983 */ /* 0x000ea80000300a00 */
[----:B------:R0:W-:Y:S04]  /*19430*/  STL.64 [R1+0x1a8], R8 ;  /* 0x0001a80801007387 */ /* 0x0001e80000100a00 */
[----:B0-----:R-:W3:Y:S01]  /*19440*/  LDL.LU.64 R8, [R1+0x3c8] ;  /* 0x0003c80001087983 */ /* 0x001ee20000300a00 */
[----:B------:R-:W-:-:S05]  /*19450*/  IMAD.WIDE R6, R3, 0x2, R28 ;  /* 0x0000000203067825 */ /* 0x000fca00078e021c */
[----:B------:R-:W-:Y:S04]  /*19460*/  STL.64 [R1+0x1a0], R6 ;  /* 0x0001a00601007387 */ /* 0x000fe80000100a00 */
[----:B---3--:R0:W-:Y:S04]  /*19470*/  STL.64 [R1+0x7e8], R8 ;  /* 0x0007e80801007387 */ /* 0x0081e80000100a00 */
[----:B0-----:R-:W3:Y:S04]  /*19480*/  LDL.LU.64 R8, [R1+0x3c0] ;  /* 0x0003c00001087983 */ /* 0x001ee80000300a00 */
        /* <DEDUP_REMOVED lines=8> */
[----:B------:R-:W4:Y:S04]  /*19510*/  LDL.LU.64 R10, [R1+0x3d0] ;  /* 0x0003d000010a7983 */ /* 0x000f280000300a00 */
[----:B------:R-:W2:Y:S04]  /*19520*/  LDL.LU.64 R26, [R1+0x428] ;  /* 0x00042800011a7983 */ /* 0x000ea80000300a00 */
        /* <DEDUP_REMOVED lines=17> */
[----:B0-----:R-:W2:Y:S01]  /*19640*/  LDL.LU.64 R26, [R1+0x3e0] ;  /* 0x0003e000011a7983 */ /* 0x001ea20000300a00 */
[----:B------:R-:W-:-:S04]  /*19650*/  IMAD.WIDE R4, R3, 0x2, R4 ;  /* 0x0000000203047825 */ /* 0x000fc800078e0204 */
[C---:B---3--:R-:W-:Y:S01]  /*19660*/  IMAD.WIDE R8, R3.reuse, 0x2, R8 ;  /* 0x0000000203087825 */ /* 0x048fe200078e0208 */
[----:B--2---:R0:W-:Y:S04]  /*19670*/  STL.64 [R1+0x7e0], R26 ;  /* 0x0007e01a01007387 */ /* 0x0041e80000100a00 */
[----:B0-----:R-:W2:Y:S04]  /*19680*/  LDL.LU.64 R26, [R1+0x3d8] ;  /* 0x0003d800011a7983 */ /* 0x001ea80000300a00 */
[----:B------:R-:W3:Y:S04]  /*19690*/  LDL.LU.64 R24, [R1+0x430] ;  /* 0x0004300001187983 */ /* 0x000ee80000300a00 */
[----:B------:R-:W2:Y:S04]  /*196a0*/  LDL.LU.64 R22, [R1+0x438] ;  /* 0x0004380001167983 */ /* 0x000ea80000300a00 */
[----:B------:R-:W2:Y:S04]  /*196b0*/  LDL.LU.64 R20, [R1+0x440] ;  /* 0x0004400001147983 */ /* 0x000ea80000300a00 */
[----:B------:R-:W2:Y:S04]  /*196c0*/  LDL.LU.64 R18, [R1+0x448] ;  /* 0x0004480001127983 */ /* 0x000ea80000300a00 */
[----:B------:R-:W2:Y:S04]  /*196d0*/  LDL.LU.64 R16, [R1+0x450] ;  /* 0x0004500001107983 */ /* 0x000ea80000300a00 */
[----:B------:R-:W2:Y:S04]  /*196e0*/  LDL.LU.64 R14, [R1+0x458] ;  /* 0x00045800010e7983 */ /* 0x000ea80000300a00 */
[----:B------:R-:W2:Y:S04]  /*196f0*/  LDL.LU.64 R12, [R1+0x460] ;  /* 0x00046000010c7983 */ /* 0x000ea80000300a00 */
[----:B------:R-:W2:Y:S04]  /*19700*/  LDL.LU.64 R28, [R1+0x468] ;  /* 0x00046800011c7983 */ /* 0x000ea80000300a00 */
[----:B------:R-:W2:Y:S04]  /*19710*/  LDL.LU.64 R6, [R1+0x470] ;  /* 0x0004700001067983 */ /* 0x000ea80000300a00 */
[----:B------:R0:W-:Y:S04]  /*19720*/  STL.64 [R1+0x198], R4 ;  /* 0x0001980401007387 */ /* 0x0001e80000100a00 */
[----:B0-----:R-:W2:Y:S04]  /*19730*/  LDL.LU.64 R4, [R1+0x478] ;  /* 0x0004780001047983 */ /* 0x001ea80000300a00 */
        /* <DEDUP_REMOVED lines=14> */
[----:B----4-:R-:W-:-:S04]  /*19820*/  IMAD.WIDE R10, R3, 0x2, R10 ;  /* 0x00000002030a7825 */ /* 0x010fc800078e020a */
[----:B------:R-:W-:-:S04]  /*19830*/  IMAD.WIDE R26, R3, 0x2, R26 ;  /* 0x00000002031a7825 */ /* 0x000fc800078e021a */
[----:B--2---:R-:W-:-:S05]  /*19840*/  IMAD.WIDE R8, R3, 0x2, R8 ;  /* 0x0000000203087825 */ /* 0x004fca00078e0208 */
[----:B------:R0:W-:Y:S04]  /*19850*/  STL.64 [R1+0x168], R8 ;  /* 0x0001680801007387 */ /* 0x0001e80000100a00 */
[----:B0-----:R-:W2:Y:S04]  /*19860*/  LDL.LU.64 R8, [R1+0x480] ;  /* 0x0004800001087983 */ /* 0x001ea80000300a00 */
[----:B------:R0:W-:Y:S04]  /*19870*/  STL.64 [R1+0x160], R10 ;  /* 0x0001600a01007387 */ /* 0x0001e80000100a00 */
[----:B0-----:R-:W4:Y:S04]  /*19880*/  LDL.LU.64 R10, [R1+0x488] ;  /* 0x00048800010a7983 */ /* 0x001f280000300a00 */
        /* <DEDUP_REMOVED lines=29> */
[----:B------:R-:W-:-:S04]  /*19a60*/  IMAD.WIDE R12, R3, 0x2, R12 ;  /* 0x00000002030c7825 */ /* 0x000fc800078e020c */
[----:B--2---:R-:W-:-:S05]  /*19a70*/  IMAD.WIDE R26, R3, 0x2, R26 ;  /* 0x00000002031a7825 */ /* 0x004fca00078e021a */
[----:B------:R3:W-:Y:S02]  /*19a80*/  STL.64 [R1+0x108], R26 ;  /* 0x0001081a01007387 */ /* 0x0007e40000100a00 */
[----:B---3--:R-:W-:-:S04]  /*19a90*/  IMAD.WIDE R26, R3, 0x2, R24 ;  /* 0x00000002031a7825 */ /* 0x008fc800078e0218 */
[----:B------:R-:W-:-:S04]  /*19aa0*/  IMAD.WIDE R24, R3, 0x2, R22 ;  /* 0x0000000203187825 */ /* 0x000fc800078e0216 */
[----:B------:R-:W-:-:S04]  /*19ab0*/  IMAD.WIDE R22, R3, 0x2, R20 ;  /* 0x0000000203167825 */ /* 0x000fc800078e0214 */
[----:B------:R-:W-:-:S04]  /*19ac0*/  IMAD.WIDE R20, R3, 0x2, R18 ;  /* 0x0000000203147825 */ /* 0x000fc800078e0212 */
[C---:B------:R-:W-:Y:S01]  /*19ad0*/  IMAD.WIDE R18, R3.reuse, 0x2, R16 ;  /* 0x0000000203127825 */ /* 0x040fe200078e0210 */
[----:B------:R-:W-:Y:S03]  /*19ae0*/  STL.64 [R1+0x100], R26 ;  /* 0x0001001a01007387 */ /* 0x000fe60000100a00 */
[C---:B------:R-:W-:Y:S01]  /*19af0*/  IMAD.WIDE R16, R3.reuse, 0x2, R14 ;  /* 0x0000000203107825 */ /* 0x040fe200078e020e */
[----:B------:R-:W-:Y:S04]  /*19b00*/  STL.64 [R1+0xf8], R24 ;  /* 0x0000f81801007387 */ /* 0x000fe80000100a00 */
[----:B------:R-:W-:Y:S04]  /*19b10*/  STL.64 [R1+0xf0], R22 ;  /* 0x0000f01601007387 */ /* 0x000fe80000100a00 */
[----:B------:R-:W-:Y:S04]  /*19b20*/  STL.64 [R1+0xe8], R20 ;  /* 0x0000e81401007387 */ /* 0x000fe80000100a00 */
[----:B------:R-:W-:Y:S01]  /*19b30*/  STL.64 [R1+0xe0], R18 ;  /* 0x0000e01201007387 */ /* 0x000fe20000100a00 */
[----:B------:R-:W-:-:S03]  /*19b40*/  IMAD.WIDE R14, R3, 0x2, R28 ;  /* 0x00000002030e7825 */ /* 0x000fc600078e021c */
[----:B------:R-:W-:Y:S04]  /*19b50*/  STL.64 [R1+0xd8], R16 ;  /* 0x0000d81001007387 */ /* 0x000fe80000100a00 */
[----:B------:R-:W2:Y:S04]  /*19b60*/  LDL.LU.64 R28, [R1+0x490] ;  /* 0x00049000011c7983 */ /* 0x000ea80000300a00 */
[----:B------:R0:W-:Y:S04]  /*19b70*/  STL.64 [R1+0xd0], R12 ;  /* 0x0000d00c01007387 */ /* 0x0001e80000100a00 */
[----:B------:R-:W-:Y:S01]  /*19b80*/  STL.64 [R1+0xc8], R14 ;  /* 0x0000c80e01007387 */ /* 0x000fe20000100a00 */
[----:B0-----:R-:W-:-:S04]  /*19b90*/  IMAD.WIDE R12, R3, 0x2, R6 ;  /* 0x00000002030c7825 */ /* 0x001fc800078e0206 */
[C---:B------:R-:W-:Y:S02]  /*19ba0*/  IMAD.WIDE R6, R3.reuse, 0x2, R4 ;  /* 0x0000000203067825 */ /* 0x040fe400078e0204 */
[----:B------:R-:W3:Y:S04]  /*19bb0*/  LDL.LU.64 R4, [R1+0x4a0] ;  /* 0x0004a00001047983 */ /* 0x000ee80000300a00 */
[----:B------:R-:W-:Y:S04]  /*19bc0*/  STL.64 [R1+0xc0], R12 ;  /* 0x0000c00c01007387 */ /* 0x000fe80000100a00 */
[----:B---3--:R0:W-:Y:S04]  /*19bd0*/  STL.64 [R1+0x790], R4 ;  /* 0x0007900401007387 */ /* 0x0081e80000100a00 */
[----:B------:R1:W-:Y:S04]  /*19be0*/  STL.64 [R1+0xb8], R6 ;  /* 0x0000b80601007387 */ /* 0x0003e80000100a00 */
[----:B0-----:R-:W3:Y:S04]  /*19bf0*/  LDL.LU.64 R4, [R1+0x498] ;  /* 0x0004980001047983 */ /* 0x001ee80000300a00 */
[----:B-1----:R-:W2:Y:S01]  /*19c00*/  LDL.LU.64 R6, [R1+0x4b0] ;  /* 0x0004b00001067983 */ /* 0x002ea20000300a00 */
[----:B------:R-:W-:-:S04]  /*19c10*/  IMAD.WIDE R12, R3, 0x2, R8 ;  /* 0x00000002030c7825 */ /* 0x000fc800078e0208 */
[C---:B----4-:R-:W-:Y:S01]  /*19c20*/  IMAD.WIDE R14, R3.reuse, 0x2, R10 ;  /* 0x00000002030e7825 */ /* 0x050fe200078e020a */
[----:B--2---:R0:W-:Y:S04]  /*19c30*/  STL.64 [R1+0x788], R6 ;  /* 0x0007880601007387 */ /* 0x0041e80000100a00 */
[----:B0-----:R-:W2:Y:S04]  /*19c40*/  LDL.LU.64 R6, [R1+0x4a8] ;  /* 0x0004a80001067983 */ /* 0x001ea80000300a00 */
[----:B------:R-:W4:Y:S04]  /*19c50*/  LDL.LU.64 R8, [R1+0x4b8] ;  /* 0x0004b80001087983 */ /* 0x000f280000300a00 */
[----:B------:R0:W-:Y:S04]  /*19c60*/  STL.64 [R1+0xb0], R12 ;  /* 0x0000b00c01007387 */ /* 0x0001e80000100a00 */
[----:B------:R-:W2:Y:S04]  /*19c70*/  LDL.LU.64 R10, [R1+0x4c0] ;  /* 0x0004c000010a7983 */ /* 0x000ea80000300a00 */
[----:B0-----:R-:W2:Y:S04]  /*19c80*/  LDL.LU.64 R12, [R1+0x4c8] ;  /* 0x0004c800010c7983 */ /* 0x001ea80000300a00 */
[----:B------:R0:W-:Y:S04]  /*19c90*/  STL.64 [R1+0xa8], R14 ;  /* 0x0000a80e01007387 */ /* 0x0001e80000100a00 */
[----:B0-----:R-:W2:Y:S04]  /*19ca0*/  LDL.LU.64 R14, [R1+0x4d0] ;  /* 0x0004d000010e7983 */ /* 0x001ea80000300a00 */
[----:B------:R-:W2:Y:S04]  /*19cb0*/  LDL.LU.64 R16, [R1+0x4e0] ;  /* 0x0004e00001107983 */ /* 0x000ea80000300a00 */
[----:B--2---:R0:W-:Y:S04]  /*19cc0*/  STL.64 [R1+0x780], R16 ;  /* 0x0007801001007387 */ /* 0x0041e80000100a00 */
[----:B0-----:R-:W2:Y:S04]  /*19cd0*/  LDL.LU.64 R16, [R1+0x4d8] ;  /* 0x0004d80001107983 */ /* 0x001ea80000300a00 */
[----:B------:R-:W2:Y:S04]  /*19ce0*/  LDL.LU.64 R18, [R1+0x4f8] ;  /* 0x0004f80001127983 */ /* 0x000ea80000300a00 */
[----:B--2---:R0:W-:Y:S04]  /*19cf0*/  STL.64 [R1+0x770], R18 ;  /* 0x0007701201007387 */ /* 0x0041e80000100a00 */
[----:B0-----:R-:W2:Y:S04]  /*19d00*/  LDL.LU.64 R18, [R1+0x4f0] ;  /* 0x0004f00001127983 */ /* 0x001ea80000300a00 */
[----:B--2---:R0:W-:Y:S04]  /*19d10*/  STL.64 [R1+0x778], R18 ;  /* 0x0007781201007387 */ /* 0x0041e80000100a00 */
[----:B0-----:R-:W2:Y:S04]  /*19d20*/  LDL.LU.64 R18, [R1+0x4e8] ;  /* 0x0004e80001127983 */ /* 0x001ea80000300a00 */
[----:B------:R-:W2:Y:S04]  /*19d30*/  LDL.LU.64 R20, [R1+0x508] ;  /* 0x0005080001147983 */ /* 0x000ea80000300a00 */
[----:B--2---:R0:W-:Y:S04]  /*19d40*/  STL.64 [R1+0x768], R20 ;  /* 0x0007681401007387 */ /* 0x0041e80000100a00 */
[----:B0-----:R-:W2:Y:S04]  /*19d50*/  LDL.LU.64 R20, [R1+0x500] ;  /* 0x0005000001147983 */ /* 0x001ea80000300a00 */
[----:B------:R-:W2:Y:S04]  /*19d60*/  LDL.LU.64 R22, [R1+0x520] ;  /* 0x0005200001167983 */ /* 0x000ea80000300a00 */
        /* <DEDUP_REMOVED lines=8> */
[----:B------:R0:W-:Y:S04]  /*19df0*/  STL.64 [R1+0xa0], R28 ;  /* 0x0000a01c01007387 */ /* 0x0001e80000100a00 */
[----:B0-----:R-:W2:Y:S04]  /*19e00*/  LDL.LU.64 R28, [R1+0x538] ;  /* 0x00053800011c7983 */ /* 0x001ea80000300a00 */
[----:B------:R0:W-:Y:S04]  /*19e10*/  STL.64 [R1+0x98], R4 ;  /* 0x0000980401007387 */ /* 0x0001e80000100a00 */
[----:B0-----:R-:W2:Y:S01]  /*19e20*/  LDL.LU.64 R4, [R1+0x790] ;  /* 0x0007900001047983 */ /* 0x001ea20000300a00 */
[----:B------:R-:W-:-:S04]  /*19e30*/  IMAD.WIDE R6, R3, 0x2, R6 ;  /* 0x0000000203067825 */ /* 0x000fc800078e0206 */
[----:B--2---:R-:W-:-:S05]  /*19e40*/  IMAD.WIDE R4, R3, 0x2, R4 ;  /* 0x0000000203047825 */ /* 0x004fca00078e0204 */
[----:B------:R0:W-:Y:S04]  /*19e50*/  STL.64 [R1+0x90], R4 ;  /* 0x0000900401007387 */ /* 0x0001e80000100a00 */
[----:B0-----:R-:W2:Y:S04]  /*19e60*/  LDL.LU.64 R4, [R1+0x540] ;  /* 0x0005400001047983 */ /* 0x001ea80000300a00 */
[----:B------:R0:W-:Y:S04]  /*19e70*/  STL.64 [R1+0x88], R6 ;  /* 0x0000880601007387 */ /* 0x0001e80000100a00 */
[----:B0-----:R-:W2:Y:S01]  /*19e80*/  LDL.LU.64 R6, [R1+0x788] ;  /* 0x0007880001067983 */ /* 0x001ea20000300a00 */
[----:B----4-:R-:W-:-:S04]  /*19e90*/  IMAD.WIDE R8, R3, 0x2, R8 ;  /* 0x0000000203087825 */ /* 0x010fc800078e0208 */
        /* <DEDUP_REMOVED lines=22> */
[----:B0-----:R-:W2:Y:S02]  /*1a000*/  LDL.LU.64 R18, [R1+0x778] ;  /* 0x0007780001127983 */ /* 0x001ea40000300a00 */
[----:B--2---:R-:W-:-:S05]  /*1a010*/  IMAD.WIDE R18, R3, 0x2, R18 ;  /* 0x0000000203127825 */ /* 0x004fca00078e0212 */
        /* <DEDUP_REMOVED lines=17> */
[----:B---3--:R-:W-:-:S04]  /*1a130*/  IMAD.WIDE R26, R3, 0x2, R26 ;  /* 0x00000002031a7825 */ /* 0x008fc800078e021a */
[----:B------:R-:W-:-:S04]  /*1a140*/  IMAD.WIDE R28, R3, 0x2, R28 ;  /* 0x00000002031c7825 */ /* 0x000fc800078e021c */
[----:B------:R-:W-:-:S04]  /*1a150*/  IMAD.WIDE R4, R3, 0x2, R4 ;  /* 0x0000000203047825 */ /* 0x000fc800078e0204 */
[----:B------:R-:W-:-:S04]  /*1a160*/  IMAD.WIDE R6, R3, 0x2, R6 ;  /* 0x0000000203067825 */ /* 0x000fc800078e0206 */
[----:B----4-:R-:W-:-:S04]  /*1a170*/  IMAD.WIDE R8, R3, 0x2, R8 ;  /* 0x0000000203087825 */ /* 0x010fc800078e0208 */
[----:B------:R-:W-:-:S04]  /*1a180*/  IMAD.WIDE R10, R3, 0x2, R10 ;  /* 0x00000002030a7825 */ /* 0x000fc800078e020a */
[----:B------:R-:W-:-:S04]  /*1a190*/  IMAD.WIDE R12, R3, 0x2, R12 ;  /* 0x00000002030c7825 */ /* 0x000fc800078e020c */
[----:B------:R-:W-:-:S04]  /*1a1a0*/  IMAD.WIDE R14, R3, 0x2, R14 ;  /* 0x00000002030e7825 */ /* 0x000fc800078e020e */
[----:B--2---:R-:W-:-:S05]  /*1a1b0*/  IMAD.WIDE R22, R3, 0x2, R22 ;  /* 0x0000000203167825 */ /* 0x004fca00078e0216 */
[----:B------:R0:W-:Y:S04]  /*1a1c0*/  STL.64 [R1+0x10], R22 ;  /* 0x0000101601007387 */ /* 0x0001e80000100a00 */
[----:B0-----:R-:W2:Y:S04]  /*1a1d0*/  LDL.LU.64 R22, [R1+0x588] ;  /* 0x0005880001167983 */ /* 0x001ea80000300a00 */
[----:B------:R0:W-:Y:S02]  /*1a1e0*/  STL.64 [R1+0x8], R26 ;  /* 0x0000081a01007387 */ /* 0x0001e40000100a00 */
[----:B0-----:R-:W-:-:S02]  /*1a1f0*/  IMAD.WIDE R26, R3, 0x2, R24 ;  /* 0x00000002031a7825 */ /* 0x001fc400078e0218 */
[----:B------:R-:W3:Y:S04]  /*1a200*/  LDL.LU.64 R24, [R1+0x590] ;  /* 0x0005900001187983 */ /* 0x000ee80000300a00 */
[----:B------:R0:W-:Y:S04]  /*1a210*/  STL.64 [R1], R26 ;  /* 0x0000001a01007387 */ /* 0x0001e80000100a00 */
[----:B------:R-:W-:Y:S01]  /*1a220*/  STL.64 [R1+0x6d8], R28 ;  /* 0x0006d81c01007387 */ /* 0x000fe20000100a00 */
[----:B------:R-:W-:-:S03]  /*1a230*/  IMAD.WIDE R16, R3, 0x2, R16 ;  /* 0x0000000203107825 */ /* 0x000fc600078e0210 */
[----:B0-----:R-:W4:Y:S04]  /*1a240*/  LDL.LU.64 R26, [R1+0x598] ;  /* 0x00059800011a7983 */ /* 0x001f280000300a00 */
[----:B------:R-:W-:Y:S04]  /*1a250*/  STL.64 [R1+0x6e0], R4 ;  /* 0x0006e00401007387 */ /* 0x000fe80000100a00 */
[----:B------:R-:W-:Y:S04]  /*1a260*/  STL.64 [R1+0x6e8], R6 ;  /* 0x0006e80601007387 */ /* 0x000fe80000100a00 */
[----:B------:R-:W-:Y:S04]  /*1a270*/  STL.64 [R1+0x6f0], R8 ;  /* 0x0006f00801007387 */ /* 0x000fe80000100a00 */
[----:B------:R-:W-:Y:S04]  /*1a280*/  STL.64 [R1+0x6f8], R10 ;  /* 0x0006f80a01007387 */ /* 0x000fe80000100a00 */
[----:B------:R-:W-:Y:S04]  /*1a290*/  STL.64 [R1+0x700], R12 ;  /* 0x0007000c01007387 */ /* 0x000fe80000100a00 */
[----:B------:R0:W-:Y:S01]  /*1a2a0*/  STL.64 [R1+0x708], R14 ;  /* 0x0007080e01007387 */ /* 0x0001e20000100a00 */
[----:B------:R-:W-:-:S04]  /*1a2b0*/  IMAD.WIDE R18, R3, 0x2, R18 ;  /* 0x0000000203127825 */ /* 0x000fc800078e0212 */
[C---:B------:R-:W-:Y:S01]  /*1a2c0*/  IMAD.WIDE R20, R3.reuse, 0x2, R20 ;  /* 0x0000000203147825 */ /* 0x040fe200078e0214 */
[----:B0-----:R-:W4:Y:S04]  /*1a2d0*/  LDL.LU.64 R14, [R1+0x390] ;  /* 0x00039000010e7983 */ /* 0x001f280000300a00 */
[----:B------:R-:W4:Y:S04]  /*1a2e0*/  LDL.LU.64 R12, [R1+0x378] ;  /* 0x00037800010c7983 */ /* 0x000f280000300a00 */
[----:B------:R0:W-:Y:S04]  /*1a2f0*/  STL.64 [R1+0x710], R16 ;  /* 0x0007101001007387 */ /* 0x0001e80000100a00 */
[----:B0-----:R-:W4:Y:S04]  /*1a300*/  LDL.LU.64 R16, [R1+0x398] ;  /* 0x0003980001107983 */ /* 0x001f280000300a00 */
[----:B------:R0:W-:Y:S04]  /*1a310*/  STL.64 [R1+0x718], R18 ;  /* 0x0007181201007387 */ /* 0x0001e80000100a00 */
[----:B0-----:R-:W4:Y:S04]  /*1a320*/  LDL.LU.64 R18, [R1+0x370] ;  /* 0x0003700001127983 */ /* 0x001f280000300a00 */
[----:B------:R-:W4:Y:S04]  /*1a330*/  LDL.LU.64 R10, [R1+0x368] ;  /* 0x00036800010a7983 */ /* 0x000f280000300a00 */
[----:B------:R0:W-:Y:S04]  /*1a340*/  STL.64 [R1+0x720], R20 ;  /* 0x0007201401007387 */ /* 0x0001e80000100a00 */
[----:B0-----:R-:W4:Y:S04]  /*1a350*/  LDL.LU.64 R20, [R1+0x380] ;  /* 0x0003800001147983 */ /* 0x001f280000300a00 */
[----:B------:R-:W4:Y:S01]  /*1a360*/  LDL.LU.64 R8, [R1+0x360] ;  /* 0x0003600001087983 */ /* 0x000f220000300a00 */
[----:B--2---:R-:W-:-:S05]  /*1a370*/  IMAD.WIDE R22, R3, 0x2, R22 ;  /* 0x0000000203167825 */ /* 0x004fca00078e0216 */
[----:B------:R0:W-:Y:S04]  /*1a380*/  STL.64 [R1+0x728], R22 ;  /* 0x0007281601007387 */ /* 0x0001e80000100a00 */
[----:B0-----:R-:W2:Y:S01]  /*1a390*/  LDL.LU.64 R22, [R1+0x388] ;  /* 0x0003880001167983 */ /* 0x001ea20000300a00 */
[----:B---3--:R-:W-:-:S03]  /*1a3a0*/  IMAD.WIDE R24, R3, 0x2, R24 ;  /* 0x0000000203187825 */ /* 0x008fc600078e0218 */
[----:B------:R-:W3:Y:S04]  /*1a3b0*/  LDL.LU.64 R6, [R1+0x358] ;  /* 0x0003580001067983 */ /* 0x000ee80000300a00 */
[----:B------:R-:W-:Y:S04]  /*1a3c0*/  STL.64 [R1+0x730], R24 ;  /* 0x0007301801007387 */ /* 0x000fe80000100a00 */
[----:B------:R-:W3:Y:S04]  /*1a3d0*/  LDL.LU.64 R4, [R1+0x350] ;  /* 0x0003500001047983 */ /* 0x000ee80000300a00 */
[----:B------:R-:W3:Y:S01]  /*1a3e0*/  LDL.LU.64 R28, [R1+0x348] ;  /* 0x00034800011c7983 */ /* 0x000ee20000300a00 */
[----:B----4-:R-:W-:-:S05]  /*1a3f0*/  IMAD.WIDE R26, R3, 0x2, R26 ;  /* 0x00000002031a7825 */ /* 0x010fca00078e021a */
[----:B------:R-:W-:Y:S04]  /*1a400*/  STL.64 [R1+0x740], R26 ;  /* 0x0007401a01007387 */ /* 0x000fe80000100a00 */
[----:B------:R-:W-:Y:S04]  /*1a410*/  STL [R1+0x738], R2 ;  /* 0x0007380201007387 */ /* 0x000fe80000100800 */
[----:B------:R0:W-:Y:S01]  /*1a420*/  STL [R1+0x56c], R16 ;  /* 0x00056c1001007387 */ /* 0x0001e20000100800 */
[----:B------:R-:W-:-:S03]  /*1a430*/  IMAD.MOV.U32 R0, RZ, RZ, R17 ;  /* 0x000000ffff007224 */ /* 0x000fc600078e0011 */
[----:B0-----:R-:W4:Y:S04]  /*1a440*/  LDL.LU.64 R16, [R1+0x340] ;  /* 0x0003400001107983 */ /* 0x001f280000300a00 */
[----:B------:R0:W-:Y:S04]  /*1a450*/  STL [R1+0x544], R0 ;  /* 0x0005440001007387 */ /* 0x0001e80000100800 */
[----:B------:R1:W-:Y:S01]  /*1a460*/  STL [R1+0x574], R14 ;  /* 0x0005740e01007387 */ /* 0x0003e20000100800 */
[----:B0-----:R-:W-:-:S03]  /*1a470*/  IMAD.MOV.U32 R0, RZ, RZ, R15 ;  /* 0x000000ffff007224 */ /* 0x001fc600078e000f */
[----:B-1----:R-:W3:Y:S04]  /*1a480*/  LDL.LU.64 R14, [R1+0x338] ;  /* 0x00033800010e7983 */ /* 0x002ee80000300a00 */
[----:B------:R0:W-:Y:S04]  /*1a490*/  STL [R1+0x534], R0 ;  /* 0x0005340001007387 */ /* 0x0001e80000100800 */
[----:B--2---:R1:W-:Y:S01]  /*1a4a0*/  STL [R1+0x57c], R22 ;  /* 0x00057c1601007387 */ /* 0x0043e20000100800 */
[----:B0-----:R-:W-:-:S03]  /*1a4b0*/  IMAD.MOV.U32 R0, RZ, RZ, R23 ;  /* 0x000000ffff007224 */ /* 0x001fc600078e0017 */
[----:B-1----:R-:W2:Y:S04]  /*1a4c0*/  LDL.LU.64 R22, [R1+0x330] ;  /* 0x0003300001167983 */ /* 0x002ea80000300a00 */
[----:B------:R0:W-:Y:S04]  /*1a4d0*/  STL [R1+0x524], R0 ;  /* 0x0005240001007387 */ /* 0x0001e80000100800 */
[----:B------:R1:W-:Y:S01]  /*1a4e0*/  STL [R1+0x584], R20 ;  /* 0x0005841401007387 */ /* 0x0003e20000100800 */
        /* <DEDUP_REMOVED lines=19> */
[----:B---3--:R1:W-:Y:S01]  /*1a620*/  STL [R1+0x554], R6 ;  /* 0x0005540601007387 */ /* 0x0083e20000100800 */
[----:B0-----:R-:W-:-:S03]  /*1a630*/  IMAD.MOV.U32 R0, RZ, RZ, R7 ;  /* 0x000000ffff007224 */ /* 0x001fc600078e0007 */
[----:B-1----:R-:W3:Y:S04]  /*1a640*/  LDL.LU.64 R6, [R1+0x300] ;  /* 0x0003000001067983 */ /* 0x002ee80000300a00 */
[----:B------:R0:W-:Y:S04]  /*1a650*/  STL [R1+0x358], R0 ;  /* 0x0003580001007387 */ /* 0x0001e80000100800 */
[----:B------:R1:W-:Y:S01]  /*1a660*/  STL [R1+0x54c], R4 ;  /* 0x00054c0401007387 */ /* 0x0003e20000100800 */
[----:B0-----:R-:W-:-:S03]  /*1a670*/  IMAD.MOV.U32 R0, RZ, RZ, R5 ;  /* 0x000000ffff007224 */ /* 0x001fc600078e0005 */
[----:B-1----:R-:W3:Y:S04]  /*1a680*/  LDL.LU.64 R4, [R1+0x2f8] ;  /* 0x0002f80001047983 */ /* 0x002ee80000300a00 */
[----:B------:R0:W-:Y:S04]  /*1a690*/  STL [R1+0x350], R0 ;  /* 0x0003500001007387 */ /* 0x0001e80000100800 */
[----:B------:R1:W-:Y:S01]  /*1a6a0*/  STL [R1+0x53c], R28 ;  /* 0x00053c1c01007387 */ /* 0x0003e20000100800 */
[----:B0-----:R-:W-:-:S03]  /*1a6b0*/  IMAD.MOV.U32 R0, RZ, RZ, R29 ;  /* 0x000000ffff007224 */ /* 0x001fc600078e001d */
[----:B-1----:R-:W3:Y:S04]  /*1a6c0*/  LDL.LU.64 R28, [R1+0x2f0] ;  /* 0x0002f000011c7983 */ /* 0x002ee80000300a00 */
[----:B------:R0:W-:Y:S04]  /*1a6d0*/  STL [R1+0x348], R0 ;  /* 0x0003480001007387 */ /* 0x0001e80000100800 */
[----:B----4-:R1:W-:Y:S01]  /*1a6e0*/  STL [R1+0x52c], R16 ;  /* 0x00052c1001007387 */ /* 0x0103e20000100800 */
[----:B0-----:R-:W-:-:S03]  /*1a6f0*/  IMAD.MOV.U32 R0, RZ, RZ, R17 ;  /* 0x000000ffff007224 */ /* 0x001fc600078e0011 */
[----:B-1----:R-:W4:Y:S04]  /*1a700*/  LDL.LU.64 R16, [R1+0x2e8] ;  /* 0x0002e80001107983 */ /* 0x002f280000300a00 */
[----:B------:R0:W-:Y:S04]  /*1a710*/  STL [R1+0x340], R0 ;  /* 0x0003400001007387 */ /* 0x0001e80000100800 */
[----:B------:R1:W-:Y:S01]  /*1a720*/  STL [R1+0x51c], R14 ;  /* 0x00051c0e01007387 */ /* 0x0003e20000100800 */
[----:B0-----:R-:W-:-:S03]  /*1a730*/  IMAD.MOV.U32 R0, RZ, RZ, R15 ;  /* 0x000000ffff007224 */ /* 0x001fc600078e000f */
[----:B-1----:R-:W4:Y:S04]  /*1a740*/  LDL.LU.64 R14, [R1+0x2e0] ;  /* 0x0002e000010e7983 */ /* 0x002f280000300a00 */
        /* <DEDUP_REMOVED lines=145> */
[----:B------:R-:W-:Y:S04]  /*1b060*/  STL [R1+0x41c], R18 ;  /* 0x00041c1201007387 */ /* 0x000fe80000100800 */
[----:B------:R-:W2:Y:S01]  /*1b070*/  LDL.LU.64 R24, [R1+0x1b0] ;  /* 0x0001b00001187983 */ /* 0x000ea20000300a00 */
[----:B0-----:R-:W-:-:S05]  /*1b080*/  IMAD.MOV.U32 R0, RZ, RZ, R19 ;  /* 0x000000ffff007224 */ /* 0x001fca00078e0013 */
        /* <DEDUP_REMOVED lines=9> */
[----:B---3--:R1:W-:Y:S04]  /*1b120*/  STL [R1+0x428], R6 ;  /* 0x0004280601007387 */ /* 0x0083e80000100800 */
[----:B------:R-:W3:Y:S01]  /*1b130*/  LDL.LU.64 R18, [R1+0x198] ;  /* 0x0001980001127983 */ /* 0x000ee20000300a00 */
[----:B0-----:R-:W-:-:S05]  /*1b140*/  IMAD.MOV.U32 R0, RZ, RZ, R7 ;  /* 0x000000ffff007224 */ /* 0x001fca00078e0007 */
[----:B------:R0:W-:Y:S04]  /*1b150*/  STL [R1+0x1f0], R0 ;  /* 0x0001f00001007387 */ /* 0x0001e80000100800 */
[----:B------:R0:W-:Y:S04]  /*1b160*/  STL [R1+0x42c], R4 ;  /* 0x00042c0401007387 */ /* 0x0001e80000100800 */
[----:B-1----:R-:W3:Y:S01]  /*1b170*/  LDL.LU.64 R6, [R1+0x190] ;  /* 0x0001900001067983 */ /* 0x002ee20000300a00 */
[----:B0-----:R-:W-:-:S05]  /*1b180*/  IMAD.MOV.U32 R0, RZ, RZ, R5 ;  /* 0x000000ffff007224 */ /* 0x001fca00078e0005 */
[----:B------:R0:W-:Y:S04]  /*1b190*/  STL [R1+0x1e8], R0 ;  /* 0x0001e80001007387 */ /* 0x0001e80000100800 */
[----:B------:R1:W-:Y:S04]  /*1b1a0*/  STL [R1+0x430], R28 ;  /* 0x0004301c01007387 */ /* 0x0003e80000100800 */
[----:B------:R-:W3:Y:S01]  /*1b1b0*/  LDL.LU.64 R4, [R1+0x188] ;  /* 0x0001880001047983 */ /* 0x000ee20000300a00 */
[----:B0-----:R-:W-:-:S03]  /*1b1c0*/  IMAD.MOV.U32 R0, RZ, RZ, R29 ;  /* 0x000000ffff007224 */ /* 0x001fc600078e001d */
[----:B----4-:R-:W-:Y:S04]  /*1b1d0*/  STL [R1+0x434], R16 ;  /* 0x0004341001007387 */ /* 0x010fe80000100800 */
[----:B------:R0:W-:Y:S04]  /*1b1e0*/  STL [R1+0x1e0], R0 ;  /* 0x0001e00001007387 */ /* 0x0001e80000100800 */
[----:B-1----:R-:W4:Y:S01]  /*1b1f0*/  LDL.LU.64 R28, [R1+0x180] ;  /* 0x00018000011c7983 */ /* 0x002f220000300a00 */
[----:B0-----:R-:W-:-:S03]  /*1b200*/  IMAD.MOV.U32 R0, RZ, RZ, R17 ;  /* 0x000000ffff007224 */ /* 0x001fc600078e0011 */
[----:B------:R-:W-:Y:S04]  /*1b210*/  STL [R1+0x438], R14 ;  /* 0x0004380e01007387 */ /* 0x000fe80000100800 */
[----:B------:R0:W-:Y:S04]  /*1b220*/  STL [R1+0x1d8], R0 ;  /* 0x0001d80001007387 */ /* 0x0001e80000100800 */
[----:B------:R-:W4:Y:S01]  /*1b230*/  LDL.LU.64 R16, [R1+0x178] ;  /* 0x0001780001107983 */ /* 0x000f220000300a00 */
[----:B0-----:R-:W-:-:S03]  /*1b240*/  IMAD.MOV.U32 R0, RZ, RZ, R15 ;  /* 0x000000ffff007224 */ /* 0x001fc600078e000f */
[----:B--2---:R-:W-:Y:S04]  /*1b250*/  STL [R1+0x43c], R22 ;  /* 0x00043c1601007387 */ /* 0x004fe80000100800 */
[----:B------:R0:W-:Y:S04]  /*1b260*/  STL [R1+0x1d0], R0 ;  /* 0x0001d00001007387 */ /* 0x0001e80000100800 */
[----:B------:R-:W2:Y:S01]  /*1b270*/  LDL.LU.64 R14, [R1+0x170] ;  /* 0x00017000010e7983 */ /* 0x000ea20000300a00 */
[----:B0-----:R-:W-:-:S03]  /*1b280*/  IMAD.MOV.U32 R0, RZ, RZ, R23 ;  /* 0x000000ffff007224 */ /* 0x001fc600078e0017 */
[----:B------:R-:W-:Y:S04]  /*1b290*/  STL [R1+0x440], R20 ;  /* 0x0004401401007387 */ /* 0x000fe80000100800 */
[----:B------:R0:W-:Y:S04]  /*1b2a0*/  STL [R1+0x1c8], R0 ;  /* 0x0001c80001007387 */ /* 0x0001e80000100800 */
[----:B------:R-:W2:Y:S01]  /*1b2b0*/  LDL.LU.64 R22, [R1+0x168] ;  /* 0x0001680001167983 */ /* 0x000ea20000300a00 */
[----:B0-----:R-:W-:-:S03]  /*1b2c0*/  IMAD.MOV.U32 R0, RZ, RZ, R21 ;  /* 0x000000ffff007224 */ /* 0x001fc600078e0015 */
[----:B------:R-:W-:Y:S04]  /*1b2d0*/  STL [R1+0x444], R12 ;  /* 0x0004440c01007387 */ /* 0x000fe80000100800 */
[----:B------:R0:W-:Y:S04]  /*1b2e0*/  STL [R1+0x1c0], R0 ;  /* 0x0001c00001007387 */ /* 0x0001e80000100800 */
[----:B------:R-:W2:Y:S04]  /*1b2f0*/  LDL.LU.64 R20, [R1+0x160] ;  /* 0x0001600001147983 */ /* 0x000ea80000300a00 */
[----:B------:R-:W-:Y:S01]  /*1b300*/  STL [R1+0x448], R24 ;  /* 0x0004481801007387 */ /* 0x000fe20000100800 */
[----:B0-----:R-:W-:-:S05]  /*1b310*/  IMAD.MOV.U32 R0, RZ, RZ, R13 ;  /* 0x000000ffff007224 */ /* 0x001fca00078e000d */
[----:B------:R0:W-:Y:S04]  /*1b320*/  STL [R1+0x1b8], R0 ;  /* 0x0001b80001007387 */ /* 0x0001e80000100800 */
[----:B------:R-:W2:Y:S01]  /*1b330*/  LDL.LU.64 R12, [R1+0x158] ;  /* 0x00015800010c7983 */ /* 0x000ea20000300a00 */
[----:B0-----:R-:W-:-:S03]  /*1b340*/  IMAD.MOV.U32 R0, RZ, RZ, R25 ;  /* 0x000000ffff007224 */ /* 0x001fc600078e0019 */
[----:B------:R-:W-:Y:S04]  /*1b350*/  STL [R1+0x44c], R10 ;  /* 0x00044c0a01007387 */ /* 0x000fe80000100800 */
[----:B------:R0:W-:Y:S02]  /*1b360*/  STL [R1+0x1b0], R0 ;  /* 0x0001b00001007387 */ /* 0x0001e40000100800 */
[----:B0-----:R-:W-:Y:S02]  /*1b370*/  IMAD.MOV.U32 R0, RZ, RZ, R11 ;  /* 0x000000ffff007224 */ /* 0x001fe400078e000b */
[----:B------:R-:W2:Y:S04]  /*1b380*/  LDL.LU.64 R10, [R1+0x150] ;  /* 0x00015000010a7983 */ /* 0x000ea80000300a00 */
        /* <DEDUP_REMOVED lines=9> */
[----:B------:R1:W-:Y:S04]  /*1b420*/  STL [R1+0x458], R6 ;  /* 0x0004580601007387 */ /* 0x0003e80000100800 */
[----:B------:R-:W-:Y:S01]  /*1b430*/  STL [R1+0x45c], R4 ;  /* 0x00045c0401007387 */ /* 0x000fe20000100800 */
[----:B0-----:R-:W-:-:S05]  /*1b440*/  IMAD.MOV.U32 R0, RZ, RZ, R7 ;  /* 0x000000ffff007224 */ /* 0x001fca00078e0007 */
[----:B------:R0:W-:Y:S04]  /*1b450*/  STL [R1+0x1c4], R0 ;  /* 0x0001c40001007387 */ /* 0x0001e80000100800 */
[----:B-1----:R-:W3:Y:S04]  /*1b460*/  LDL.LU.64 R6, [R1+0x138] ;  /* 0x0001380001067983 */ /* 0x002ee80000300a00 */
[----:B----4-:R-:W-:Y:S01]  /*1b470*/  STL [R1+0x460], R28 ;  /* 0x0004601c01007387 */ /* 0x010fe20000100800 */
[----:B0-----:R-:W-:-:S05]  /*1b480*/  IMAD.MOV.U32 R0, RZ, RZ, R5 ;  /* 0x000000ffff007224 */ /* 0x001fca00078e0005 */
[----:B------:R0:W-:Y:S04]  /*1b490*/  STL [R1+0x1cc], R0 ;  /* 0x0001cc0001007387 */ /* 0x0001e80000100800 */
[----:B------:R-:W4:Y:S04]  /*1b4a0*/  LDL.LU.64 R4, [R1+0x130] ;  /* 0x0001300001047983 */ /* 0x000f280000300a00 */
[----:B------:R-:W-:Y:S01]  /*1b4b0*/  STL [R1+0x464], R16 ;  /* 0x0004641001007387 */ /* 0x000fe20000100800 */
[----:B0-----:R-:W-:-:S05]  /*1b4c0*/  IMAD.MOV.U32 R0, RZ, RZ, R29 ;  /* 0x000000ffff007224 */ /* 0x001fca00078e001d */
        /* <DEDUP_REMOVED lines=13> */
[----:B------:R-:W2:Y:S01]  /*1b5a0*/  LDL.LU.64 R26, [R1+0x110] ;  /* 0x00011000011a7983 */ /* 0x000ea20000300a00 */
[----:B0-----:R-:W-:-:S05]  /*1b5b0*/  IMAD.MOV.U32 R0, RZ, RZ, R21 ;  /* 0x000000ffff007224 */ /* 0x001fca00078e0015 */
[----:B------:R0:W-:Y:S04]  /*1b5c0*/  STL [R1+0x1f4], R0 ;  /* 0x0001f40001007387 */ /* 0x0001e80000100800 */
[----:B------:R1:W-:Y:S04]  /*1b5d0*/  STL [R1+0x474], R12 ;  /* 0x0004740c01007387 */ /* 0x0003e80000100800 */
[----:B------:R-:W2:Y:S01]  /*1b5e0*/  LDL.LU.64 R24, [R1+0x108] ;  /* 0x0001080001187983 */ /* 0x000ea20000300a00 */
[----:B0-----:R-:W-:-:S03]  /*1b5f0*/  IMAD.MOV.U32 R0, RZ, RZ, R13 ;  /* 0x000000ffff007224 */ /* 0x001fc600078e000d */
[----:B-1----:R-:W2:Y:S04]  /*1b600*/  LDL.LU.64 R12, [R1+0x100] ;  /* 0x00010000010c7983 */ /* 0x002ea80000300a00 */
[----:B------:R0:W-:Y:S04]  /*1b610*/  STL [R1+0x1fc], R0 ;  /* 0x0001fc0001007387 */ /* 0x0001e80000100800 */
[----:B------:R1:W-:Y:S04]  /*1b620*/  STL [R1+0x478], R10 ;  /* 0x0004780a01007387 */ /* 0x0003e80000100800 */
[----:B------:R-:W2:Y:S01]  /*1b630*/  LDL.LU.64 R22, [R1+0xf8] ;  /* 0x0000f80001167983 */ /* 0x000ea20000300a00 */
[----:B0-----:R-:W-:-:S03]  /*1b640*/  IMAD.MOV.U32 R0, RZ, RZ, R11 ;  /* 0x000000ffff007224 */ /* 0x001fc600078e000b */
[----:B------:R-:W-:Y:S04]  /*1b650*/  STL [R1+0x47c], R8 ;  /* 0x00047c0801007387 */ /* 0x000fe80000100800 */
[----:B------:R0:W-:Y:S04]  /*1b660*/  STL [R1+0x204], R0 ;  /* 0x0002040001007387 */ /* 0x0001e80000100800 */
[----:B-1----:R-:W2:Y:S01]  /*1b670*/  LDL.LU.64 R10, [R1+0xf0] ;  /* 0x0000f000010a7983 */ /* 0x002ea20000300a00 */
[----:B0-----:R-:W-:-:S03]  /*1b680*/  IMAD.MOV.U32 R0, RZ, RZ, R9 ;  /* 0x000000ffff007224 */ /* 0x001fc600078e0009 */
[----:B---3--:R-:W-:Y:S04]  /*1b690*/  STL [R1+0x480], R18 ;  /* 0x0004801201007387 */ /* 0x008fe80000100800 */
[----:B------:R0:W-:Y:S04]  /*1b6a0*/  STL [R1+0x20c], R0 ;  /* 0x00020c0001007387 */ /* 0x0001e80000100800 */
[----:B------:R-:W3:Y:S04]  /*1b6b0*/  LDL.LU.64 R8, [R1+0xe8] ;  /* 0x0000e80001087983 */ /* 0x000ee80000300a00 */
[----:B------:R-:W3:Y:S01]  /*1b6c0*/  LDL.LU.64 R20, [R1+0xe0] ;  /* 0x0000e00001147983 */ /* 0x000ee20000300a00 */
[----:B0-----:R-:W-:-:S05]  /*1b6d0*/  IMAD.MOV.U32 R0, RZ, RZ, R19 ;  /* 0x000000ffff007224 */ /* 0x001fca00078e0013 */
        /* <DEDUP_REMOVED lines=9> */
[----:B------:R1:W-:Y:S04]  /*1b770*/  STL [R1+0x48c], R28 ;  /* 0x00048c1c01007387 */ /* 0x0003e80000100800 */
[----:B------:R-:W4:Y:S01]  /*1b780*/  LDL.LU.64 R18, [R1+0xc8] ;  /* 0x0000c80001127983 */ /* 0x000f220000300a00 */
[----:B0-----:R-:W-:-:S03]  /*1b790*/  IMAD.MOV.U32 R0, RZ, RZ, R29 ;  /* 0x000000ffff007224 */ /* 0x001fc600078e001d */
[----:B--2---:R-:W-:Y:S04]  /*1b7a0*/  STL [R1+0x490], R16 ;  /* 0x0004901001007387 */ /* 0x004fe80000100800 */
[----:B------:R0:W-:Y:S04]  /*1b7b0*/  STL [R1+0x22c], R0 ;  /* 0x00022c0001007387 */ /* 0x0001e80000100800 */
[----:B-1----:R-:W2:Y:S01]  /*1b7c0*/  LDL.LU.64 R28, [R1+0xc0] ;  /* 0x0000c000011c7983 */ /* 0x002ea20000300a00 */
[----:B0-----:R-:W-:-:S03]  /*1b7d0*/  IMAD.MOV.U32 R0, RZ, RZ, R17 ;  /* 0x000000ffff007224 */ /* 0x001fc600078e0011 */
[----:B------:R-:W-:Y:S04]  /*1b7e0*/  STL [R1+0x494], R14 ;  /* 0x0004940e01007387 */ /* 0x000fe80000100800 */
[----:B------:R0:W-:Y:S04]  /*1b7f0*/  STL [R1+0x23c], R0 ;  /* 0x00023c0001007387 */ /* 0x0001e80000100800 */
[----:B------:R-:W2:Y:S01]  /*1b800*/  LDL.LU.64 R16, [R1+0xb8] ;  /* 0x0000b80001107983 */ /* 0x000ea20000300a00 */
[----:B0-----:R-:W-:-:S03]  /*1b810*/  IMAD.MOV.U32 R0, RZ, RZ, R15 ;  /* 0x000000ffff007224 */ /* 0x001fc600078e000f */
[----:B------:R-:W2:Y:S04]  /*1b820*/  LDL.LU.64 R14, [R1+0xb0] ;  /* 0x0000b000010e7983 */ /* 0x000ea80000300a00 */
[----:B------:R0:W-:Y:S04]  /*1b830*/  STL [R1+0x244], R0 ;  /* 0x0002440001007387 */ /* 0x0001e80000100800 */
[----:B------:R-:W-:Y:S01]  /*1b840*/  STL [R1+0x498], R26 ;  /* 0x0004981a01007387 */ /* 0x000fe20000100800 */
[----:B0-----:R-:W-:-:S03]  /*1b850*/  IMAD.MOV.U32 R0, RZ, RZ, R27 ;  /* 0x000000ffff007224 */ /* 0x001fc600078e001b */
[----:B------:R-:W-:Y:S04]  /*1b860*/  STL [R1+0x49c], R24 ;  /* 0x00049c1801007387 */ /* 0x000fe80000100800 */
[----:B------:R0:W-:Y:S02]  /*1b870*/  STL [R1+0x24c], R0 ;  /* 0x00024c0001007387 */ /* 0x0001e40000100800 */
[----:B0-----:R-:W-:Y:S02]  /*1b880*/  IMAD.MOV.U32 R0, RZ, RZ, R25 ;  /* 0x000000ffff007224 */ /* 0x001fe400078e0019 */
[----:B------:R-:W-:Y:S04]  /*1b890*/  STL [R1+0x4a0], R12 ;  /* 0x0004a00c01007387 */ /* 0x000fe80000100800 */
[----:B------:R0:W-:Y:S02]  /*1b8a0*/  STL [R1+0x254], R0 ;  /* 0x0002540001007387 */ /* 0x0001e40000100800 */
[----:B0-----:R-:W-:-:S02]  /*1b8b0*/  IMAD.MOV.U32 R0, RZ, RZ, R13 ;  /* 0x000000ffff007224 */ /* 0x001fc400078e000d */
[----:B------:R-:W-:Y:S04]  /*1b8c0*/  STL [R1+0x4a4], R22 ;  /* 0x0004a41601007387 */ /* 0x000fe80000100800 */
        /* <DEDUP_REMOVED lines=8> */
[----:B---3--:R1:W-:Y:S04]  /*1b950*/  STL [R1+0x4ac], R8 ;  /* 0x0004ac0801007387 */ /* 0x0083e80000100800 */
[----:B------:R-:W-:Y:S01]  /*1b960*/  STL [R1+0x4b0], R20 ;  /* 0x0004b01401007387 */ /* 0x000fe20000100800 */
[----:B0-----:R-:W-:-:S05]  /*1b970*/  IMAD.MOV.U32 R0, RZ, RZ, R9 ;  /* 0x000000ffff007224 */ /* 0x001fca00078e0009 */
[----:B------:R0:W-:Y:S04]  /*1b980*/  STL [R1+0x274], R0 ;  /* 0x0002740001007387 */ /* 0x0001e80000100800 */
[----:B-1----:R-:W3:Y:S04]  /*1b990*/  LDL.LU.64 R8, [R1+0x98] ;  /* 0x0000980001087983 */ /* 0x002ee80000300a00 */
[----:B------:R-:W-:Y:S01]  /*1b9a0*/  STL [R1+0x4b4], R6 ;  /* 0x0004b40601007387 */ /* 0x000fe20000100800 */
[----:B0-----:R-:W-:-:S05]  /*1b9b0*/  IMAD.MOV.U32 R0, RZ, RZ, R21 ;  /* 0x000000ffff007224 */ /* 0x001fca00078e0015 */
[----:B------:R0:W-:Y:S02]  /*1b9c0*/  STL [R1+0x27c], R0 ;  /* 0x00027c0001007387 */ /* 0x0001e40000100800 */
[----:B0-----:R-:W-:Y:S02]  /*1b9d0*/  IMAD.MOV.U32 R0, RZ, RZ, R7 ;  /* 0x000000ffff007224 */ /* 0x001fe400078e0007 */
[----:B------:R-:W3:Y:S04]  /*1b9e0*/  LDL.LU.64 R6, [R1+0x90] ;  /* 0x0000900001067983 */ /* 0x000ee80000300a00 */
[----:B------:R0:W-:Y:S04]  /*1b9f0*/  STL [R1+0x284], R0 ;  /* 0x0002840001007387 */ /* 0x0001e80000100800 */
[----:B----4-:R1:W-:Y:S04]  /*1ba00*/  STL [R1+0x4b8], R4 ;  /* 0x0004b80401007387 */ /* 0x0103e80000100800 */
[----:B------:R-:W-:Y:S01]  /*1ba10*/  STL [R1+0x4bc], R18 ;  /* 0x0004bc1201007387 */ /* 0x000fe20000100800 */
[----:B0-----:R-:W-:-:S05]  /*1ba20*/  IMAD.MOV.U32 R0, RZ, RZ, R5 ;  /* 0x000000ffff007224 */ /* 0x001fca00078e0005 */
[----:B------:R0:W-:Y:S04]  /*1ba30*/  STL [R1+0x28c], R0 ;  /* 0x00028c0001007387 */ /* 0x0001e80000100800 */
[----:B-1----:R-:W4:Y:S01]  /*1ba40*/  LDL.LU.64 R4, [R1+0x88] ;  /* 0x0000880001047983 */ /* 0x002f220000300a00 */
[----:B0-----:R-:W-:-:S03]  /*1ba50*/  IMAD.MOV.U32 R0, RZ, RZ, R19 ;  /* 0x000000ffff007224 */ /* 0x001fc600078e0013 */
[----:B--2---:R-:W-:Y:S04]  /*1ba60*/  STL [R1+0x4c0], R28 ;  /* 0x0004c01c01007387 */ /* 0x004fe80000100800 */
[----:B------:R0:W-:Y:S02]  /*1ba70*/  STL [R1+0x294], R0 ;  /* 0x0002940001007387 */ /* 0x0001e40000100800 */
[----:B0-----:R-:W-:Y:S02]  /*1ba80*/  IMAD.MOV.U32 R0, RZ, RZ, R29 ;  /* 0x000000ffff007224 */ /* 0x001fe400078e001d */
[----:B------:R-:W2:Y:S04]  /*1ba90*/  LDL.LU.64 R28, [R1+0x80] ;  /* 0x00008000011c7983 */ /* 0x000ea80000300a00 */
[----:B------:R0:W-:Y:S04]  /*1baa0*/  STL [R1+0x29c], R0 ;  /* 0x00029c0001007387 */ /* 0x0001e80000100800 */
[----:B------:R-:W-:Y:S01]  /*1bab0*/  STL [R1+0x4c4], R16 ;  /* 0x0004c41001007387 */ /* 0x000fe20000100800 */
[----:B0-----:R-:W-:-:S03]  /*1bac0*/  IMAD.MOV.U32 R0, RZ, RZ, R17 ;  /* 0x000000ffff007224 */ /* 0x001fc600078e0011 */
[----:B------:R-:W-:Y:S04]  /*1bad0*/  STL [R1+0x4c8], R14 ;  /* 0x0004c80e01007387 */ /* 0x000fe80000100800 */
[----:B------:R-:W-:Y:S04]  /*1bae0*/  STL [R1+0x2a4], R0 ;  /* 0x0002a40001007387 */ /* 0x000fe80000100800 */
[----:B------:R-:W2:Y:S04]  /*1baf0*/  LDL.LU.64 R26, [R1+0x68] ;  /* 0x00006800011a7983 */ /* 0x000ea80000300a00 */
[----:B--2---:R0:W-:Y:S04]  /*1bb00*/  STL.64 [R1+0x748], R26 ;  /* 0x0007481a01007387 */ /* 0x0041e80000100a00 */
[----:B0-----:R-:W2:Y:S01]  /*1bb10*/  LDL.LU.64 R26, [R1+0x70] ;  /* 0x00007000011a7983 */ /* 0x001ea20000300a00 */
[----:B------:R-:W-:-:S03]  /*1bb20*/  IMAD.MOV.U32 R0, RZ, RZ, R15 ;  /* 0x000000ffff007224 */ /* 0x000fc600078e000f */
[----:B--2---:R0:W-:Y:S04]  /*1bb30*/  STL.64 [R1+0x750], R26 ;  /* 0x0007501a01007387 */ /* 0x0041e80000100a00 */
[----:B0-----:R-:W2:Y:S04]  /*1bb40*/  LDL.LU.64 R26, [R1+0x78] ;  /* 0x00007800011a7983 */ /* 0x001ea80000300a00 */
[----:B------:R-:W2:Y:S04]  /*1bb50*/  LDL.LU.64 R2, [R1+0x60] ;  /* 0x0000600001027983 */ /* 0x000ea80000300a00 */
[----:B------:R0:W-:Y:S04]  /*1bb60*/  STL [R1+0x2ac], R0 ;  /* 0x0002ac0001007387 */ /* 0x0001e80000100800 */
[----:B------:R-:W-:Y:S04]  /*1bb70*/  STL [R1+0x4cc], R12 ;  /* 0x0004cc0c01007387 */ /* 0x000fe80000100800 */
[----:B------:R-:W2:Y:S04]  /*1bb80*/  LDL.LU.64 R24, [R1+0x58] ;  /* 0x0000580001187983 */ /* 0x000ea80000300a00 */
[----:B------:R-:W2:Y:S01]  /*1bb90*/  LDL.LU.64 R22, [R1+0x50] ;  /* 0x0000500001167983 */ /* 0x000ea20000300a00 */
[----:B0-----:R-:W-:-:S05]  /*1bba0*/  IMAD.MOV.U32 R0, RZ, RZ, R13 ;  /* 0x000000ffff007224 */ /* 0x001fca00078e000d */
[----:B------:R0:W-:Y:S04]  /*1bbb0*/  STL [R1+0x2b4], R0 ;  /* 0x0002b40001007387 */ /* 0x0001e80000100800 */
[----:B------:R-:W-:Y:S04]  /*1bbc0*/  STL [R1+0x4d0], R10 ;  /* 0x0004d00a01007387 */ /* 0x000fe80000100800 */
[----:B------:R-:W2:Y:S04]  /*1bbd0*/  LDL.LU.64 R20, [R1+0x48] ;  /* 0x0000480001147983 */ /* 0x000ea80000300a00 */
[----:B------:R-:W2:Y:S01]  /*1bbe0*/  LDL.LU.64 R18, [R1+0x40] ;  /* 0x0000400001127983 */ /* 0x000ea20000300a00 */
[----:B0-----:R-:W-:-:S05]  /*1bbf0*/  IMAD.MOV.U32 R0, RZ, RZ, R11 ;  /* 0x000000ffff007224 */ /* 0x001fca00078e000b */
[----:B------:R0:W-:Y:S04]  /*1bc00*/  STL [R1+0x2bc], R0 ;  /* 0x0002bc0001007387 */ /* 0x0001e80000100800 */
[----:B---3--:R-:W-:Y:S04]  /*1bc10*/  STL [R1+0x4d4], R8 ;  /* 0x0004d40801007387 */ /* 0x008fe80000100800 */
[----:B------:R-:W3:Y:S04]  /*1bc20*/  LDL.LU.64 R16, [R1+0x38] ;  /* 0x0000380001107983 */ /* 0x000ee80000300a00 */
[----:B------:R-:W3:Y:S01]  /*1bc30*/  LDL.LU.64 R14, [R1+0x30] ;  /* 0x00003000010e7983 */ /* 0x000ee20000300a00 */
[----:B0-----:R-:W-:-:S05]  /*1bc40*/  IMAD.MOV.U32 R0, RZ, RZ, R9 ;  /* 0x000000ffff007224 */ /* 0x001fca00078e0009 */
[----:B------:R0:W-:Y:S04]  /*1bc50*/  STL [R1+0x2c4], R0 ;  /* 0x0002c40001007387 */ /* 0x0001e80000100800 */
[----:B------:R1:W-:Y:S04]  /*1bc60*/  STL [R1+0x4d8], R6 ;  /* 0x0004d80601007387 */ /* 0x0003e80000100800 */
[----:B------:R-:W3:Y:S04]  /*1bc70*/  LDL.LU.64 R12, [R1+0x28] ;  /* 0x00002800010c7983 */ /* 0x000ee80000300a00 */
[----:B------:R-:W3:Y:S01]  /*1bc80*/  LDL.LU.64 R10, [R1+0x20] ;  /* 0x00002000010a7983 */ /* 0x000ee20000300a00 */
[----:B0-----:R-:W-:-:S05]  /*1bc90*/  IMAD.MOV.U32 R0, RZ, RZ, R7 ;  /* 0x000000ffff007224 */ /* 0x001fca00078e0007 */
[----:B------:R0:W-:Y:S04]  /*1bca0*/  STL [R1+0x2cc], R0 ;  /* 0x0002cc0001007387 */ /* 0x0001e80000100800 */
[----:B----4-:R4:W-:Y:S04]  /*1bcb0*/  STL [R1+0x4dc], R4 ;  /* 0x0004dc0401007387 */ /* 0x0109e80000100800 */
[----:B------:R-:W3:Y:S04]  /*1bcc0*/  LDL.LU.64 R8, [R1+0x18] ;  /* 0x0000180001087983 */ /* 0x000ee80000300a00 */
[----:B-1----:R-:W3:Y:S01]  /*1bcd0*/  LDL.LU.64 R6, [R1+0x10] ;  /* 0x0000100001067983 */ /* 0x002ee20000300a00 */
[----:B0-----:R-:W-:-:S05]  /*1bce0*/  IMAD.MOV.U32 R0, RZ, RZ, R5 ;  /* 0x000000ffff007224 */ /* 0x001fca00078e0005 */
[----:B------:R0:W-:Y:S04]  /*1bcf0*/  STL [R1+0x2d4], R0 ;  /* 0x0002d40001007387 */ /* 0x0001e80000100800 */
[----:B------:R1:W-:Y:S04]  /*1bd00*/  STL [R1+0x4e0], R28 ;  /* 0x0004e01c01007387 */ /* 0x0003e80000100800 */
[----:B----4-:R-:W4:Y:S01]  /*1bd10*/  LDL.LU.64 R4, [R1+0x8] ;  /* 0x0000080001047983 */ /* 0x010f220000300a00 */
[----:B0-----:R-:W-:-:S03]  /*1bd20*/  IMAD.MOV.U32 R0, RZ, RZ, R29 ;  /* 0x000000ffff007224 */ /* 0x001fc600078e001d */
[----:B-1----:R-:W3:Y:S04]  /*1bd30*/  LDL.LU.64 R28, [R1] ;  /* 0x00000000011c7983 */ /* 0x002ee80000300a00 */
[----:B------:R0:W-:Y:S04]  /*1bd40*/  STL [R1+0x2dc], R0 ;  /* 0x0002dc0001007387 */ /* 0x0001e80000100800 */
[----:B--2---:R1:W-:Y:S01]  /*1bd50*/  STL [R1+0x4e4], R26 ;  /* 0x0004e41a01007387 */ /* 0x0043e20000100800 */
[----:B0-----:R-:W-:-:S03]  /*1bd60*/  IMAD.MOV.U32 R0, RZ, RZ, R27 ;  /* 0x000000ffff007224 */ /* 0x001fc600078e001b */
[----:B-1----:R-:W2:Y:S04]  /*1bd70*/  LDL.LU.64 R26, [R1+0x750] ;  /* 0x00075000011a7983 */ /* 0x002ea80000300a00 */
[----:B--2---:R-:W-:Y:S04]  /*1bd80*/  STL [R1+0x4e8], R26 ;  /* 0x0004e81a01007387 */ /* 0x004fe80000100800 */
[----:B------:R0:W-:Y:S02]  /*1bd90*/  STL [R1+0x2e4], R0 ;  /* 0x0002e40001007387 */ /* 0x0001e40000100800 */
[----:B0-----:R-:W-:-:S02]  /*1bda0*/  IMAD.MOV.U32 R0, RZ, RZ, R27 ;  /* 0x000000ffff007224 */ /* 0x001fc400078e001b */
[----:B------:R-:W2:Y:S04]  /*1bdb0*/  LDL.LU.64 R26, [R1+0x748] ;  /* 0x00074800011a7983 */ /* 0x000ea80000300a00 */
[----:B--2---:R-:W-:Y:S04]  /*1bdc0*/  STL [R1+0x4ec], R26 ;  /* 0x0004ec1a01007387 */ /* 0x004fe80000100800 */
[----:B------:R0:W-:Y:S02]  /*1bdd0*/  STL [R1+0x2ec], R0 ;  /* 0x0002ec0001007387 */ /* 0x0001e40000100800 */
[----:B0-----:R-:W-:-:S02]  /*1bde0*/  IMAD.MOV.U32 R0, RZ, RZ, R27 ;  /* 0x000000ffff007224 */ /* 0x001fc400078e001b */
[----:B------:R-:W2:Y:S04]  /*1bdf0*/  LDL.LU.64 R26, [R1+0x740] ;  /* 0x00074000011a7983 */ /* 0x000ea80000300a00 */
[----:B------:R0:W-:Y:S04]  /*1be00*/  STL [R1+0x2f4], R0 ;  /* 0x0002f40001007387 */ /* 0x0001e80000100800 */
[----:B0-----:R0:W5:Y:S04]  /*1be10*/  LDL.LU R0, [R1+0x73c] ;  /* 0x00073c0001007983 */ /* 0x0011680000300800 */
[----:B------:R1:W-:Y:S04]  /*1be20*/  STL [R1+0x4f0], R2 ;  /* 0x0004f00201007387 */ /* 0x0003e80000100800 */
[----:B-1----:R0:W5:Y:S04]  /*1be30*/  LDL.LU R2, [R1+0x738] ;  /* 0x0007380001027983 */ /* 0x0021680000300800 */
[----:B------:R-:W-:Y:S04]  /*1be40*/  STL [R1+0x4f4], R24 ;  /* 0x0004f41801007387 */ /* 0x000fe80000100800 */
[----:B------:R1:W-:Y:S02]  /*1be50*/  STL [R1+0x2fc], R3 ;  /* 0x0002fc0301007387 */ /* 0x0003e40000100800 */
[----:B-1----:R-:W-:-:S02]  /*1be60*/  IMAD.MOV.U32 R3, RZ, RZ, R25 ;  /* 0x000000ffff037224 */ /* 0x002fc400078e0019 */
[----:B------:R-:W2:Y:S04]  /*1be70*/  LDL.LU.64 R24, [R1+0x730] ;  /* 0x0007300001187983 */ /* 0x000ea80000300a00 */
        /* <DEDUP_REMOVED lines=12> */
[----:B---3--:R-:W-:Y:S04]  /*1bf40*/  STL [R1+0x504], R16 ;  /* 0x0005041001007387 */ /* 0x008fe80000100800 */
[----:B------:R1:W-:Y:S02]  /*1bf50*/  STL [R1+0x31c], R3 ;  /* 0x00031c0301007387 */ /* 0x0003e40000100800 */
[----:B-1----:R-:W-:-:S02]  /*1bf60*/  IMAD.MOV.U32 R3, RZ, RZ, R17 ;  /* 0x000000ffff037224 */ /* 0x002fc400078e0011 */
[----:B------:R-:W3:Y:S04]  /*1bf70*/  LDL.LU.64 R16, [R1+0x710] ;  /* 0x0007100001107983 */ /* 0x000ee80000300a00 */
        /* <DEDUP_REMOVED lines=20> */
[----:B----4-:R-:W-:Y:S04]  /*1c0c0*/  STL [R1+0x528], R4 ;  /* 0x0005280401007387 */ /* 0x010fe80000100800 */
[----:B------:R1:W-:Y:S02]  /*1c0d0*/  STL [R1+0x34c], R3 ;  /* 0x00034c0301007387 */ /* 0x0003e40000100800 */
[----:B-1----:R-:W-:-:S02]  /*1c0e0*/  IMAD.MOV.U32 R3, RZ, RZ, R5 ;  /* 0x000000ffff037224 */ /* 0x002fc400078e0005 */
[----:B------:R-:W4:Y:S04]  /*1c0f0*/  LDL.LU.64 R4, [R1+0x6e0] ;  /* 0x0006e00001047983 */ /* 0x000f280000300a00 */
[----:B------:R-:W-:Y:S04]  /*1c100*/  STL [R1+0x530], R28 ;  /* 0x0005301c01007387 */ /* 0x000fe80000100800 */
[----:B------:R1:W-:Y:S02]  /*1c110*/  STL [R1+0x354], R3 ;  /* 0x0003540301007387 */ /* 0x0003e40000100800 */
[----:B-1----:R-:W-:-:S02]  /*1c120*/  IMAD.MOV.U32 R3, RZ, RZ, R29 ;  /* 0x000000ffff037224 */ /* 0x002fc400078e001d */
[----:B------:R-:W2:Y:S04]  /*1c130*/  LDL.LU.64 R28, [R1+0x6d8] ;  /* 0x0006d800011c7983 */ /* 0x000ea80000300a00 */
[----:B------:R1:W-:Y:S02]  /*1c140*/  STL [R1+0x35c], R3 ;  /* 0x00035c0301007387 */ /* 0x0003e40000100800 */
[----:B-1----:R-:W1:Y:S01]  /*1c150*/  LDC R3, c[0x0][0x3a8] ;  /* 0x0000ea00ff037b82 */ /* 0x002e620000000800 */
[----:B------:R-:W-:Y:S01]  /*1c160*/  UIADD3 UR5, UPT, UPT, UR5, -0x1, URZ ;  /* 0xffffffff05057890 */ /* 0x000fe2000fffe0ff */
[----:B--2---:R-:W-:Y:S04]  /*1c170*/  STL [R1+0x538], R28 ;  /* 0x0005381c01007387 */ /* 0x004fe80000100800 */
[----:B------:R2:W-:Y:S04]  /*1c180*/  STL [R1+0x364], R29 ;  /* 0x0003641d01007387 */ /* 0x0005e80000100800 */
[----:B--2---:R-:W2:Y:S04]  /*1c190*/  LDL.LU.64 R28, [R1+0x230] ;  /* 0x00023000011c7983 */ /* 0x004ea80000300a00 */
[----:B----4-:R1:W-:Y:S04]  /*1c1a0*/  STL [R1+0x540], R4 ;  /* 0x0005400401007387 */ /* 0x0103e80000100800 */
[----:B------:R2:W-:Y:S04]  /*1c1b0*/  STL [R1+0x36c], R5 ;  /* 0x00036c0501007387 */ /* 0x0005e80000100800 */
        /* <DEDUP_REMOVED lines=10> */
[----:B---3--:R0:W-:Y:S04]  /*1c260*/  STL [R1+0x570], R16 ;  /* 0x0005701001007387 */ /* 0x0081e80000100800 */
        /* <DEDUP_REMOVED lines=10> */
[----:B------:R0:W-:Y:S01]  /*1c310*/  STL [R1+0x598], R27 ;  /* 0x0005981b01007387 */ /* 0x0001e20000100800 */
[----:B------:R-:W-:Y:S01]  /*1c320*/  UISETP.NE.U32.AND UP0, UPT, UR5, URZ, UPT ;  /* 0x000000ff0500728c */ /* 0x000fe2000bf05070 */
[----:B-1----:R-:W-:Y:S01]  /*1c330*/  IMAD.SHL.U32 R4, R3, 0x40, RZ ;  /* 0x0000004003047824 */ /* 0x002fe200078e00ff */
[----:B------:R-:W-:-:S03]  /*1c340*/  UIADD3 UR7, UPT, UPT, UR7, -0x40, URZ ;  /* 0xffffffc007077890 */ /* 0x000fc6000fffe0ff */
[----:B--2---:R-:W-:-:S04]  /*1c350*/  IMAD.WIDE R4, R4, 0x2, R28 ;  /* 0x0000000204047825 */ /* 0x004fc800078e021c */
[----:B0-----:R-:W-:Y:S05]  /*1c360*/  BRA.U UP0, `(.L_x_2) ;  /* 0xffffff0d00747547 */ /* 0x001fea000b83ffff */
[----:B------:R-:W2:Y:S04]  /*1c370*/  LDL.LU R7, [R1+0x5d4] ;  /* 0x0005d40001077983 */ /* 0x000ea80000300800 */
[----:B--2---:R0:W-:Y:S04]  /*1c380*/  STL [R1+0x724], R7 ;  /* 0x0007240701007387 */ /* 0x0041e80000100800 */
[----:B0-----:R-:W2:Y:S04]  /*1c390*/  LDL.LU R7, [R1+0x678] ;  /* 0x0006780001077983 */ /* 0x001ea80000300800 */
        /* <DEDUP_REMOVED lines=14> */
[----:B------:R-:W3:Y:S04]  /*1c480*/  LDL.LU R6, [R1+0x5b4] ;  /* 0x0005b40001067983 */ /* 0x000ee80000300800 */
[----:B---3--:R0:W-:Y:S04]  /*1c490*/  STL [R1+0x720], R6 ;  /* 0x0007200601007387 */ /* 0x0081e80000100800 */
[----:B0-----:R-:W3:Y:S04]  /*1c4a0*/  LDL.LU R6, [R1+0x5c4] ;  /* 0x0005c40001067983 */ /* 0x001ee80000300800 */
        /* <DEDUP_REMOVED lines=15> */
[----:B0-----:R-:W2:Y:S04]  /*1c5a0*/  LDL.LU R6, [R1+0x5cc] ;  /* 0x0005cc0001067983 */ /* 0x001ea80000300800 */
[----:B------:R-:W3:Y:S04]  /*1c5b0*/  LDL.LU R5, [R1+0x614] ;  /* 0x0006140001057983 */ /* 0x000ee80000300800 */
[----:B---3--:R0:W-:Y:S04]  /*1c5c0*/  STL [R1+0x71c], R5 ;  /* 0x00071c0501007387 */ /* 0x0081e80000100800 */
[----:B0-----:R-:W3:Y:S04]  /*1c5d0*/  LDL.LU R5, [R1+0x5a4] ;  /* 0x0005a40001057983 */ /* 0x001ee80000300800 */
[----:B------:R-:W4:Y:S04]  /*1c5e0*/  LDL.LU R4, [R1+0x674] ;  /* 0x0006740001047983 */ /* 0x000f280000300800 */
[----:B----4-:R0:W-:Y:S04]  /*1c5f0*/  STL [R1+0x718], R4 ;  /* 0x0007180401007387 */ /* 0x0101e80000100800 */
[----:B0-----:R-:W4:Y:S04]  /*1c600*/  LDL.LU R4, [R1+0x5e4] ;  /* 0x0005e40001047983 */ /* 0x001f280000300800 */
[----:B------:R-:W2:Y:S04]  /*1c610*/  LDL.LU R11, [R1+0x5d0] ;  /* 0x0005d000010b7983 */ /* 0x000ea80000300800 */
[----:B--2---:R0:W-:Y:S04]  /*1c620*/  STL [R1+0x714], R11 ;  /* 0x0007140b01007387 */ /* 0x0041e80000100800 */
[----:B0-----:R-:W2:Y:S04]  /*1c630*/  LDL.LU R11, [R1+0x654] ;  /* 0x00065400010b7983 */ /* 0x001ea80000300800 */
        /* <DEDUP_REMOVED lines=42> */
[----:B-----5:R-:W2:Y:S01]  /*1c8e0*/  LDL.LU R0, [R1+0x684] ;  /* 0x0006840001007983 */ /* 0x020ea20000300800 */
[----:B------:R-:W-:-:S03]  /*1c8f0*/  F2FP.BF16.F32.PACK_AB R7, R6, R7 ;  /* 0x000000070607723e */ /* 0x000fc600000010ff */
[----:B--2---:R0:W-:Y:S04]  /*1c900*/  STL [R1+0x6d8], R0 ;  /* 0x0006d80001007387 */ /* 0x0041e80000100800 */
[----:B0-----:R-:W2:Y:S04]  /*1c910*/  LDL.LU R0, [R1+0x644] ;  /* 0x0006440001007983 */ /* 0x001ea80000300800 */
        /* <DEDUP_REMOVED lines=11> */
[----:B0-----:R-:W2:Y:S02]  /*1c9d0*/  LDL.LU R7, [R1+0x75c] ;  /* 0x00075c0001077983 */ /* 0x001ea40000300800 */
[----:B--2---:R-:W-:-:S02]  /*1c9e0*/  F2FP.BF16.F32.PACK_AB R7, R6, R7 ;  /* 0x000000070607723e */ /* 0x004fc400000010ff */
        /* <DEDUP_REMOVED lines=25> */
[----:B------:R0:W-:Y:S04]  /*1cb80*/  STL [R1], R7 ;  /* 0x0000000701007387 */ /* 0x0001e80000100800 */
[----:B0-----:R-:W2:Y:S02]  /*1cb90*/  LDL.LU R7, [R1+0x724] ;  /* 0x0007240001077983 */ /* 0x001ea40000300800 */
[----:B--2---:R-:W-:-:S02]  /*1cba0*/  F2FP.BF16.F32.PACK_AB R7, R6, R7 ;  /* 0x000000070607723e */ /* 0x004fc400000010ff */
[----:B------:R-:W3:Y:S02]  /*1cbb0*/  LDL.LU R6, [R1+0x720] ;  /* 0x0007200001067983 */ /* 0x000ee40000300800 */
[----:B---3--:R-:W-:Y:S02]  /*1cbc0*/  F2FP.BF16.F32.PACK_AB R6, R5, R6 ;  /* 0x000000060506723e */ /* 0x008fe400000010ff */
[----:B------:R-:W4:Y:S02]  /*1cbd0*/  LDL.LU R5, [R1+0x71c] ;  /* 0x00071c0001057983 */ /* 0x000f240000300800 */
[----:B----4-:R-:W-:Y:S02]  /*1cbe0*/  F2FP.BF16.F32.PACK_AB R5, R4, R5 ;  /* 0x000000050405723e */ /* 0x010fe400000010ff */
[----:B------:R-:W2:Y:S02]  /*1cbf0*/  LDL.LU R4, [R1+0x718] ;  /* 0x0007180001047983 */ /* 0x000ea40000300800 */
[----:B--2---:R-:W-:-:S02]  /*1cc00*/  F2FP.BF16.F32.PACK_AB R4, R11, R4 ;  /* 0x000000040b04723e */ /* 0x004fc400000010ff */
[----:B------:R-:W2:Y:S02]  /*1cc10*/  LDL.LU R11, [R1+0x714] ;  /* 0x00071400010b7983 */ /* 0x000ea40000300800 */
[----:B--2---:R-:W-:Y:S02]  /*1cc20*/  F2FP.BF16.F32.PACK_AB R11, R10, R11 ;  /* 0x0000000b0a0b723e */ /* 0x004fe400000010ff */
[----:B------:R-:W2:Y:S02]  /*1cc30*/  LDL.LU R10, [R1+0x710] ;  /* 0x00071000010a7983 */ /* 0x000ea40000300800 */
[----:B--2---:R-:W-:Y:S02]  /*1cc40*/  F2FP.BF16.F32.PACK_AB R10, R9, R10 ;  /* 0x0000000a090a723e */ /* 0x004fe400000010ff */
        /* <DEDUP_REMOVED lines=26> */
[----:B------:R-:W2:Y:S01]  /*1cdf0*/  LDL.LU R0, [R1+0x6d8] ;  /* 0x0006d80001007983 */ /* 0x000ea20000300800 */
[----:B------:R-:W-:Y:S02]  /*1ce00*/  F2FP.BF16.F32.PACK_AB R26, R26, R24 ;  /* 0x000000181a1a723e */ /* 0x000fe400000010ff */
[----:B------:R-:W-:Y:S02]  /*1ce10*/  F2FP.BF16.F32.PACK_AB R27, R2, R27 ;  /* 0x0000001b021b723e */ /* 0x000fe400000010ff */
[----:B------:R-:W-:Y:S02]  /*1ce20*/  F2FP.BF16.F32.PACK_AB R25, R25, R3 ;  /* 0x000000031919723e */ /* 0x000fe400000010ff */
[----:B------:R-:W-:Y:S02]  /*1ce30*/  F2FP.BF16.F32.PACK_AB R24, R28, R29 ;  /* 0x0000001d1c18723e */ /* 0x000fe400000010ff */
[----:B--2---:R-:W-:-:S07]  /*1ce40*/  F2FP.BF16.F32.PACK_AB R20, R0, R20 ;  /* 0x000000140014723e */ /* 0x004fce00000010ff */
.L_x_1:
[----:B------:R-:W2:Y:S01]  /*1ce50*/  LDL.LU R28, [R1+0x6d4] ;  /* 0x0006d400011c7983 */ /* 0x000ea20000300800 */
[----:B------:R-:W1:Y:S01]  /*1ce60*/  S2UR UR5, SR_CgaCtaId ;  /* 0x00000000000579c3 */ /* 0x000e620000008800 */
[----:B------:R-:W-:Y:S01]  /*1ce70*/  UMOV UR4, 0x400 ;  /* 0x0000040000047882 */ /* 0x000fe20000000000 */
[----:B------:R-:W3:Y:S01]  /*1ce80*/  LDCU UR6, c[0x0][0x3b4] ;  /* 0x00007680ff0677ac */ /* 0x000ee20008000800 */
[----:B------:R-:W4:Y:S01]  /*1ce90*/  S2R R29, SR_TID.X ;  /* 0x00000000001d7919 */ /* 0x000f220000002100 */
[----:B------:R-:W5:Y:S01]  /*1cea0*/  LDCU.128 UR12, c[0x0][0x390] ;  /* 0x00007200ff0c77ac */ /* 0x000f620008000c00 */
[----:B------:R-:W0:Y:S01]  /*1ceb0*/  S2R R2, SR_TID.X ;  /* 0x0000000000027919 */ /* 0x000e220000002100 */
[----:B-1----:R-:W-:Y:S01]  /*1cec0*/  ULEA UR4, UR5, UR4, 0x18 ;  /* 0x0000000405047291 */ /* 0x002fe2000f8ec0ff */
[C---:B0---4-:R-:W-:Y:S02]  /*1ced0*/  IMAD.SHL.U32 R0, R29.reuse, 0x200, RZ ;  /* 0x000002001d007824 */ /* 0x051fe400078e00ff */
[----:B------:R-:W-:Y:S01]  /*1cee0*/  IMAD.SHL.U32 R3, R29, 0x800, RZ ;  /* 0x000008001d037824 */ /* 0x000fe200078e00ff */
[----:B------:R-:W-:-:S02]  /*1cef0*/  LOP3.LUT R2, R2, 0x40, RZ, 0xc0, !PT ;  /* 0x0000004002027812 */ /* 0x000fc400078ec0ff */
[----:B------:R-:W-:Y:S02]  /*1cf00*/  LOP3.LUT R0, R0, 0x3000, RZ, 0xc0, !PT ;  /* 0x0000300000007812 */ /* 0x000fe400078ec0ff */
[----:B------:R-:W-:Y:S01]  /*1cf10*/  LOP3.LUT R3, R3, 0x3000, RZ, 0xc0, !PT ;  /* 0x0000300003037812 */ /* 0x000fe200078ec0ff */
[----:B------:R-:W-:Y:S01]  /*1cf20*/  BAR.SYNC.DEFER_BLOCKING 0x0 ;  /* 0x0000000000007b1d */ /* 0x000fe20000010000 */
[----:B--2---:R-:W-:Y:S01]  /*1cf30*/  LOP3.LUT R0, R0, 0xc60, R28, 0xf8, !PT ;  /* 0x00000c6000007812 */ /* 0x004fe200078ef81c */
[C---:B------:R-:W-:Y:S01]  /*1cf40*/  IMAD.SHL.U32 R28, R29.reuse, 0x4, RZ ;  /* 0x000000041d1c7824 */ /* 0x040fe200078e00ff */
[----:B------:R-:W-:-:S04]  /*1cf50*/  LOP3.LUT R29, R29, 0x3f, RZ, 0xc0, !PT ;  /* 0x0000003f1d1d7812 */ /* 0x000fc800078ec0ff */
[----:B------:R-:W-:Y:S01]  /*1cf60*/  LOP3.LUT R0, R0, 0x70, R28, 0x78, !PT ;  /* 0x0000007000007812 */ /* 0x000fe200078e781c */
[----:B------:R-:W-:Y:S02]  /*1cf70*/  IMAD R3, R29, 0x10, R3 ;  /* 0x000000101d037824 */ /* 0x000fe400078e0203 */
[----:B------:R-:W3:Y:S01]  /*1cf80*/  LDL.LU R29, [R1+0x6d0] ;  /* 0x0006d000011d7983 */ /* 0x000ee20000300800 */
[----:B------:R-:W-:-:S03]  /*1cf90*/  SHF.R.U32.HI R2, RZ, 0x1, R2 ;  /* 0x00000001ff027819 */ /* 0x000fc60000011602 */
[----:B------:R0:W-:Y:S01]  /*1cfa0*/  STS.128 [R0+UR4], R24 ;  /* 0x0000001800007988 */ /* 0x0001e20008000c04 */
[----:B------:R-:W-:-:S03]  /*1cfb0*/  LOP3.LUT R3, R3, R2, RZ, 0x3c, !PT ;  /* 0x0000000203037212 */ /* 0x000fc600078e3cff */
[----:B0-----:R-:W2:Y:S04]  /*1cfc0*/  LDL.LU R27, [R1+0x6a0] ;  /* 0x0006a000011b7983 */ /* 0x001ea80000300800 */
[----:B------:R0:W-:Y:S04]  /*1cfd0*/  STS.128 [R0+UR4+0x200], R20 ;  /* 0x0002001400007988 */ /* 0x0001e80008000c04 */
[----:B------:R1:W-:Y:S04]  /*1cfe0*/  STS.128 [R0+UR4+0x80], R16 ;  /* 0x0000801000007988 */ /* 0x0003e80008000c04 */
[----:B0-----:R-:W4:Y:S04]  /*1cff0*/  LDL.LU R20, [R1+0x10] ;  /* 0x0000100001147983 */ /* 0x001f280000300800 */
[----:B------:R-:W4:Y:S04]  /*1d000*/  LDL.LU R21, [R1+0x14] ;  /* 0x0000140001157983 */ /* 0x000f280000300800 */
[----:B------:R-:W4:Y:S04]  /*1d010*/  LDL.LU R22, [R1+0x18] ;  /* 0x0000180001167983 */ /* 0x000f280000300800 */
[----:B------:R-:W4:Y:S04]  /*1d020*/  LDL.LU R23, [R1+0x1c] ;  /* 0x00001c0001177983 */ /* 0x000f280000300800 */
[----:B-1----:R-:W4:Y:S04]  /*1d030*/  LDL.LU R16, [R1] ;  /* 0x0000000001107983 */ /* 0x002f280000300800 */
[----:B------:R-:W4:Y:S04]  /*1d040*/  LDL.LU R17, [R1+0x4] ;  /* 0x0000040001117983 */ /* 0x000f280000300800 */
[----:B------:R-:W4:Y:S04]  /*1d050*/  LDL.LU R18, [R1+0x8] ;  /* 0x0000080001127983 */ /* 0x000f280000300800 */
[----:B------:R-:W4:Y:S01]  /*1d060*/  LDL.LU R19, [R1+0xc] ;  /* 0x00000c0001137983 */ /* 0x000f220000300800 */
[----:B------:R-:W0:Y:S03]  /*1d070*/  S2R R28, SR_TID.X ;  /* 0x00000000001c7919 */ /* 0x000e260000002100 */
[----:B------:R-:W-:Y:S04]  /*1d080*/  STS.128 [R0+UR4+0x100], R8 ;  /* 0x0001000800007988 */ /* 0x000fe80008000c04 */
[----:B------:R1:W-:Y:S04]  /*1d090*/  STS.128 [R0+UR4+0x300], R4 ;  /* 0x0003000400007988 */ /* 0x0003e80008000c04 */
[----:B------:R-:W-:Y:S01]  /*1d0a0*/  STS.128 [R0+UR4+0x280], R12 ;  /* 0x0002800c00007988 */ /* 0x000fe20008000c04 */
[----:B-1----:R-:W1:Y:S01]  /*1d0b0*/  LDC R6, c[0x0][0x3b8] ;  /* 0x0000ee00ff067b82 */ /* 0x002e620000000800 */
[----:B0-----:R-:W-:-:S04]  /*1d0c0*/  SHF.R.U32.HI R2, RZ, 0x5, R28 ;  /* 0x00000005ff027819 */ /* 0x001fc8000001161c */
[----:B------:R-:W-:Y:S01]  /*1d0d0*/  SGXT.U32 R2, R2, 0x2 ;  /* 0x000000020202781a */ /* 0x000fe20000000000 */
[C---:B---3--:R-:W-:Y:S01]  /*1d0e0*/  IMAD R28, R29.reuse, UR6, RZ ;  /* 0x000000061d1c7c24 */ /* 0x048fe2000f8e02ff */
[----:B-----5:R-:W-:Y:S02]  /*1d0f0*/  ISETP.GE.AND P0, PT, R29, UR14, PT ;  /* 0x0000000e1d007c0c */ /* 0x020fe4000bf06270 */
[C-C-:B--2---:R-:W-:Y:S02]  /*1d100*/  LOP3.LUT R9, R27.reuse, 0xf4, R2.reuse, 0xfe, !PT ;  /* 0x000000f41b097812 */ /* 0x144fe400078efe02 */
[C-C-:B------:R-:W-:Y:S02]  /*1d110*/  LOP3.LUT R8, R27.reuse, 0xf0, R2.reuse, 0xfe, !PT ;  /* 0x000000f01b087812 */ /* 0x140fe400078efe02 */
[C---:B------:R-:W-:Y:S01]  /*1d120*/  LOP3.LUT R7, R27.reuse, 0xec, R2, 0xfe, !PT ;  /* 0x000000ec1b077812 */ /* 0x040fe200078efe02 */
[----:B------:R0:W-:Y:S01]  /*1d130*/  STL [R1+0x118], R9 ;  /* 0x0001180901007387 */ /* 0x0001e20000100800 */
[----:B------:R-:W-:-:S02]  /*1d140*/  LOP3.LUT R5, R27, R2, RZ, 0xfc, !PT ;  /* 0x000000021b057212 */ /* 0x000fc400078efcff */
[C-C-:B------:R-:W-:Y:S01]  /*1d150*/  LOP3.LUT R4, R27.reuse, 0xf8, R2.reuse, 0xfe, !PT ;  /* 0x000000f81b047812 */ /* 0x140fe200078efe02 */
[----:B------:R2:W-:Y:S04]  /*1d160*/  STL [R1+0xd0], R8 ;  /* 0x0000d00801007387 */ /* 0x0005e80000100800 */
[----:B------:R3:W-:Y:S01]  /*1d170*/  STL [R1+0x114], R7 ;  /* 0x0001140701007387 */ /* 0x0007e20000100800 */
[C-C-:B0-----:R-:W-:Y:S02]  /*1d180*/  LOP3.LUT R9, R27.reuse, 0xe8, R2.reuse, 0xfe, !PT ;  /* 0x000000e81b097812 */ /* 0x141fe400078efe02 */
[----:B--2---:R-:W-:-:S03]  /*1d190*/  LOP3.LUT R8, R27, 0xe4, R2, 0xfe, !PT ;  /* 0x000000e41b087812 */ /* 0x004fc600078efe02 */
[----:B------:R0:W-:Y:S01]  /*1d1a0*/  STL [R1+0x110], R9 ;  /* 0x0001100901007387 */ /* 0x0001e20000100800 */
[----:B---3--:R-:W-:-:S03]  /*1d1b0*/  LOP3.LUT R7, R27, 0xe0, R2, 0xfe, !PT ;  /* 0x000000e01b077812 */ /* 0x008fc600078efe02 */
[----:B------:R2:W-:Y:S04]  /*1d1c0*/  STL [R1+0x10c], R8 ;  /* 0x00010c0801007387 */ /* 0x0005e80000100800 */
[----:B------:R3:W-:Y:S01]  /*1d1d0*/  STL [R1+0x108], R7 ;  /* 0x0001080701007387 */ /* 0x0007e20000100800 */
[----:B0-----:R-:W-:-:S03]  /*1d1e0*/  LOP3.LUT R9, R27, 0xdc, R2, 0xfe, !PT ;  /* 0x000000dc1b097812 */ /* 0x001fc600078efe02 */
[----:B----4-:R-:W-:Y:S01]  /*1d1f0*/  STS.128 [R0+UR4+0x380], R20 ;  /* 0x0003801400007988 */ /* 0x010fe20008000c04 */
[----:B--2---:R-:W-:-:S03]  /*1d200*/  LOP3.LUT R8, R27, 0xd8, R2, 0xfe, !PT ;  /* 0x000000d81b087812 */ /* 0x004fc600078efe02 */
[----:B------:R0:W-:Y:S01]  /*1d210*/  STL [R1+0x104], R9 ;  /* 0x0001040901007387 */ /* 0x0001e20000100800 */
[----:B---3--:R-:W-:-:S03]  /*1d220*/  LOP3.LUT R7, R27, 0xd4, R2, 0xfe, !PT ;  /* 0x000000d41b077812 */ /* 0x008fc600078efe02 */
[----:B------:R2:W-:Y:S04]  /*1d230*/  STL [R1+0x100], R8 ;  /* 0x0001000801007387 */ /* 0x0005e80000100800 */
[----:B------:R3:W-:Y:S01]  /*1d240*/  STL [R1+0xfc], R7 ;  /* 0x0000fc0701007387 */ /* 0x0007e20000100800 */
[----:B0-----:R-:W-:-:S03]  /*1d250*/  LOP3.LUT R9, R27, 0xd0, R2, 0xfe, !PT ;  /* 0x000000d01b097812 */ /* 0x001fc600078efe02 */
[----:B------:R-:W-:Y:S01]  /*1d260*/  STS.128 [R0+UR4+0x180], R16 ;  /* 0x0001801000007988 */ /* 0x000fe20008000c04 */
[----:B------:R-:W-:Y:S02]  /*1d270*/  LOP3.LUT R23, R3, 0x40, RZ, 0x3c, !PT ;  /* 0x0000004003177812 */ /* 0x000fe400078e3cff */
[C-C-:B--2---:R-:W-:Y:S01]  /*1d280*/  LOP3.LUT R8, R27.reuse, 0xcc, R2.reuse, 0xfe, !PT ;  /* 0x000000cc1b087812 */ /* 0x144fe200078efe02 */
[----:B------:R0:W-:Y:S01]  /*1d290*/  STL [R1+0xf8], R9 ;  /* 0x0000f80901007387 */ /* 0x0001e20000100800 */
[----:B---3--:R-:W-:-:S03]  /*1d2a0*/  LOP3.LUT R7, R27, 0xc8, R2, 0xfe, !PT ;  /* 0x000000c81b077812 */ /* 0x008fc600078efe02 */
[----:B------:R2:W-:Y:S04]  /*1d2b0*/  STL [R1+0xf4], R8 ;  /* 0x0000f40801007387 */ /* 0x0005e80000100800 */
[----:B------:R3:W-:Y:S01]  /*1d2c0*/  STL [R1+0xf0], R7 ;  /* 0x0000f00701007387 */ /* 0x0007e20000100800 */
[C-C-:B0-----:R-:W-:Y:S01]  /*1d2d0*/  LOP3.LUT R9, R27.reuse, 0xc4, R2.reuse, 0xfe, !PT ;  /* 0x000000c41b097812 */ /* 0x141fe200078efe02 */
[----:B------:R-:W-:Y:S01]  /*1d2e0*/  BAR.SYNC.DEFER_BLOCKING 0x0 ;  /* 0x0000000000007b1d */ /* 0x000fe20000010000 */
[----:B------:R-:W-:Y:S02]  /*1d2f0*/  LEA R0, P1, R28, UR12, 0x1 ;  /* 0x0000000c1c007c11 */ /* 0x000fe4000f8208ff */
[C-C-:B--2---:R-:W-:Y:S02]  /*1d300*/  LOP3.LUT R8, R27.reuse, 0xc0, R2.reuse, 0xfe, !PT ;  /* 0x000000c01b087812 */ /* 0x144fe400078efe02 */
[C-C-:B---3--:R-:W-:Y:S01]  /*1d310*/  LOP3.LUT R7, R27.reuse, 0xbc, R2.reuse, 0xfe, !PT ;  /* 0x000000bc1b077812 */ /* 0x148fe200078efe02 */
[----:B------:R0:W-:Y:S04]  /*1d320*/  STL [R1+0xec], R9 ;  /* 0x0000ec0901007387 */ /* 0x0001e80000100800 */
[----:B------:R2:W-:Y:S04]  /*1d330*/  STL [R1+0xe8], R8 ;  /* 0x0000e80801007387 */ /* 0x0005e80000100800 */
[----:B------:R3:W-:Y:S01]  /*1d340*/  STL [R1+0xe4], R7 ;  /* 0x0000e40701007387 */ /* 0x0007e20000100800 */
[----:B0-----:R-:W-:-:S02]  /*1d350*/  LOP3.LUT R9, R27, 0xb8, R2, 0xfe, !PT ;  /* 0x000000b81b097812 */ /* 0x001fc400078efe02 */
[----:B--2---:R-:W-:-:S03]  /*1d360*/  LOP3.LUT R8, R27, 0xb4, R2, 0xfe, !PT ;  /* 0x000000b41b087812 */ /* 0x004fc600078efe02 */
[----:B------:R0:W-:Y:S01]  /*1d370*/  STL [R1+0xe0], R9 ;  /* 0x0000e00901007387 */ /* 0x0001e20000100800 */
[----:B---3--:R-:W-:-:S03]  /*1d380*/  LOP3.LUT R7, R27, 0xb0, R2, 0xfe, !PT ;  /* 0x000000b01b077812 */ /* 0x008fc600078efe02 */
[----:B------:R2:W-:Y:S04]  /*1d390*/  STL [R1+0xdc], R8 ;  /* 0x0000dc0801007387 */ /* 0x0005e80000100800 */
[----:B------:R3:W-:Y:S01]  /*1d3a0*/  STL [R1+0xd8], R7 ;  /* 0x0000d80701007387 */ /* 0x0007e20000100800 */
[----:B0-----:R-:W-:-:S03]  /*1d3b0*/  LOP3.LUT R9, R27, 0xac, R2, 0xfe, !PT ;  /* 0x000000ac1b097812 */ /* 0x001fc600078efe02 */
[----:B------:R-:W-:Y:S01]  /*1d3c0*/  LDS.128 R12, [R23+UR4] ;  /* 0x00000004170c7984 */ /* 0x000fe20008000c00 */
[----:B--2---:R-:W-:-:S03]  /*1d3d0*/  LOP3.LUT R8, R27, 0xa8, R2, 0xfe, !PT ;  /* 0x000000a81b087812 */ /* 0x004fc600078efe02 */
[----:B------:R0:W-:Y:S01]  /*1d3e0*/  STL [R1+0xd4], R9 ;  /* 0x0000d40901007387 */ /* 0x0001e20000100800 */
[----:B---3--:R-:W-:-:S03]  /*1d3f0*/  LOP3.LUT R7, R27, 0xa4, R2, 0xfe, !PT ;  /* 0x000000a41b077812 */ /* 0x008fc600078efe02 */
[----:B------:R2:W-:Y:S04]  /*1d400*/  STL [R1+0xcc], R8 ;  /* 0x0000cc0801007387 */ /* 0x0005e80000100800 */
[----:B------:R3:W-:Y:S01]  /*1d410*/  STL [R1+0xc8], R7 ;  /* 0x0000c80701007387 */ /* 0x0007e20000100800 */
[----:B0-----:R-:W-:-:S03]  /*1d420*/  LOP3.LUT R9, R27, 0xa0, R2, 0xfe, !PT ;  /* 0x000000a01b097812 */ /* 0x001fc600078efe02 */
[----:B------:R-:W-:Y:S01]  /*1d430*/  LDS.128 R16, [R3+UR4+0x400] ;  /* 0x0004000403107984 */ /* 0x000fe20008000c00 */
[----:B--2---:R-:W-:-:S03]  /*1d440*/  LOP3.LUT R8, R27, 0x9c, R2, 0xfe, !PT ;  /* 0x0000009c1b087812 */ /* 0x004fc600078efe02 */
[----:B------:R0:W-:Y:S01]  /*1d450*/  STL [R1+0xc4], R9 ;  /* 0x0000c40901007387 */ /* 0x0001e20000100800 */
[----:B---3--:R-:W-:-:S03]  /*1d460*/  LOP3.LUT R7, R27, 0x98, R2, 0xfe, !PT ;  /* 0x000000981b077812 */ /* 0x008fc600078efe02 */
        /* <DEDUP_REMOVED lines=34> */
[----:B------:R-:W-:Y:S01]  /*1d690*/  STL [R1+0x7c], R9 ;  /* 0x00007c0901007387 */ /* 0x000fe20000100800 */
[----:B---3--:R-:W-:-:S03]  /*1d6a0*/  LOP3.LUT R7, R27, 0x50, R2, 0xfe, !PT ;  /* 0x000000501b077812 */ /* 0x008fc600078efe02 */
[----:B------:R-:W-:Y:S04]  /*1d6b0*/  STL [R1+0x78], R8 ;  /* 0x0000780801007387 */ /* 0x000fe80000100800 */
[----:B------:R-:W0:Y:S04]  /*1d6c0*/  LDS.128 R8, [R3+UR4] ;  /* 0x0000000403087984 */ /* 0x000e280008000c00 */
[----:B------:R2:W-:Y:S02]  /*1d6d0*/  STL [R1+0x74], R7 ;  /* 0x0000740701007387 */ /* 0x0005e40000100800 */
[----:B--2---:R-:W-:-:S02]  /*1d6e0*/  LOP3.LUT R7, R27, 0x48, R2, 0xfe, !PT ;  /* 0x000000481b077812 */ /* 0x004fc400078efe02 */
[----:B0-----:R0:W-:Y:S01]  /*1d6f0*/  STL.64 [R1+0x20], R8 ;  /* 0x0000200801007387 */ /* 0x0011e20000100a00 */
[----:B------:R-:W-:-:S03]  /*1d700*/  IMAD.MOV.U32 R24, RZ, RZ, R8 ;  /* 0x000000ffff187224 */ /* 0x000fc600078e0008 */
[----:B------:R-:W-:Y:S01]  /*1d710*/  STL.64 [R1+0x28], R10 ;  /* 0x0000280a01007387 */ /* 0x000fe20000100a00 */
[C-C-:B0-----:R-:W-:Y:S02]  /*1d720*/  LOP3.LUT R9, R27.reuse, 0x4c, R2.reuse, 0xfe, !PT ;  /* 0x0000004c1b097812 */ /* 0x141fe400078efe02 */
[----:B------:R-:W-:-:S03]  /*1d730*/  LOP3.LUT R8, R27, 0x44, R2, 0xfe, !PT ;  /* 0x000000441b087812 */ /* 0x000fc600078efe02 */
[----:B------:R0:W-:Y:S04]  /*1d740*/  STL [R1+0x70], R9 ;  /* 0x0000700901007387 */ /* 0x0001e80000100800 */
[----:B------:R2:W-:Y:S04]  /*1d750*/  STL [R1+0x6c], R7 ;  /* 0x00006c0701007387 */ /* 0x0005e80000100800 */
[----:B------:R3:W-:Y:S01]  /*1d760*/  STL [R1+0x68], R8 ;  /* 0x0000680801007387 */ /* 0x0007e20000100800 */
[C-C-:B0-----:R-:W-:Y:S02]  /*1d770*/  LOP3.LUT R9, R27.reuse, 0xfc, R2.reuse, 0xfe, !PT ;  /* 0x000000fc1b097812 */ /* 0x141fe400078efe02 */
[----:B--2---:R-:W-:-:S02]  /*1d780*/  LOP3.LUT R7, R27, 0x40, R2, 0xfe, !PT ;  /* 0x000000401b077812 */ /* 0x004fc400078efe02 */
[----:B---3--:R-:W-:-:S03]  /*1d790*/  LOP3.LUT R8, R27, 0x3c, R2, 0xfe, !PT ;  /* 0x0000003c1b087812 */ /* 0x008fc600078efe02 */
[----:B------:R0:W-:Y:S04]  /*1d7a0*/  STL [R1+0x64], R7 ;  /* 0x0000640701007387 */ /* 0x0001e80000100800 */
[----:B------:R2:W-:Y:S04]  /*1d7b0*/  STL [R1+0x11c], R9 ;  /* 0x00011c0901007387 */ /* 0x0005e80000100800 */
[----:B------:R3:W-:Y:S01]  /*1d7c0*/  STL [R1+0x5c], R8 ;  /* 0x00005c0801007387 */ /* 0x0007e20000100800 */
[----:B0-----:R-:W-:-:S03]  /*1d7d0*/  LOP3.LUT R7, R27, 0x38, R2, 0xfe, !PT ;  /* 0x000000381b077812 */ /* 0x001fc600078efe02 */
[----:B------:R0:W-:Y:S01]  /*1d7e0*/  STL [R1+0x6e4], R13 ;  /* 0x0006e40d01007387 */ /* 0x0001e20000100800 */
[----:B--2---:R-:W-:-:S03]  /*1d7f0*/  LOP3.LUT R9, R27, 0x30, R2, 0xfe, !PT ;  /* 0x000000301b097812 */ /* 0x004fc600078efe02 */
[----:B------:R2:W-:Y:S01]  /*1d800*/  STL [R1+0x58], R7 ;  /* 0x0000580701007387 */ /* 0x0005e20000100800 */
[----:B---3--:R-:W-:-:S03]  /*1d810*/  LOP3.LUT R8, R27, 0x34, R2, 0xfe, !PT ;  /* 0x000000341b087812 */ /* 0x008fc600078efe02 */
[----:B------:R-:W-:Y:S01]  /*1d820*/  STL [R1+0x6dc], R14 ;  /* 0x0006dc0e01007387 */ /* 0x000fe20000100800 */
[----:B0-----:R-:W-:-:S03]  /*1d830*/  LOP3.LUT R13, R27, 0x1c, R2, 0xfe, !PT ;  /* 0x0000001c1b0d7812 */ /* 0x001fc600078efe02 */
[----:B------:R-:W-:Y:S01]  /*1d840*/  STL [R1+0x6d8], R15 ;  /* 0x0006d80f01007387 */ /* 0x000fe20000100800 */
[----:B--2---:R-:W-:-:S03]  /*1d850*/  LOP3.LUT R7, R27, 0x2c, R2, 0xfe, !PT ;  /* 0x0000002c1b077812 */ /* 0x004fc600078efe02 */
[----:B------:R0:W-:Y:S04]  /*1d860*/  STL [R1+0x54], R8 ;  /* 0x0000540801007387 */ /* 0x0001e80000100800 */
[----:B------:R-:W-:Y:S04]  /*1d870*/  STL [R1+0x50], R9 ;  /* 0x0000500901007387 */ /* 0x000fe80000100800 */
[----:B------:R2:W-:Y:S01]  /*1d880*/  STL [R1+0x4c], R7 ;  /* 0x00004c0701007387 */ /* 0x0005e20000100800 */
[----:B0-----:R-:W-:-:S05]  /*1d890*/  LOP3.LUT R8, R27, 0x28, R2, 0xfe, !PT ;  /* 0x000000281b087812 */ /* 0x001fca00078efe02 */
[----:B------:R0:W-:Y:S01]  /*1d8a0*/  STL [R1+0x48], R8 ;  /* 0x0000480801007387 */ /* 0x0001e20000100800 */
[----:B--2---:R-:W-:-:S03]  /*1d8b0*/  LOP3.LUT R7, R27, 0x24, R2, 0xfe, !PT ;  /* 0x000000241b077812 */ /* 0x004fc600078efe02 */
[----:B------:R-:W-:Y:S04]  /*1d8c0*/  STL.64 [R1+0x10], R16 ;  /* 0x0000101001007387 */ /* 0x000fe80000100a00 */
[----:B------:R-:W-:Y:S01]  /*1d8d0*/  STL.64 [R1+0x18], R18 ;  /* 0x0000181201007387 */ /* 0x000fe20000100a00 */
[----:B0-----:R-:W-:-:S03]  /*1d8e0*/  LOP3.LUT R8, R27, 0x20, R2, 0xfe, !PT ;  /* 0x000000201b087812 */ /* 0x001fc600078efe02 */
[----:B------:R0:W-:Y:S04]  /*1d8f0*/  STL [R1+0x40], R7 ;  /* 0x0000400701007387 */ /* 0x0001e80000100800 */
[----:B------:R-:W-:Y:S04]  /*1d900*/  STL [R1+0x3c], R8 ;  /* 0x00003c0801007387 */ /* 0x000fe80000100800 */
[----:B------:R-:W2:Y:S01]  /*1d910*/  LDS.128 R8, [R23+UR4+0x400] ;  /* 0x0004000417087984 */ /* 0x000ea20008000c00 */
[----:B0-----:R-:W-:-:S03]  /*1d920*/  LOP3.LUT R7, R27, 0x18, R2, 0xfe, !PT ;  /* 0x000000181b077812 */ /* 0x001fc600078efe02 */
[----:B------:R-:W-:Y:S04]  /*1d930*/  STL [R1+0x38], R13 ;  /* 0x0000380d01007387 */ /* 0x000fe80000100800 */
[----:B------:R-:W-:Y:S04]  /*1d940*/  STL [R1+0x6f4], R23 ;  /* 0x0006f41701007387 */ /* 0x000fe80000100800 */
[----:B------:R-:W-:Y:S04]  /*1d950*/  STL [R1+0x34], R7 ;  /* 0x0000340701007387 */ /* 0x000fe80000100800 */
[----:B------:R-:W0:Y:S04]  /*1d960*/  LDS.128 R20, [R3+UR4+0x800] ;  /* 0x0008000403147984 */ /* 0x000e280008000c00 */
[----:B--2---:R2:W-:Y:S04]  /*1d970*/  STL [R1+0x6ec], R9 ;  /* 0x0006ec0901007387 */ /* 0x0045e80000100800 */
[----:B--2---:R-:W2:Y:S01]  /*1d980*/  LDL.LU R9, [R1+0x10] ;  /* 0x0000100001097983 */ /* 0x004ea20000300800 */
[--C-:B------:R-:W-:Y:S01]  /*1d990*/  LOP3.LUT R7, R27, 0x14, R2.reuse, 0xfe, !PT ;  /* 0x000000141b077812 */ /* 0x100fe200078efe02 */
[C---:B-1----:R-:W-:Y:S01]  /*1d9a0*/  IMAD R13, R5.reuse, R6, RZ ;  /* 0x00000006050d7224 */ /* 0x042fe200078e02ff */
[----:B------:R-:W-:Y:S01]  /*1d9b0*/  ISETP.LT.AND P3, PT, R5, UR15, !P0 ;  /* 0x0000000f05007c0c */ /* 0x000fe2000c761270 */
[----:B------:R1:W-:Y:S01]  /*1d9c0*/  STL [R1+0x6e8], R10 ;  /* 0x0006e80a01007387 */ /* 0x0003e20000100800 */
[C-C-:B------:R-:W-:Y:S01]  /*1d9d0*/  LOP3.LUT R29, R27.reuse, 0x10, R2.reuse, 0xfe, !PT ;  /* 0x000000101b1d7812 */ /* 0x140fe200078efe02 */
[----:B0-----:R-:W-:Y:S01]  /*1d9e0*/  IMAD.MOV.U32 R14, RZ, RZ, R21 ;  /* 0x000000ffff0e7224 */ /* 0x001fe200078e0015 */
[C-C-:B------:R-:W-:Y:S01]  /*1d9f0*/  LOP3.LUT R26, R27.reuse, 0xc, R2.reuse, 0xfe, !PT ;  /* 0x0000000c1b1a7812 */ /* 0x140fe200078efe02 */
[----:B------:R-:W-:Y:S01]  /*1da00*/  STL [R1+0x6e0], R11 ;  /* 0x0006e00b01007387 */ /* 0x000fe20000100800 */
[C---:B------:R-:W-:Y:S01]  /*1da10*/  LOP3.LUT R16, R27.reuse, 0x8, R2, 0xfe, !PT ;  /* 0x000000081b107812 */ /* 0x040fe200078efe02 */
[----:B------:R-:W-:Y:S01]  /*1da20*/  IMAD.MOV.U32 R15, RZ, RZ, R22 ;  /* 0x000000ffff0f7224 */ /* 0x000fe200078e0016 */
[----:B------:R-:W-:Y:S01]  /*1da30*/  LOP3.LUT R2, R27, 0x4, R2, 0xfe, !PT ;  /* 0x000000041b027812 */ /* 0x000fe200078efe02 */
[----:B------:R-:W-:Y:S01]  /*1da40*/  STL [R1+0x30], R7 ;  /* 0x0000300701007387 */ /* 0x000fe20000100800 */
[----:B------:R-:W-:Y:S01]  /*1da50*/  LEA.HI.X.SX32 R28, R28, UR13, 0x1, P1 ;  /* 0x0000000d1c1c7c11 */ /* 0x000fe200088f0eff */
[----:B-1----:R-:W-:-:S02]  /*1da60*/  IMAD.MOV.U32 R10, RZ, RZ, R20 ;  /* 0x000000ffff0a7224 */ /* 0x002fc400078e0014 */
[----:B------:R0:W-:Y:S04]  /*1da70*/  STL [R1+0xc], R23 ;  /* 0x00000c1701007387 */ /* 0x0001e80000100800 */
[----:B0-----:R-:W3:Y:S01]  /*1da80*/  LDL.LU R23, [R1+0x6f4] ;  /* 0x0006f40001177983 */ /* 0x001ee20000300800 */
[C---:B------:R-:W-:Y:S02]  /*1da90*/  LEA R20, P2, R13.reuse, R0, 0x1 ;  /* 0x000000000d147211 */ /* 0x040fe400078408ff */
[----:B------:R-:W-:Y:S01]  /*1daa0*/  ISETP.LT.AND P4, PT, R16, UR15, !P0 ;  /* 0x0000000f10007c0c */ /* 0x000fe2000c781270 */
[----:B------:R0:W-:Y:S01]  /*1dab0*/  STL [R1+0x6f0], R10 ;  /* 0x0006f00a01007387 */ /* 0x0001e20000100800 */
[----:B------:R-:W-:Y:S02]  /*1dac0*/  LEA.HI.X.SX32 R21, R13, R28, 0x1, P2 ;  /* 0x0000001c0d157211 */ /* 0x000fe400010f0eff */
[----:B------:R-:W-:Y:S01]  /*1dad0*/  ISETP.LT.AND P2, PT, R2, UR15, !P0 ;  /* 0x0000000f02007c0c */ /* 0x000fe2000c741270 */
[----:B------:R-:W4:Y:S01]  /*1dae0*/  LDL.LU R11, [R1+0x3c] ;  /* 0x00003c00010b7983 */ /* 0x000f220000300800 */
[----:B------:R-:W-:-:S03]  /*1daf0*/  ISETP.LT.AND P1, PT, R4, UR15, !P0 ;  /* 0x0000000f04007c0c */ /* 0x000fc6000c721270 */
[----:B------:R1:W-:Y:S01]  /*1db00*/  @P3 STG.E.U16 desc[UR8][R20.64], R24 ;  /* 0x0000001814003986 */ /* 0x0003e2000c101508 */
[----:B0-----:R-:W0:Y:S01]  /*1db10*/  LDC R10, c[0x0][0x3b8] ;  /* 0x0000ee00ff0a7b82 */ /* 0x001e220000000800 */
[----:B------:R-:W-:Y:S01]  /*1db20*/  ISETP.LT.AND P3, PT, R26, UR15, !P0 ;  /* 0x0000000f1a007c0c */ /* 0x000fe2000c761270 */
[-C--:B0-----:R-:W-:Y:S02]  /*1db30*/  IMAD R22, R2, R10.reuse, RZ ;  /* 0x0000000a02167224 */ /* 0x081fe400078e02ff */
[-C--:B------:R-:W-:Y:S02]  /*1db40*/  IMAD R25, R16, R10.reuse, RZ ;  /* 0x0000000a10197224 */ /* 0x080fe400078e02ff */
[----:B------:R-:W-:Y:S01]  /*1db50*/  IMAD R27, R26, R10, RZ ;  /* 0x0000000a1a1b7224 */ /* 0x000fe200078e02ff */
[-C--:B------:R-:W-:Y:S01]  /*1db60*/  LEA R2, P5, R22, R0.reuse, 0x1 ;  /* 0x0000000016027211 */ /* 0x080fe200078a08ff */
[----:B------:R0:W-:Y:S01]  /*1db70*/  LDS.128 R16, [R3+UR4+0xc00] ;  /* 0x000c000403107984 */ /* 0x0001e20008000c00 */
[----:B-1----:R-:W-:-:S02]  /*1db80*/  LEA R24, P6, R25, R0, 0x1 ;  /* 0x0000000019187211 */ /* 0x002fc400078c08ff */
[----:B0-----:R-:W-:Y:S02]  /*1db90*/  LEA.HI.X.SX32 R3, R22, R28, 0x1, P5 ;  /* 0x0000001c16037211 */ /* 0x001fe400028f0eff */
[----:B------:R-:W-:Y:S02]  /*1dba0*/  LEA R26, P5, R27, R0, 0x1 ;  /* 0x000000001b1a7211 */ /* 0x000fe400078a08ff */
[-C--:B------:R-:W-:Y:S01]  /*1dbb0*/  LEA.HI.X.SX32 R25, R25, R28.reuse, 0x1, P6 ;  /* 0x0000001c19197211 */ /* 0x080fe200030f0eff */
[----:B------:R0:W-:Y:S01]  /*1dbc0*/  @P2 STG.E.U16 desc[UR8][R2.64], R12 ;  /* 0x0000000c02002986 */ /* 0x0001e2000c101508 */
[----:B------:R-:W-:Y:S02]  /*1dbd0*/  LEA.HI.X.SX32 R27, R27, R28, 0x1, P5 ;  /* 0x0000001c1b1b7211 */ /* 0x000fe400028f0eff */
[C---:B------:R-:W-:Y:S01]  /*1dbe0*/  ISETP.LT.AND P2, PT, R29.reuse, UR15, !P0 ;  /* 0x0000000f1d007c0c */ /* 0x040fe2000c741270 */
[----:B0-----:R-:W5:Y:S01]  /*1dbf0*/  LDL.LU R2, [R1+0x30] ;  /* 0x0000300001027983 */ /* 0x001f620000300800 */
[----:B------:R-:W-:-:S03]  /*1dc00*/  IMAD R3, R29, R10, RZ ;  /* 0x0000000a1d037224 */ /* 0x000fc600078e02ff */
[----:B------:R-:W4:Y:S04]  /*1dc10*/  LDL.LU R29, [R1+0x40] ;  /* 0x00004000011d7983 */ /* 0x000f280000300800 */
[----:B--2---:R-:W-:Y:S04]  /*1dc20*/  @P4 STG.E.U16 desc[UR8][R24.64], R9 ;  /* 0x0000000918004986 */ /* 0x004fe8000c101508 */
[----:B------:R0:W-:Y:S04]  /*1dc30*/  @P3 STG.E.U16 desc[UR8][R26.64], R8 ;  /* 0x000000081a003986 */ /* 0x0001e8000c101508 */
[----:B0-----:R-:W2:Y:S04]  /*1dc40*/  LDL.LU R26, [R1+0x34] ;  /* 0x00003400011a7983 */ /* 0x001ea80000300800 */
[----:B------:R-:W4:Y:S04]  /*1dc50*/  LDL.LU R27, [R1+0x38] ;  /* 0x00003800011b7983 */ /* 0x000f280000300800 */
[----:B---3--:R-:W0:Y:S04]  /*1dc60*/  LDS.128 R4, [R23+UR4+0x800] ;  /* 0x0008000417047984 */ /* 0x008e280008000c00 */
[----:B------:R-:W1:Y:S01]  /*1dc70*/  LDS.128 R20, [R23+UR4+0xc00] ;  /* 0x000c000417147984 */ /* 0x000e620008000c00 */
[C---:B-----5:R-:W-:Y:S01]  /*1dc80*/  ISETP.LT.AND P5, PT, R2.reuse, UR15, !P0 ;  /* 0x0000000f02007c0c */ /* 0x060fe2000c7a1270 */
[----:B------:R-:W-:Y:S01]  /*1dc90*/  IMAD R25, R2, R10, RZ ;  /* 0x0000000a02197224 */ /* 0x000fe200078e02ff */
[----:B------:R-:W-:-:S04]  /*1dca0*/  LEA R2, P4, R3, R0, 0x1 ;  /* 0x0000000003027211 */ /* 0x000fc800078808ff */
[----:B------:R-:W-:Y:S02]  /*1dcb0*/  LEA.HI.X.SX32 R3, R3, R28, 0x1, P4 ;  /* 0x0000001c03037211 */ /* 0x000fe400020f0eff */
[C---:B--2---:R-:W-:Y:S01]  /*1dcc0*/  ISETP.LT.AND P3, PT, R26.reuse, UR15, !P0 ;  /* 0x0000000f1a007c0c */ /* 0x044fe2000c761270 */
[-C--:B------:R-:W-:Y:S01]  /*1dcd0*/  IMAD R26, R26, R10.reuse, RZ ;  /* 0x0000000a1a1a7224 */ /* 0x080fe200078e02ff */
[C---:B----4-:R-:W-:Y:S01]  /*1dce0*/  ISETP.LT.AND P4, PT, R27.reuse, UR15, !P0 ;  /* 0x0000000f1b007c0c */ /* 0x050fe2000c781270 */
[----:B------:R-:W-:Y:S02]  /*1dcf0*/  IMAD R27, R27, R10, RZ ;  /* 0x0000000a1b1b7224 */ /* 0x000fe400078e02ff */
[----:B------:R-:W2:Y:S01]  /*1dd00*/  LDL.LU R10, [R1+0x6f0] ;  /* 0x0006f000010a7983 */ /* 0x000ea20000300800 */
[----:B------:R-:W-:-:S04]  /*1dd10*/  LEA R24, P6, R25, R0, 0x1 ;  /* 0x0000000019187211 */ /* 0x000fc800078c08ff */
[----:B------:R-:W-:Y:S01]  /*1dd20*/  LEA.HI.X.SX32 R25, R25, R28, 0x1, P6 ;  /* 0x0000001c19197211 */ /* 0x000fe200030f0eff */
[----:B--2---:R2:W-:Y:S02]  /*1dd30*/  @P2 STG.E.U16 desc[UR8][R2.64], R10 ;  /* 0x0000000a02002986 */ /* 0x0045e4000c101508 */
[----:B--2---:R-:W-:-:S04]  /*1dd40*/  LEA R2, P2, R26, R0, 0x1 ;  /* 0x000000001a027211 */ /* 0x004fc800078408ff */
[----:B------:R-:W-:Y:S02]  /*1dd50*/  LEA.HI.X.SX32 R3, R26, R28, 0x1, P2 ;  /* 0x0000001c1a037211 */ /* 0x000fe400010f0eff */
[----:B------:R-:W2:Y:S04]  /*1dd60*/  LDL.LU R26, [R1+0x60] ;  /* 0x00006000011a7983 */ /* 0x000ea80000300800 */
[----:B0-----:R0:W-:Y:S02]  /*1dd70*/  @P5 STG.E.U16 desc[UR8][R24.64], R4 ;  /* 0x0000000418005986 */ /* 0x0011e4000c101508 */
[----:B0-----:R-:W0:Y:S01]  /*1dd80*/  LDC R25, c[0x0][0x3b8] ;  /* 0x0000ee00ff197b82 */ /* 0x001e220000000800 */
[----:B------:R-:W-:Y:S01]  /*1dd90*/  LEA R24, P6, R27, R0, 0x1 ;  /* 0x000000001b187211 */ /* 0x000fe200078c08ff */
[----:B------:R3:W-:Y:S01]  /*1dda0*/  @P3 STG.E.U16 desc[UR8][R2.64], R16 ;  /* 0x0000001002003986 */ /* 0x0007e2000c101508 */
[----:B------:R-:W-:-:S05]  /*1ddb0*/  ISETP.LT.AND P5, PT, R11, UR15, !P0 ;  /* 0x0000000f0b007c0c */ /* 0x000fca000c7a1270 */
[----:B---3--:R-:W3:Y:S01]  /*1ddc0*/  LDC R3, c[0x0][0x3b8] ;  /* 0x0000ee00ff037b82 */ /* 0x008ee20000000800 */
[----:B--2---:R-:W-:Y:S01]  /*1ddd0*/  ISETP.LT.AND P2, PT, R26, UR15, !P0 ;  /* 0x0000000f1a007c0c */ /* 0x004fe2000c741270 */
[----:B0-----:R-:W-:Y:S01]  /*1dde0*/  IMAD R26, R11, R25, RZ ;  /* 0x000000190b1a7224 */ /* 0x001fe200078e02ff */
[----:B------:R-:W-:Y:S01]  /*1ddf0*/  LEA.HI.X.SX32 R25, R27, R28, 0x1, P6 ;  /* 0x0000001c1b197211 */ /* 0x000fe200030f0eff */
[----:B------:R-:W2:Y:S04]  /*1de00*/  LDL.LU R11, [R1+0x58] ;  /* 0x00005800010b7983 */ /* 0x000ea80000300800 */
[----:B------:R-:W4:Y:S04]  /*1de10*/  LDL.LU R27, [R1+0x48] ;  /* 0x00004800011b7983 */ /* 0x000f280000300800 */
[----:B-1----:R0:W-:Y:S04]  /*1de20*/  @P4 STG.E.U16 desc[UR8][R24.64], R20 ;  /* 0x0000001418004986 */ /* 0x0021e8000c101508 */
[----:B0-----:R-:W5:Y:S01]  /*1de30*/  LDL.LU R25, [R1+0x20] ;  /* 0x0000200001197983 */ /* 0x001f620000300800 */
[----:B------:R-:W-:-:S02]  /*1de40*/  LEA R2, P6, R26, R0, 0x1 ;  /* 0x000000001a027211 */ /* 0x000fc400078c08ff */
[C---:B------:R-:W-:Y:S01]  /*1de50*/  ISETP.LT.AND P3, PT, R29.reuse, UR15, !P0 ;  /* 0x0000000f1d007c0c */ /* 0x040fe2000c761270 */
[----:B---3--:R-:W-:Y:S01]  /*1de60*/  IMAD R29, R29, R3, RZ ;  /* 0x000000031d1d7224 */ /* 0x008fe200078e02ff */
[----:B------:R-:W-:Y:S02]  /*1de70*/  LEA.HI.X.SX32 R3, R26, R28, 0x1, P6 ;  /* 0x0000001c1a037211 */ /* 0x000fe400030f0eff */
[----:B------:R-:W3:Y:S02]  /*1de80*/  LDL.LU R26, [R1+0x4c] ;  /* 0x00004c00011a7983 */ /* 0x000ee40000300800 */
[----:B------:R-:W-:Y:S02]  /*1de90*/  LEA R24, P6, R29, R0, 0x1 ;  /* 0x000000001d187211 */ /* 0x000fe400078c08ff */
[----:B------:R-:W-:Y:S02]  /*1dea0*/  PRMT R12, R12, 0x7632, R12 ;  /* 0x000076320c0c7816 */ /* 0x000fe4000000000c */
[----:B-----5:R-:W-:-:S02]  /*1deb0*/  PRMT R4, R25, 0x7632, R4 ;  /* 0x0000763219047816 */ /* 0x020fc40000000004 */
[----:B------:R-:W0:Y:S01]  /*1dec0*/  LDC R25, c[0x0][0x3b8] ;  /* 0x0000ee00ff197b82 */ /* 0x000e220000000800 */
[C---:B----4-:R-:W-:Y:S02]  /*1ded0*/  ISETP.LT.AND P4, PT, R27.reuse, UR15, !P0 ;  /* 0x0000000f1b007c0c */ /* 0x050fe4000c781270 */
[----:B------:R1:W-:Y:S05]  /*1dee0*/  @P5 STG.E.U16 desc[UR8][R2.64], R4 ;  /* 0x0000000402005986 */ /* 0x0003ea000c101508 */
[----:B-1----:R-:W1:Y:S01]  /*1def0*/  LDC R3, c[0x0][0x3b8] ;  /* 0x0000ee00ff037b82 */ /* 0x002e620000000800 */
[----:B0-----:R-:W-:Y:S01]  /*1df00*/  IMAD R27, R27, R25, RZ ;  /* 0x000000191b1b7224 */ /* 0x001fe200078e02ff */
[----:B------:R-:W-:-:S02]  /*1df10*/  LEA.HI.X.SX32 R25, R29, R28, 0x1, P6 ;  /* 0x0000001c1d197211 */ /* 0x000fc400030f0eff */
[----:B------:R-:W4:Y:S04]  /*1df20*/  LDL.LU R29, [R1+0x54] ;  /* 0x00005400011d7983 */ /* 0x000f280000300800 */
[----:B------:R0:W-:Y:S04]  /*1df30*/  @P3 STG.E.U16 desc[UR8][R24.64], R12 ;  /* 0x0000000c18003986 */ /* 0x0001e8000c101508 */
[----:B0-----:R-:W5:Y:S01]  /*1df40*/  LDL.LU R12, [R1+0x50] ;  /* 0x00005000010c7983 */ /* 0x001f620000300800 */
[C---:B------:R-:W-:Y:S02]  /*1df50*/  LEA R2, P6, R27.reuse, R0, 0x1 ;  /* 0x000000001b027211 */ /* 0x040fe400078c08ff */
[C---:B---3--:R-:W-:Y:S01]  /*1df60*/  ISETP.LT.AND P5, PT, R26.reuse, UR15, !P0 ;  /* 0x0000000f1a007c0c */ /* 0x048fe2000c7a1270 */
[----:B-1----:R-:W-:Y:S01]  /*1df70*/  IMAD R26, R26, R3, RZ ;  /* 0x000000031a1a7224 */ /* 0x002fe200078e02ff */
[----:B------:R-:W-:-:S02]  /*1df80*/  LEA.HI.X.SX32 R3, R27, R28, 0x1, P6 ;  /* 0x0000001c1b037211 */ /* 0x000fc400030f0eff */
[----:B------:R-:W4:Y:S01]  /*1df90*/  LDC R27, c[0x0][0x3b8] ;  /* 0x0000ee00ff1b7b82 */ /* 0x000f220000000800 */
[----:B------:R-:W-:Y:S02]  /*1dfa0*/  PRMT R4, R9, 0x7632, R4 ;  /* 0x0000763209047816 */ /* 0x000fe40000000004 */
[C---:B------:R-:W-:Y:S01]  /*1dfb0*/  LEA R24, P6, R26.reuse, R0, 0x1 ;  /* 0x000000001a187211 */ /* 0x040fe200078c08ff */
[----:B------:R-:W3:Y:S03]  /*1dfc0*/  LDL.LU R9, [R1+0x6ec] ;  /* 0x0006ec0001097983 */ /* 0x000ee60000300800 */
[----:B------:R-:W-:Y:S01]  /*1dfd0*/  LEA.HI.X.SX32 R25, R26, R28, 0x1, P6 ;  /* 0x0000001c1a197211 */ /* 0x000fe200030f0eff */
[----:B------:R0:W-:Y:S04]  /*1dfe0*/  @P4 STG.E.U16 desc[UR8][R2.64], R4 ;  /* 0x0000000402004986 */ /* 0x0001e8000c101508 */
[----:B------:R-:W3:Y:S01]  /*1dff0*/  LDL.LU R26, [R1+0x68] ;  /* 0x00006800011a7983 */ /* 0x000ee20000300800 */
[----:B0-----:R-:W-:-:S02]  /*1e000*/  PRMT R3, R8, 0x7632, R3 ;  /* 0x0000763208037816 */ /* 0x001fc40000000003 */
[----:B------:R-:W-:-:S03]  /*1e010*/  PRMT R4, R10, 0x7632, R4 ;  /* 0x000076320a047816 */ /* 0x000fc60000000004 */
[----:B------:R0:W-:Y:S01]  /*1e020*/  @P5 STG.E.U16 desc[UR8][R24.64], R3 ;  /* 0x0000000318005986 */ /* 0x0001e2000c101508 */
[----:B--2---:R-:W-:Y:S01]  /*1e030*/  ISETP.LT.AND P5, PT, R11, UR15, !P0 ;  /* 0x0000000f0b007c0c */ /* 0x004fe2000c7a1270 */
[CC--:B----4-:R-:W-:Y:S01]  /*1e040*/  IMAD R8, R29.reuse, R27.reuse, RZ ;  /* 0x0000001b1d087224 */ /* 0x0d0fe200078e02ff */
[----:B------:R-:W-:Y:S02]  /*1e050*/  ISETP.LT.AND P4, PT, R29, UR15, !P0 ;  /* 0x0000000f1d007c0c */ /* 0x000fe4000c781270 */
[----:B------:R-:W2:Y:S04]  /*1e060*/  LDL.LU R29, [R1+0x24] ;  /* 0x00002400011d7983 */ /* 0x000ea80000300800 */
[----:B------:R-:W4:Y:S01]  /*1e070*/  LDL.LU R10, [R1+0x6e8] ;  /* 0x0006e800010a7983 */ /* 0x000f220000300800 */
[C---:B-----5:R-:W-:Y:S01]  /*1e080*/  ISETP.LT.AND P3, PT, R12.reuse, UR15, !P0 ;  /* 0x0000000f0c007c0c */ /* 0x060fe2000c761270 */
[----:B------:R-:W-:-:S05]  /*1e090*/  IMAD R12, R12, R27, RZ ;  /* 0x0000001b0c0c7224 */ /* 0x000fca00078e02ff */
[----:B------:R-:W-:-:S04]  /*1e0a0*/  LEA R2, P6, R12, R0, 0x1 ;  /* 0x000000000c027211 */ /* 0x000fc800078c08ff */
[----:B0-----:R-:W-:Y:S02]  /*1e0b0*/  LEA.HI.X.SX32 R3, R12, R28, 0x1, P6 ;  /* 0x0000001c0c037211 */ /* 0x001fe400030f0eff */
[C---:B------:R-:W-:Y:S01]  /*1e0c0*/  LEA R24, P6, R8.reuse, R0, 0x1 ;  /* 0x0000000008187211 */ /* 0x040fe200078c08ff */
[----:B------:R-:W-:Y:S02]  /*1e0d0*/  IMAD R12, R11, R27, RZ ;  /* 0x0000001b0b0c7224 */ /* 0x000fe400078e02ff */
[----:B------:R-:W5:Y:S01]  /*1e0e0*/  LDL.LU R27, [R1+0x74] ;  /* 0x00007400011b7983 */ /* 0x000f620000300800 */
[----:B------:R-:W-:-:S03]  /*1e0f0*/  LEA.HI.X.SX32 R25, R8, R28, 0x1, P6 ;  /* 0x0000001c08197211 */ /* 0x000fc600030f0eff */
[----:B------:R-:W2:Y:S04]  /*1e100*/  LDL.LU R11, [R1+0x14] ;  /* 0x00001400010b7983 */ /* 0x000ea80000300800 */
[----:B------:R-:W2:Y:S04]  /*1e110*/  LDL.LU R8, [R1+0x5c] ;  /* 0x00005c0001087983 */ /* 0x000ea80000300800 */
[----:B------:R0:W-:Y:S02]  /*1e120*/  @P3 STG.E.U16 desc[UR8][R2.64], R4 ;  /* 0x0000000402003986 */ /* 0x0001e4000c101508 */
[----:B0-----:R-:W-:Y:S01]  /*1e130*/  PRMT R4, R4, 0x7632, R4 ;  /* 0x0000763204047816 */ /* 0x001fe20000000004 */
[----:B------:R-:W0:Y:S04]  /*1e140*/  LDC R3, c[0x0][0x3b8] ;  /* 0x0000ee00ff037b82 */ /* 0x000e280000000800 */
[----:B------:R1:W-:Y:S04]  /*1e150*/  @P4 STG.E.U16 desc[UR8][R24.64], R4 ;  /* 0x0000000418004986 */ /* 0x0003e8000c101508 */
[----:B-1----:R-:W4:Y:S01]  /*1e160*/  LDL.LU R25, [R1+0x64] ;  /* 0x0000640001197983 */ /* 0x002f220000300800 */
[----:B------:R-:W-:-:S02]  /*1e170*/  LEA R2, P6, R12, R0, 0x1 ;  /* 0x000000000c027211 */ /* 0x000fc400078c08ff */
[----:B------:R-:W-:Y:S02]  /*1e180*/  PRMT R16, R16, 0x7632, R16 ;  /* 0x0000763210107816 */ /* 0x000fe40000000010 */
[C---:B--2---:R-:W-:Y:S01]  /*1e190*/  ISETP.LT.AND P3, PT, R8.reuse, UR15, !P0 ;  /* 0x0000000f08007c0c */ /* 0x044fe2000c761270 */
[----:B0-----:R-:W-:Y:S01]  /*1e1a0*/  IMAD R8, R8, R3, RZ ;  /* 0x0000000308087224 */ /* 0x001fe200078e02ff */
[----:B------:R-:W-:Y:S02]  /*1e1b0*/  LEA.HI.X.SX32 R3, R12, R28, 0x1, P6 ;  /* 0x0000001c0c037211 */ /* 0x000fe400030f0eff */
[----:B------:R-:W0:Y:S02]  /*1e1c0*/  LDC R12, c[0x0][0x3b8] ;  /* 0x0000ee00ff0c7b82 */ /* 0x000e240000000800 */
[----:B------:R-:W-:Y:S01]  /*1e1d0*/  LEA R24, P6, R8, R0, 0x1 ;  /* 0x0000000008187211 */ /* 0x000fe200078c08ff */
[----:B------:R1:W-:Y:S01]  /*1e1e0*/  @P5 STG.E.U16 desc[UR8][R2.64], R16 ;  /* 0x0000001002005986 */ /* 0x0003e2000c101508 */
[----:B---3--:R-:W-:Y:S01]  /*1e1f0*/  ISETP.LT.AND P5, PT, R26, UR15, !P0 ;  /* 0x0000000f1a007c0c */ /* 0x008fe2000c7a1270 */
[----:B0-----:R-:W-:-:S02]  /*1e200*/  IMAD R4, R12, 0x40, R13 ;  /* 0x000000400c047824 */ /* 0x001fc400078e020d */
[----:B------:R-:W2:Y:S01]  /*1e210*/  LDL.LU R13, [R1+0x6e4] ;  /* 0x0006e400010d7983 */ /* 0x000ea20000300800 */
[----:B----4-:R-:W-:-:S03]  /*1e220*/  ISETP.LT.AND P4, PT, R25, UR15, !P0 ;  /* 0x0000000f19007c0c */ /* 0x010fc6000c781270 */
[----:B-1----:R-:W3:Y:S01]  /*1e230*/  LDL.LU R16, [R1+0x7c] ;  /* 0x00007c0001107983 */ /* 0x002ee20000300800 */
[----:B------:R-:W-:Y:S02]  /*1e240*/  LEA.HI.X.SX32 R25, R8, R28, 0x1, P6 ;  /* 0x0000001c08197211 */ /* 0x000fe400030f0eff */
[----:B------:R-:W-:Y:S01]  /*1e250*/  LEA R2, P6, R4, R0, 0x1 ;  /* 0x0000000004027211 */ /* 0x000fe200078c08ff */
[----:B------:R-:W4:Y:S01]  /*1e260*/  LDL.LU R26, [R1+0x80] ;  /* 0x00008000011a7983 */ /* 0x000f220000300800 */
[----:B------:R-:W-:Y:S02]  /*1e270*/  IMAD R8, R12, 0x4, R4 ;  /* 0x000000040c087824 */ /* 0x000fe400078e0204 */
[----:B------:R-:W-:Y:S02]  /*1e280*/  LEA.HI.X.SX32 R3, R4, R28, 0x1, P6 ;  /* 0x0000001c04037211 */ /* 0x000fe400030f0eff */
[----:B------:R-:W2:Y:S01]  /*1e290*/  LDL.LU R4, [R1+0x6c] ;  /* 0x00006c0001047983 */ /* 0x000ea20000300800 */
[----:B------:R-:W-:-:S05]  /*1e2a0*/  PRMT R20, R20, 0x7632, R20 ;  /* 0x0000763214147816 */ /* 0x000fca0000000014 */
[----:B------:R0:W-:Y:S02]  /*1e2b0*/  @P3 STG.E.U16 desc[UR8][R24.64], R20 ;  /* 0x0000001418003986 */ /* 0x0001e4000c101508 */
[C---:B0-----:R-:W-:Y:S02]  /*1e2c0*/  LEA R24, P6, R8.reuse, R0, 0x1 ;  /* 0x0000000008187211 */ /* 0x041fe400078c08ff */
[----:B------:R-:W3:Y:S02]  /*1e2d0*/  LDL.LU R20, [R1+0x78] ;  /* 0x0000780001147983 */ /* 0x000ee40000300800 */
[----:B------:R-:W-:Y:S02]  /*1e2e0*/  LEA.HI.X.SX32 R25, R8, R28, 0x1, P6 ;  /* 0x0000001c08197211 */ /* 0x000fe400030f0eff */
[----:B--2---:R-:W-:Y:S01]  /*1e2f0*/  ISETP.LT.AND P3, PT, R4, UR15, !P0 ;  /* 0x0000000f04007c0c */ /* 0x004fe2000c761270 */
[----:B------:R-:W-:Y:S02]  /*1e300*/  IMAD R4, R12, 0x4, R8 ;  /* 0x000000040c047824 */ /* 0x000fe400078e0208 */
[----:B------:R-:W2:Y:S04]  /*1e310*/  LDL.LU R8, [R1+0x70] ;  /* 0x0000700001087983 */ /* 0x000ea80000300800 */
[----:B------:R0:W-:Y:S04]  /*1e320*/  @P4 STG.E.U16 desc[UR8][R2.64], R29 ;  /* 0x0000001d02004986 */ /* 0x0001e8000c101508 */
[----:B------:R1:W-:Y:S01]  /*1e330*/  @P5 STG.E.U16 desc[UR8][R24.64], R13 ;  /* 0x0000000d18005986 */ /* 0x0003e2000c101508 */
[----:B-----5:R-:W-:-:S03]  /*1e340*/  ISETP.LT.AND P5, PT, R27, UR15, !P0 ;  /* 0x0000000f1b007c0c */ /* 0x020fc6000c7a1270 */
[----:B------:R-:W5:Y:S01]  /*1e350*/  LDL.LU R27, [R1+0x8c] ;  /* 0x00008c00011b7983 */ /* 0x000f620000300800 */
[----:B0-----:R-:W-:-:S04]  /*1e360*/  LEA R2, P6, R4, R0, 0x1 ;  /* 0x0000000004027211 */ /* 0x001fc800078c08ff */
[----:B------:R-:W-:-:S05]  /*1e370*/  LEA.HI.X.SX32 R3, R4, R28, 0x1, P6 ;  /* 0x0000001c04037211 */ /* 0x000fca00030f0eff */
[----:B------:R0:W-:Y:S01]  /*1e380*/  @P3 STG.E.U16 desc[UR8][R2.64], R11 ;  /* 0x0000000b02003986 */ /* 0x0001e2000c101508 */
[----:B---3--:R-:W-:-:S03]  /*1e390*/  ISETP.LT.AND P3, PT, R20, UR15, !P0 ;  /* 0x0000000f14007c0c */ /* 0x008fc6000c761270 */
[----:B------:R-:W3:Y:S01]  /*1e3a0*/  LDL.LU R20, [R1+0x90] ;  /* 0x0000900001147983 */ /* 0x000ee20000300800 */
[----:B--2---:R-:W-:Y:S01]  /*1e3b0*/  ISETP.LT.AND P4, PT, R8, UR15, !P0 ;  /* 0x0000000f08007c0c */ /* 0x004fe2000c781270 */
[----:B------:R-:W-:-:S04]  /*1e3c0*/  IMAD R8, R12, 0x4, R4 ;  /* 0x000000040c087824 */ /* 0x000fc800078e0204 */
[----:B------:R-:W-:Y:S01]  /*1e3d0*/  IMAD R4, R12, 0x4, R8 ;  /* 0x000000040c047824 */ /* 0x000fe200078e0208 */
[----:B-1----:R-:W-:-:S04]  /*1e3e0*/  LEA R24, P6, R8, R0, 0x1 ;  /* 0x0000000008187211 */ /* 0x002fc800078c08ff */
[----:B------:R-:W-:Y:S01]  /*1e3f0*/  LEA.HI.X.SX32 R25, R8, R28, 0x1, P6 ;  /* 0x0000001c08197211 */ /* 0x000fe200030f0eff */
[----:B------:R-:W-:Y:S01]  /*1e400*/  IMAD R8, R12, 0x4, R4 ;  /* 0x000000040c087824 */ /* 0x000fe200078e0204 */
[----:B0-----:R-:W-:-:S04]  /*1e410*/  LEA R2, P6, R4, R0, 0x1 ;  /* 0x0000000004027211 */ /* 0x001fc800078c08ff */
[----:B------:R-:W-:Y:S01]  /*1e420*/  LEA.HI.X.SX32 R3, R4, R28, 0x1, P6 ;  /* 0x0000001c04037211 */ /* 0x000fe200030f0eff */
[----:B------:R-:W-:Y:S01]  /*1e430*/  IMAD R4, R12, 0x4, R8 ;  /* 0x000000040c047824 */ /* 0x000fe200078e0208 */
[----:B------:R0:W-:Y:S01]  /*1e440*/  @P4 STG.E.U16 desc[UR8][R24.64], R9 ;  /* 0x0000000918004986 */ /* 0x0001e2000c101508 */
[----:B------:R-:W-:-:S03]  /*1e450*/  ISETP.LT.AND P4, PT, R16, UR15, !P0 ;  /* 0x0000000f10007c0c */ /* 0x000fc6000c781270 */
[----:B------:R1:W-:Y:S04]  /*1e460*/  @P5 STG.E.U16 desc[UR8][R2.64], R14 ;  /* 0x0000000e02005986 */ /* 0x0003e8000c101508 */
[----:B------:R-:W2:Y:S01]  /*1e470*/  LDL.LU R16, [R1+0x94] ;  /* 0x0000940001107983 */ /* 0x000ea20000300800 */
[-C--:B0-----:R-:W-:Y:S02]  /*1e480*/  LEA R24, P6, R8, R0.reuse, 0x1 ;  /* 0x0000000008187211 */ /* 0x081fe400078c08ff */
[----:B-1----:R-:W-:Y:S02]  /*1e490*/  LEA R2, P5, R4, R0, 0x1 ;  /* 0x0000000004027211 */ /* 0x002fe400078a08ff */
[----:B------:R-:W-:Y:S01]  /*1e4a0*/  LEA.HI.X.SX32 R25, R8, R28, 0x1, P6 ;  /* 0x0000001c08197211 */ /* 0x000fe200030f0eff */
[----:B------:R-:W-:Y:S01]  /*1e4b0*/  IMAD R8, R12, 0x4, R4 ;  /* 0x000000040c087824 */ /* 0x000fe200078e0204 */
[----:B----4-:R-:W-:-:S02]  /*1e4c0*/  ISETP.LT.AND P6, PT, R26, UR15, !P0 ;  /* 0x0000000f1a007c0c */ /* 0x010fc4000c7c1270 */
[----:B------:R-:W4:Y:S01]  /*1e4d0*/  LDL.LU R26, [R1+0x9c] ;  /* 0x00009c00011a7983 */ /* 0x000f220000300800 */
[----:B------:R-:W-:-:S03]  /*1e4e0*/  LEA.HI.X.SX32 R3, R4, R28, 0x1, P5 ;  /* 0x0000001c04037211 */ /* 0x000fc600028f0eff */
[----:B------:R-:W2:Y:S04]  /*1e4f0*/  LDL.LU R4, [R1+0x84] ;  /* 0x0000840001047983 */ /* 0x000ea80000300800 */
[----:B------:R0:W-:Y:S02]  /*1e500*/  @P3 STG.E.U16 desc[UR8][R24.64], R5 ;  /* 0x0000000518003986 */ /* 0x0001e4000c101508 */
[----:B0-----:R-:W-:-:S04]  /*1e510*/  LEA R24, P5, R8, R0, 0x1 ;  /* 0x0000000008187211 */ /* 0x001fc800078a08ff */
[----:B------:R-:W-:Y:S02]  /*1e520*/  LEA.HI.X.SX32 R25, R8, R28, 0x1, P5 ;  /* 0x0000001c08197211 */ /* 0x000fe400028f0eff */
[----:B--2---:R-:W-:Y:S01]  /*1e530*/  ISETP.LT.AND P3, PT, R4, UR15, !P0 ;  /* 0x0000000f04007c0c */ /* 0x004fe2000c761270 */
[----:B------:R-:W-:Y:S02]  /*1e540*/  IMAD R4, R12, 0x4, R8 ;  /* 0x000000040c047824 */ /* 0x000fe400078e0208 */
[----:B------:R-:W2:Y:S04]  /*1e550*/  LDL.LU R8, [R1+0x88] ;  /* 0x0000880001087983 */ /* 0x000ea80000300800 */
[----:B------:R-:W-:Y:S04]  /*1e560*/  @P4 STG.E.U16 desc[UR8][R2.64], R17 ;  /* 0x0000001102004986 */ /* 0x000fe8000c101508 */
[----:B------:R0:W-:Y:S02]  /*1e570*/  @P6 STG.E.U16 desc[UR8][R24.64], R21 ;  /* 0x0000001518006986 */ /* 0x0001e4000c101508 */
[----:B0-----:R-:W0:Y:S01]  /*1e580*/  LDC R25, c[0x0][0x3b8] ;  /* 0x0000ee00ff197b82 */ /* 0x001e220000000800 */
[----:B------:R-:W-:-:S02]  /*1e590*/  LEA R2, P5, R4, R0, 0x1 ;  /* 0x0000000004027211 */ /* 0x000fc400078a08ff */
[----:B-----5:R-:W-:Y:S02]  /*1e5a0*/  ISETP.LT.AND P6, PT, R27, UR15, !P0 ;  /* 0x0000000f1b007c0c */ /* 0x020fe4000c7c1270 */
[----:B------:R-:W5:Y:S01]  /*1e5b0*/  LDL.LU R27, [R1+0xa0] ;  /* 0x0000a000011b7983 */ /* 0x000f620000300800 */
[----:B------:R-:W-:Y:S02]  /*1e5c0*/  LEA.HI.X.SX32 R3, R4, R28, 0x1, P5 ;  /* 0x0000001c04037211 */ /* 0x000fe400028f0eff */
[----:B------:R-:W-:Y:S02]  /*1e5d0*/  PRMT R9, R29, 0x7632, R9 ;  /* 0x000076321d097816 */ /* 0x000fe40000000009 */
[----:B------:R-:W4:Y:S01]  /*1e5e0*/  LDL.LU R29, [R1+0xa4] ;  /* 0x0000a400011d7983 */ /* 0x000f220000300800 */
[----:B------:R-:W-:-:S03]  /*1e5f0*/  PRMT R5, R13, 0x7632, R5 ;  /* 0x000076320d057816 */ /* 0x000fc60000000005 */
[----:B------:R1:W-:Y:S01]  /*1e600*/  @P3 STG.E.U16 desc[UR8][R2.64], R9 ;  /* 0x0000000902003986 */ /* 0x0003e2000c101508 */
[----:B---3--:R-:W-:-:S03]  /*1e610*/  ISETP.LT.AND P3, PT, R20, UR15, !P0 ;  /* 0x0000000f14007c0c */ /* 0x008fc6000c761270 */
[----:B------:R-:W3:Y:S01]  /*1e620*/  LDL.LU R20, [R1+0xa8] ;  /* 0x0000a80001147983 */ /* 0x000ee20000300800 */
[----:B--2---:R-:W-:Y:S01]  /*1e630*/  ISETP.LT.AND P4, PT, R8, UR15, !P0 ;  /* 0x0000000f08007c0c */ /* 0x004fe2000c781270 */
[----:B------:R-:W-:-:S04]  /*1e640*/  IMAD R8, R12, 0x4, R4 ;  /* 0x000000040c087824 */ /* 0x000fc800078e0204 */
[----:B0-----:R-:W-:Y:S01]  /*1e650*/  IMAD R4, R25, 0x4, R8 ;  /* 0x0000000419047824 */ /* 0x001fe200078e0208 */
[----:B------:R-:W-:-:S04]  /*1e660*/  LEA R12, P5, R8, R0, 0x1 ;  /* 0x00000000080c7211 */ /* 0x000fc800078a08ff */
[----:B------:R-:W-:Y:S02]  /*1e670*/  LEA.HI.X.SX32 R13, R8, R28, 0x1, P5 ;  /* 0x0000001c080d7211 */ /* 0x000fe400028f0eff */
[----:B-1----:R-:W-:-:S03]  /*1e680*/  LEA R2, P5, R4, R0, 0x1 ;  /* 0x0000000004027211 */ /* 0x002fc600078a08ff */
[----:B------:R0:W-:Y:S01]  /*1e690*/  @P4 STG.E.U16 desc[UR8][R12.64], R5 ;  /* 0x000000050c004986 */ /* 0x0001e2000c101508 */
[----:B------:R-:W-:Y:S02]  /*1e6a0*/  LEA.HI.X.SX32 R3, R4, R28, 0x1, P5 ;  /* 0x0000001c04037211 */ /* 0x000fe400028f0eff */
[----:B------:R-:W-:Y:S02]  /*1e6b0*/  ISETP.LT.AND P4, PT, R16, UR15, !P0 ;  /* 0x0000000f10007c0c */ /* 0x000fe4000c781270 */
[----:B0-----:R-:W-:Y:S02]  /*1e6c0*/  PRMT R5, R11, 0x7632, R5 ;  /* 0x000076320b057816 */ /* 0x001fe40000000005 */
[----:B------:R-:W2:Y:S04]  /*1e6d0*/  LDL.LU R11, [R1+0x6e0] ;  /* 0x0006e000010b7983 */ /* 0x000ea80000300800 */
[----:B------:R0:W-:Y:S01]  /*1e6e0*/  @P6 STG.E.U16 desc[UR8][R2.64], R5 ;  /* 0x0000000502006986 */ /* 0x0001e2000c101508 */
[----:B----4-:R-:W-:-:S02]  /*1e6f0*/  ISETP.LT.AND P6, PT, R26, UR15, !P0 ;  /* 0x0000000f1a007c0c */ /* 0x010fc4000c7c1270 */
[----:B0-----:R-:W-:Y:S02]  /*1e700*/  PRMT R5, R14, 0x7632, R5 ;  /* 0x000076320e057816 */ /* 0x001fe40000000005 */
[----:B------:R-:W4:Y:S04]  /*1e710*/  LDL.LU R14, [R1+0x6dc] ;  /* 0x0006dc00010e7983 */ /* 0x000f280000300800 */
[----:B------:R-:W2:Y:S04]  /*1e720*/  LDL.LU R16, [R1+0xb0] ;  /* 0x0000b00001107983 */ /* 0x000ea80000300800 */
[----:B------:R-:W4:Y:S01]  /*1e730*/  LDL.LU R26, [R1+0xac] ;  /* 0x0000ac00011a7983 */ /* 0x000f220000300800 */
[----:B------:R-:W-:-:S04]  /*1e740*/  IMAD R8, R25, 0x4, R4 ;  /* 0x0000000419087824 */ /* 0x000fc800078e0204 */
[----:B------:R-:W-:Y:S01]  /*1e750*/  IMAD R4, R25, 0x4, R8 ;  /* 0x0000000419047824 */ /* 0x000fe200078e0208 */
[----:B------:R-:W-:-:S04]  /*1e760*/  LEA R12, P5, R8, R0, 0x1 ;  /* 0x00000000080c7211 */ /* 0x000fc800078a08ff */
[----:B------:R-:W-:Y:S02]  /*1e770*/  LEA.HI.X.SX32 R13, R8, R28, 0x1, P5 ;  /* 0x0000001c080d7211 */ /* 0x000fe400028f0eff */
[----:B------:R-:W-:Y:S02]  /*1e780*/  PRMT R8, R9, 0x7632, R8 ;  /* 0x0000763209087816 */ /* 0x000fe40000000008 */
[C---:B------:R-:W-:Y:S01]  /*1e790*/  LEA R2, P5, R4.reuse, R0, 0x1 ;  /* 0x0000000004027211 */ /* 0x040fe200078a08ff */
[----:B------:R-:W-:Y:S02]  /*1e7a0*/  IMAD R9, R25, 0x4, R4 ;  /* 0x0000000419097824 */ /* 0x000fe400078e0204 */
[----:B------:R0:W-:Y:S01]  /*1e7b0*/  @P3 STG.E.U16 desc[UR8][R12.64], R8 ;  /* 0x000000080c003986 */ /* 0x0001e2000c101508 */
[----:B------:R-:W-:Y:S02]  /*1e7c0*/  LEA.HI.X.SX32 R3, R4, R28, 0x1, P5 ;  /* 0x0000001c04037211 */ /* 0x000fe400028f0eff */
[----:B-----5:R-:W-:-:S03]  /*1e7d0*/  ISETP.LT.AND P3, PT, R27, UR15, !P0 ;  /* 0x0000000f1b007c0c */ /* 0x020fc6000c761270 */
[----:B------:R1:W-:Y:S04]  /*1e7e0*/  @P4 STG.E.U16 desc[UR8][R2.64], R5 ;  /* 0x0000000502004986 */ /* 0x0003e8000c101508 */
[----:B0-----:R-:W5:Y:S01]  /*1e7f0*/  LDL.LU R13, [R1+0x28] ;  /* 0x00002800010d7983 */ /* 0x001f620000300800 */
[----:B------:R-:W-:Y:S01]  /*1e800*/  LEA R8, P5, R9, R0, 0x1 ;  /* 0x0000000009087211 */ /* 0x000fe200078a08ff */
[----:B-1----:R-:W-:Y:S02]  /*1e810*/  IMAD R3, R25, 0x4, R9 ;  /* 0x0000000419037824 */ /* 0x002fe400078e0209 */
[----:B------:R-:W5:Y:S01]  /*1e820*/  LDL.LU R24, [R1+0xb8] ;  /* 0x0000b80001187983 */ /* 0x000f620000300800 */
[----:B------:R-:W-:Y:S02]  /*1e830*/  LEA.HI.X.SX32 R9, R9, R28, 0x1, P5 ;  /* 0x0000001c09097211 */ /* 0x000fe400028f0eff */
[----:B------:R-:W-:Y:S01]  /*1e840*/  PRMT R4, R5, 0x7632, R4 ;  /* 0x0000763205047816 */ /* 0x000fe20000000004 */
[----:B------:R-:W5:Y:S01]  /*1e850*/  LDL.LU R27, [R1+0xb4] ;  /* 0x0000b400011b7983 */ /* 0x000f620000300800 */
[----:B------:R-:W-:Y:S01]  /*1e860*/  ISETP.LT.AND P4, PT, R29, UR15, !P0 ;  /* 0x0000000f1d007c0c */ /* 0x000fe2000c781270 */
[----:B------:R-:W-:Y:S01]  /*1e870*/  IMAD R5, R25, 0x4, R3 ;  /* 0x0000000419057824 */ /* 0x000fe200078e0203 */
[----:B------:R-:W-:Y:S01]  /*1e880*/  LEA R2, P5, R3, R0, 0x1 ;  /* 0x0000000003027211 */ /* 0x000fe200078a08ff */
[----:B------:R-:W5:Y:S01]  /*1e890*/  LDL.LU R29, [R1+0x18] ;  /* 0x00001800011d7983 */ /* 0x000f620000300800 */
[----:B------:R-:W-:-:S02]  /*1e8a0*/  PRMT R17, R17, 0x7632, R17 ;  /* 0x0000763211117816 */ /* 0x000fc40000000011 */
[----:B------:R-:W-:Y:S01]  /*1e8b0*/  LEA.HI.X.SX32 R3, R3, R28, 0x1, P5 ;  /* 0x0000001c03037211 */ /* 0x000fe200028f0eff */
[----:B------:R0:W-:Y:S01]  /*1e8c0*/  @P6 STG.E.U16 desc[UR8][R8.64], R4 ;  /* 0x0000000408006986 */ /* 0x0001e2000c101508 */
[----:B---3--:R-:W-:-:S03]  /*1e8d0*/  ISETP.LT.AND P6, PT, R20, UR15, !P0 ;  /* 0x0000000f14007c0c */ /* 0x008fc6000c7c1270 */
[----:B------:R1:W-:Y:S01]  /*1e8e0*/  @P3 STG.E.U16 desc[UR8][R2.64], R17 ;  /* 0x0000001102003986 */ /* 0x0003e2000c101508 */
[----:B------:R-:W-:-:S03]  /*1e8f0*/  PRMT R21, R21, 0x7632, R21 ;  /* 0x0000763215157816 */ /* 0x000fc60000000015 */
[----:B------:R-:W3:Y:S01]  /*1e900*/  LDL.LU R20, [R1+0xbc] ;  /* 0x0000bc0001147983 */ /* 0x000ee20000300800 */
[----:B0-----:R-:W-:Y:S01]  /*1e910*/  IMAD R8, R25, 0x4, R5 ;  /* 0x0000000419087824 */ /* 0x001fe200078e0205 */
[CC--:B------:R-:W-:Y:S02]  /*1e920*/  LEA R4, P5, R5.reuse, R0.reuse, 0x1 ;  /* 0x0000000005047211 */ /* 0x0c0fe400078a08ff */
[----:B-1----:R-:W3:Y:S02]  /*1e930*/  LDL.LU R17, [R1+0xc0] ;  /* 0x0000c00001117983 */ /* 0x002ee40000300800 */
[C---:B------:R-:W-:Y:S02]  /*1e940*/  LEA R2, P3, R8.reuse, R0, 0x1 ;  /* 0x0000000008027211 */ /* 0x040fe400078608ff */
[-C--:B------:R-:W-:Y:S01]  /*1e950*/  LEA.HI.X.SX32 R5, R5, R28.reuse, 0x1, P5 ;  /* 0x0000001c05057211 */ /* 0x080fe200028f0eff */
[----:B------:R-:W3:Y:S01]  /*1e960*/  LDL.LU R12, [R1+0xd0] ;  /* 0x0000d000010c7983 */ /* 0x000ee20000300800 */
[----:B------:R-:W-:-:S03]  /*1e970*/  LEA.HI.X.SX32 R3, R8, R28, 0x1, P3 ;  /* 0x0000001c08037211 */ /* 0x000fc600018f0eff */
[----:B------:R0:W-:Y:S01]  /*1e980*/  @P4 STG.E.U16 desc[UR8][R4.64], R21 ;  /* 0x0000001504004986 */ /* 0x0001e2000c101508 */
[----:B--2---:R-:W-:-:S03]  /*1e990*/  ISETP.LT.AND P3, PT, R16, UR15, !P0 ;  /* 0x0000000f10007c0c */ /* 0x004fc6000c761270 */
[----:B------:R-:W2:Y:S01]  /*1e9a0*/  LDL.LU R16, [R1+0xc4] ;  /* 0x0000c40001107983 */ /* 0x000ea20000300800 */
[----:B----4-:R-:W-:-:S03]  /*1e9b0*/  ISETP.LT.AND P4, PT, R26, UR15, !P0 ;  /* 0x0000000f1a007c0c */ /* 0x010fc6000c781270 */
[----:B------:R-:W4:Y:S01]  /*1e9c0*/  LDL.LU R26, [R1+0xc8] ;  /* 0x0000c800011a7983 */ /* 0x000f220000300800 */
[----:B------:R-:W-:-:S04]  /*1e9d0*/  IMAD R9, R25, 0x4, R8 ;  /* 0x0000000419097824 */ /* 0x000fc800078e0208 */
[----:B------:R-:W-:Y:S01]  /*1e9e0*/  IMAD R8, R25, 0x4, R9 ;  /* 0x0000000419087824 */ /* 0x000fe200078e0209 */
[----:B0-----:R-:W-:-:S04]  /*1e9f0*/  LEA R4, P5, R9, R0, 0x1 ;  /* 0x0000000009047211 */ /* 0x001fc800078a08ff */
[----:B------:R-:W-:Y:S01]  /*1ea00*/  LEA.HI.X.SX32 R5, R9, R28, 0x1, P5 ;  /* 0x0000001c09057211 */ /* 0x000fe200028f0eff */
[----:B------:R-:W-:Y:S01]  /*1ea10*/  IMAD R9, R25, 0x4, R8 ;  /* 0x0000000419097824 */ /* 0x000fe200078e0208 */
[----:B-----5:R0:W-:Y:S04]  /*1ea20*/  @P6 STG.E.U16 desc[UR8][R2.64], R13 ;  /* 0x0000000d02006986 */ /* 0x0201e8000c101508 */
[----:B------:R1:W-:Y:S01]  /*1ea30*/  @P2 STG.E.U16 desc[UR8][R4.64], R14 ;  /* 0x0000000e04002986 */ /* 0x0003e2000c101508 */
[----:B0-----:R-:W-:-:S04]  /*1ea40*/  LEA R2, P5, R8, R0, 0x1 ;  /* 0x0000000008027211 */ /* 0x001fc800078a08ff */
[----:B------:R-:W-:Y:S01]  /*1ea50*/  LEA.HI.X.SX32 R3, R8, R28, 0x1, P5 ;  /* 0x0000001c08037211 */ /* 0x000fe200028f0eff */
[----:B------:R-:W-:Y:S01]  /*1ea60*/  IMAD R8, R25, 0x4, R9 ;  /* 0x0000000419087824 */ /* 0x000fe200078e0209 */
[----:B-1----:R-:W-:Y:S02]  /*1ea70*/  LEA R4, P6, R9, R0, 0x1 ;  /* 0x0000000009047211 */ /* 0x002fe400078c08ff */
[----:B------:R-:W-:Y:S01]  /*1ea80*/  ISETP.LT.AND P2, PT, R24, UR15, !P0 ;  /* 0x0000000f18007c0c */ /* 0x000fe2000c741270 */
[----:B------:R0:W-:Y:S01]  /*1ea90*/  @P4 STG.E.U16 desc[UR8][R2.64], R29 ;  /* 0x0000001d02004986 */ /* 0x0001e2000c101508 */
[----:B------:R-:W-:Y:S02]  /*1eaa0*/  ISETP.LT.AND P5, PT, R27, UR15, !P0 ;  /* 0x0000000f1b007c0c */ /* 0x000fe4000c7a1270 */
[----:B------:R-:W-:Y:S01]  /*1eab0*/  LEA.HI.X.SX32 R5, R9, R28, 0x1, P6 ;  /* 0x0000001c09057211 */ /* 0x000fe200030f0eff */
[----:B------:R-:W5:Y:S01]  /*1eac0*/  LDL.LU R24, [R1+0xcc] ;  /* 0x0000cc0001187983 */ /* 0x000f620000300800 */
[----:B------:R-:W-:-:S03]  /*1ead0*/  IMAD R9, R25, 0x4, R8 ;  /* 0x0000000419097824 */ /* 0x000fc600078e0208 */
[----:B------:R-:W5:Y:S01]  /*1eae0*/  LDL.LU R27, [R1+0xd4] ;  /* 0x0000d400011b7983 */ /* 0x000f620000300800 */
[----:B0-----:R-:W-:-:S03]  /*1eaf0*/  LEA R2, P4, R8, R0, 0x1 ;  /* 0x0000000008027211 */ /* 0x001fc600078808ff */
[----:B------:R0:W-:Y:S01]  /*1eb00*/  @P3 STG.E.U16 desc[UR8][R4.64], R10 ;  /* 0x0000000a04003986 */ /* 0x0001e2000c101508 */
[----:B------:R-:W-:Y:S01]  /*1eb10*/  LEA.HI.X.SX32 R3, R8, R28, 0x1, P4 ;  /* 0x0000001c08037211 */ /* 0x000fe200020f0eff */
[----:B------:R-:W-:Y:S01]  /*1eb20*/  IMAD R8, R25, 0x4, R9 ;  /* 0x0000000419087824 */ /* 0x000fe200078e0209 */
[----:B0-----:R-:W-:-:S04]  /*1eb30*/  LEA R4, P3, R9, R0, 0x1 ;  /* 0x0000000009047211 */ /* 0x001fc800078608ff */
[----:B------:R-:W-:Y:S01]  /*1eb40*/  LEA.HI.X.SX32 R5, R9, R28, 0x1, P3 ;  /* 0x0000001c09057211 */ /* 0x000fe200018f0eff */
[----:B------:R-:W-:Y:S01]  /*1eb50*/  IMAD R9, R25, 0x4, R8 ;  /* 0x0000000419097824 */ /* 0x000fe200078e0208 */
[----:B------:R-:W-:Y:S01]  /*1eb60*/  @P5 STG.E.U16 desc[UR8][R2.64], R15 ;  /* 0x0000000f02005986 */ /* 0x000fe2000c101508 */
[----:B---3--:R-:W-:-:S03]  /*1eb70*/  ISETP.LT.AND P6, PT, R20, UR15, !P0 ;  /* 0x0000000f14007c0c */ /* 0x008fc6000c7c1270 */
[----:B------:R0:W-:Y:S04]  /*1eb80*/  @P2 STG.E.U16 desc[UR8][R4.64], R6 ;  /* 0x0000000604002986 */ /* 0x0001e8000c101508 */
[----:B------:R-:W3:Y:S01]  /*1eb90*/  LDL.LU R20, [R1+0xd8] ;  /* 0x0000d80001147983 */ /* 0x000ee20000300800 */
[----:B0-----:R-:W-:-:S04]  /*1eba0*/  LEA R4, P5, R9, R0, 0x1 ;  /* 0x0000000009047211 */ /* 0x001fc800078a08ff */
[----:B------:R-:W-:Y:S02]  /*1ebb0*/  LEA.HI.X.SX32 R5, R9, R28, 0x1, P5 ;  /* 0x0000001c09057211 */ /* 0x000fe400028f0eff */
[----:B--2---:R-:W-:Y:S02]  /*1ebc0*/  ISETP.LT.AND P2, PT, R16, UR15, !P0 ;  /* 0x0000000f10007c0c */ /* 0x004fe4000c741270 */
[----:B------:R-:W2:Y:S01]  /*1ebd0*/  LDL.LU R16, [R1+0xdc] ;  /* 0x0000dc0001107983 */ /* 0x000ea20000300800 */
[----:B----4-:R-:W-:-:S03]  /*1ebe0*/  ISETP.LT.AND P5, PT, R26, UR15, !P0 ;  /* 0x0000000f1a007c0c */ /* 0x010fc6000c7a1270 */
[----:B------:R-:W4:Y:S01]  /*1ebf0*/  LDL.LU R26, [R1+0xe0] ;  /* 0x0000e000011a7983 */ /* 0x000f220000300800 */
[C---:B------:R-:W-:Y:S02]  /*1ec00*/  LEA R2, P3, R8.reuse, R0, 0x1 ;  /* 0x0000000008027211 */ /* 0x040fe400078608ff */
[----:B------:R-:W-:Y:S02]  /*1ec10*/  ISETP.LT.AND P4, PT, R17, UR15, !P0 ;  /* 0x0000000f11007c0c */ /* 0x000fe4000c781270 */
[----:B------:R-:W-:Y:S01]  /*1ec20*/  LEA.HI.X.SX32 R3, R8, R28, 0x1, P3 ;  /* 0x0000001c08037211 */ /* 0x000fe200018f0eff */
[----:B------:R-:W-:-:S04]  /*1ec30*/  IMAD R8, R25, 0x4, R9 ;  /* 0x0000000419087824 */ /* 0x000fc800078e0209 */
[----:B------:R0:W-:Y:S01]  /*1ec40*/  @P6 STG.E.U16 desc[UR8][R2.64], R18 ;  /* 0x0000001202006986 */ /* 0x0001e2000c101508 */
[----:B------:R-:W-:-:S05]  /*1ec50*/  PRMT R6, R13, 0x7632, R6 ;  /* 0x000076320d067816 */ /* 0x000fca0000000006 */
[----:B------:R1:W-:Y:S01]  /*1ec60*/  @P4 STG.E.U16 desc[UR8][R4.64], R22 ;  /* 0x0000001604004986 */ /* 0x0003e2000c101508 */
[----:B0-----:R-:W-:-:S04]  /*1ec70*/  LEA R2, P6, R8, R0, 0x1 ;  /* 0x0000000008027211 */ /* 0x001fc800078c08ff */
[----:B------:R-:W-:Y:S01]  /*1ec80*/  LEA.HI.X.SX32 R3, R8, R28, 0x1, P6 ;  /* 0x0000001c08037211 */ /* 0x000fe200030f0eff */
[----:B-1----:R-:W-:-:S04]  /*1ec90*/  IMAD R5, R25, 0x4, R8 ;  /* 0x0000000419057824 */ /* 0x002fc800078e0208 */
[----:B------:R0:W-:Y:S01]  /*1eca0*/  @P2 STG.E.U16 desc[UR8][R2.64], R6 ;  /* 0x0000000602002986 */ /* 0x0001e2000c101508 */
[----:B------:R-:W-:Y:S01]  /*1ecb0*/  IMAD R8, R25, 0x4, R5 ;  /* 0x0000000419087824 */ /* 0x000fe200078e0205 */
[----:B------:R-:W-:Y:S02]  /*1ecc0*/  LEA R4, P6, R5, R0, 0x1 ;  /* 0x0000000005047211 */ /* 0x000fe400078c08ff */
[----:B------:R-:W-:Y:S01]  /*1ecd0*/  PRMT R14, R14, 0x7632, R14 ;  /* 0x000076320e0e7816 */ /* 0x000fe2000000000e */
[----:B------:R-:W-:Y:S01]  /*1ece0*/  IMAD R9, R25, 0x4, R8 ;  /* 0x0000000419097824 */ /* 0x000fe200078e0208 */
[----:B------:R-:W-:Y:S02]  /*1ecf0*/  LEA.HI.X.SX32 R5, R5, R28, 0x1, P6 ;  /* 0x0000001c05057211 */ /* 0x000fe400030f0eff */
[----:B0-----:R-:W-:-:S03]  /*1ed00*/  LEA R2, P6, R8, R0, 0x1 ;  /* 0x0000000008027211 */ /* 0x001fc600078c08ff */
[----:B------:R0:W-:Y:S01]  /*1ed10*/  @P5 STG.E.U16 desc[UR8][R4.64], R14 ;  /* 0x0000000e04005986 */ /* 0x0001e2000c101508 */
[----:B-----5:R-:W-:Y:S02]  /*1ed20*/  ISETP.LT.AND P4, PT, R24, UR15, !P0 ;  /* 0x0000000f18007c0c */ /* 0x020fe4000c781270 */
[----:B------:R-:W-:Y:S02]  /*1ed30*/  ISETP.LT.AND P2, PT, R27, UR15, !P0 ;  /* 0x0000000f1b007c0c */ /* 0x000fe4000c741270 */
[----:B------:R-:W5:Y:S01]  /*1ed40*/  LDL.LU R27, [R1+0xe4] ;  /* 0x0000e400011b7983 */ /* 0x000f620000300800 */
[----:B------:R-:W-:Y:S02]  /*1ed50*/  LEA.HI.X.SX32 R3, R8, R28, 0x1, P6 ;  /* 0x0000001c08037211 */ /* 0x000fe400030f0eff */
[----:B------:R-:W-:Y:S02]  /*1ed60*/  PRMT R6, R29, 0x7632, R6 ;  /* 0x000076321d067816 */ /* 0x000fe40000000006 */
[----:B0-----:R-:W-:Y:S01]  /*1ed70*/  LEA R4, P6, R9, R0, 0x1 ;  /* 0x0000000009047211 */ /* 0x001fe200078c08ff */
[----:B------:R-:W5:Y:S01]  /*1ed80*/  LDL.LU R29, [R1+0xe8] ;  /* 0x0000e800011d7983 */ /* 0x000f620000300800 */
[----:B------:R-:W-:-:S02]  /*1ed90*/  PRMT R10, R10, 0x7632, R10 ;  /* 0x000076320a0a7816 */ /* 0x000fc4000000000a */
[----:B------:R-:W-:Y:S01]  /*1eda0*/  LEA.HI.X.SX32 R5, R9, R28, 0x1, P6 ;  /* 0x0000001c09057211 */ /* 0x000fe200030f0eff */
[----:B------:R-:W-:Y:S04]  /*1edb0*/  @P4 STG.E.U16 desc[UR8][R2.64], R6 ;  /* 0x0000000602004986 */ /* 0x000fe8000c101508 */
[----:B------:R0:W-:Y:S01]  /*1edc0*/  @P2 STG.E.U16 desc[UR8][R4.64], R10 ;  /* 0x0000000a04002986 */ /* 0x0001e2000c101508 */
[----:B---3--:R-:W-:-:S03]  /*1edd0*/  ISETP.LT.AND P5, PT, R20, UR15, !P0 ;  /* 0x0000000f14007c0c */ /* 0x008fc6000c7a1270 */
[----:B------:R-:W3:Y:S01]  /*1ede0*/  LDL.LU R20, [R1+0xec] ;  /* 0x0000ec0001147983 */ /* 0x000ee20000300800 */
[----:B0-----:R-:W-:Y:S02]  /*1edf0*/  PRMT R10, R15, 0x7632, R10 ;  /* 0x000076320f0a7816 */ /* 0x001fe4000000000a */
[----:B--2---:R-:W-:Y:S02]  /*1ee00*/  ISETP.LT.AND P4, PT, R16, UR15, !P0 ;  /* 0x0000000f10007c0c */ /* 0x004fe4000c781270 */
[----:B------:R-:W2:Y:S01]  /*1ee10*/  LDL.LU R16, [R1+0xf0] ;  /* 0x0000f00001107983 */ /* 0x000ea20000300800 */
[----:B----4-:R-:W-:-:S03]  /*1ee20*/  ISETP.LT.AND P2, PT, R26, UR15, !P0 ;  /* 0x0000000f1a007c0c */ /* 0x010fc6000c741270 */
[----:B------:R-:W4:Y:S04]  /*1ee30*/  LDL.LU R24, [R1+0x2c] ;  /* 0x00002c0001187983 */ /* 0x000f280000300800 */
[----:B------:R-:W4:Y:S04]  /*1ee40*/  LDL.LU R15, [R1+0x6d8] ;  /* 0x0006d800010f7983 */ /* 0x000f280000300800 */
[----:B------:R-:W4:Y:S01]  /*1ee50*/  LDL.LU R26, [R1+0xf4] ;  /* 0x0000f400011a7983 */ /* 0x000f220000300800 */
[----:B------:R-:W-:-:S03]  /*1ee60*/  IMAD R3, R25, 0x4, R9 ;  /* 0x0000000419037824 */ /* 0x000fc600078e0209 */
[----:B------:R-:W4:Y:S01]  /*1ee70*/  LDL.LU R13, [R1+0xf8] ;  /* 0x0000f800010d7983 */ /* 0x000f220000300800 */
[----:B------:R-:W-:Y:S01]  /*1ee80*/  IMAD R8, R25, 0x4, R3 ;  /* 0x0000000419087824 */ /* 0x000fe200078e0203 */
[----:B------:R-:W-:-:S04]  /*1ee90*/  LEA R2, P6, R3, R0, 0x1 ;  /* 0x0000000003027211 */ /* 0x000fc800078c08ff */
[----:B------:R-:W-:Y:S02]  /*1eea0*/  LEA.HI.X.SX32 R3, R3, R28, 0x1, P6 ;  /* 0x0000001c03037211 */ /* 0x000fe400030f0eff */
[----:B------:R-:W-:Y:S02]  /*1eeb0*/  LEA R4, P6, R8, R0, 0x1 ;  /* 0x0000000008047211 */ /* 0x000fe400078c08ff */
[----:B------:R-:W-:Y:S01]  /*1eec0*/  PRMT R9, R6, 0x7632, R9 ;  /* 0x0000763206097816 */ /* 0x000fe20000000009 */
[----:B------:R-:W-:Y:S01]  /*1eed0*/  IMAD R6, R25, 0x4, R8 ;  /* 0x0000000419067824 */ /* 0x000fe200078e0208 */
[----:B------:R-:W-:Y:S01]  /*1eee0*/  LEA.HI.X.SX32 R5, R8, R28, 0x1, P6 ;  /* 0x0000001c08057211 */ /* 0x000fe200030f0eff */
[----:B------:R0:W-:Y:S04]  /*1eef0*/  @P5 STG.E.U16 desc[UR8][R2.64], R10 ;  /* 0x0000000a02005986 */ /* 0x0001e8000c101508 */
[----:B------:R1:W-:Y:S01]  /*1ef00*/  @P4 STG.E.U16 desc[UR8][R4.64], R9 ;  /* 0x0000000904004986 */ /* 0x0003e2000c101508 */
[----:B------:R-:W-:-:S02]  /*1ef10*/  PRMT R18, R18, 0x7632, R18 ;  /* 0x0000763212127816 */ /* 0x000fc40000000012 */
[----:B0-----:R-:W-:Y:S01]  /*1ef20*/  LEA R2, P6, R6, R0, 0x1 ;  /* 0x0000000006027211 */ /* 0x001fe200078c08ff */
[----:B-1----:R-:W-:-:S03]  /*1ef30*/  IMAD R5, R25, 0x4, R6 ;  /* 0x0000000419057824 */ /* 0x002fc600078e0206 */
[----:B------:R-:W-:Y:S01]  /*1ef40*/  LEA.HI.X.SX32 R3, R6, R28, 0x1, P6 ;  /* 0x0000001c06037211 */ /* 0x000fe200030f0eff */
[----:B------:R-:W-:Y:S01]  /*1ef50*/  IMAD R6, R25, 0x4, R5 ;  /* 0x0000000419067824 */ /* 0x000fe200078e0205 */
[----:B------:R-:W-:Y:S02]  /*1ef60*/  LEA R4, P6, R5, R0, 0x1 ;  /* 0x0000000005047211 */ /* 0x000fe400078c08ff */
[----:B-----5:R-:W-:Y:S02]  /*1ef70*/  ISETP.LT.AND P5, PT, R27, UR15, !P0 ;  /* 0x0000000f1b007c0c */ /* 0x020fe4000c7a1270 */
[----:B------:R-:W5:Y:S01]  /*1ef80*/  LDL.LU R27, [R1+0x1c] ;  /* 0x00001c00011b7983 */ /* 0x000f620000300800 */
[----:B------:R-:W-:-:S03]  /*1ef90*/  LEA.HI.X.SX32 R5, R5, R28, 0x1, P6 ;  /* 0x0000001c05057211 */ /* 0x000fc600030f0eff */
[----:B------:R-:W5:Y:S01]  /*1efa0*/  LDL.LU R21, [R1+0xfc] ;  /* 0x0000fc0001157983 */ /* 0x000f620000300800 */
[----:B------:R-:W-:-:S03]  /*1efb0*/  ISETP.LT.AND P4, PT, R29, UR15, !P0 ;  /* 0x0000000f1d007c0c */ /* 0x000fc6000c781270 */
[----:B------:R-:W5:Y:S01]  /*1efc0*/  LDL.LU R17, [R1+0x100] ;  /* 0x0001000001117983 */ /* 0x000f620000300800 */
[----:B------:R-:W-:Y:S01]  /*1efd0*/  PRMT R22, R22, 0x7632, R22 ;  /* 0x0000763216167816 */ /* 0x000fe20000000016 */
[----:B------:R-:W-:Y:S02]  /*1efe0*/  IMAD R8, R25, 0x4, R6 ;  /* 0x0000000419087824 */ /* 0x000fe400078e0206 */
[----:B------:R-:W5:Y:S04]  /*1eff0*/  LDL.LU R29, [R1+0xc] ;  /* 0x00000c00011d7983 */ /* 0x000f680000300800 */
[----:B------:R0:W-:Y:S04]  /*1f000*/  @P2 STG.E.U16 desc[UR8][R2.64], R18 ;  /* 0x0000001202002986 */ /* 0x0001e8000c101508 */
[----:B------:R1:W-:Y:S01]  /*1f010*/  @P5 STG.E.U16 desc[UR8][R4.64], R22 ;  /* 0x0000001604005986 */ /* 0x0003e2000c101508 */
[----:B0-----:R-:W-:-:S02]  /*1f020*/  LEA R2, P2, R6, R0, 0x1 ;  /* 0x0000000006027211 */ /* 0x001fc400078408ff */
[----:B---3--:R-:W-:Y:S02]  /*1f030*/  ISETP.LT.AND P6, PT, R20, UR15, !P0 ;  /* 0x0000000f14007c0c */ /* 0x008fe4000c7c1270 */
[----:B------:R-:W-:Y:S01]  /*1f040*/  LEA.HI.X.SX32 R3, R6, R28, 0x1, P2 ;  /* 0x0000001c06037211 */ /* 0x000fe200010f0eff */
[----:B------:R-:W3:Y:S01]  /*1f050*/  LDL.LU R20, [R1+0x104] ;  /* 0x0001040001147983 */ /* 0x000ee20000300800 */
[----:B-1----:R-:W-:-:S04]  /*1f060*/  LEA R4, P5, R8, R0, 0x1 ;  /* 0x0000000008047211 */ /* 0x002fc800078a08ff */
[----:B------:R-:W-:Y:S02]  /*1f070*/  LEA.HI.X.SX32 R5, R8, R28, 0x1, P5 ;  /* 0x0000001c08057211 */ /* 0x000fe400028f0eff */
[----:B--2---:R-:W-:Y:S02]  /*1f080*/  ISETP.LT.AND P2, PT, R16, UR15, !P0 ;  /* 0x0000000f10007c0c */ /* 0x004fe4000c741270 */
[----:B------:R-:W2:Y:S01]  /*1f090*/  LDL.LU R16, [R1+0x10c] ;  /* 0x00010c0001107983 */ /* 0x000ea20000300800 */
[----:B----4-:R-:W-:-:S03]  /*1f0a0*/  ISETP.LT.AND P5, PT, R26, UR15, !P0 ;  /* 0x0000000f1a007c0c */ /* 0x010fc6000c7a1270 */
[----:B------:R-:W4:Y:S01]  /*1f0b0*/  LDL.LU R26, [R1+0x108] ;  /* 0x00010800011a7983 */ /* 0x000f220000300800 */
[----:B------:R-:W-:-:S03]  /*1f0c0*/  IMAD R6, R25, 0x4, R8 ;  /* 0x0000000419067824 */ /* 0x000fc600078e0208 */
[----:B------:R0:W-:Y:S01]  /*1f0d0*/  @P4 STG.E.U16 desc[UR8][R2.64], R24 ;  /* 0x0000001802004986 */ /* 0x0001e2000c101508 */
[----:B------:R-:W-:-:S03]  /*1f0e0*/  IMAD R9, R25, 0x4, R6 ;  /* 0x0000000419097824 */ /* 0x000fc600078e0206 */
[----:B------:R1:W-:Y:S01]  /*1f0f0*/  @P6 STG.E.U16 desc[UR8][R4.64], R15 ;  /* 0x0000000f04006986 */ /* 0x0003e2000c101508 */
[----:B0-----:R-:W-:-:S04]  /*1f100*/  LEA R2, P4, R6, R0, 0x1 ;  /* 0x0000000006027211 */ /* 0x001fc800078808ff */
[----:B------:R-:W-:Y:S02]  /*1f110*/  LEA.HI.X.SX32 R3, R6, R28, 0x1, P4 ;  /* 0x0000001c06037211 */ /* 0x000fe400020f0eff */
[----:B------:R-:W-:Y:S01]  /*1f120*/  ISETP.LT.AND P4, PT, R13, UR15, !P0 ;  /* 0x0000000f0d007c0c */ /* 0x000fe2000c781270 */
[----:B------:R-:W-:Y:S01]  /*1f130*/  IMAD R13, R25, 0x4, R9 ;  /* 0x00000004190d7824 */ /* 0x000fe200078e0209 */
[----:B-1----:R-:W-:-:S04]  /*1f140*/  LEA R4, P6, R9, R0, 0x1 ;  /* 0x0000000009047211 */ /* 0x002fc800078c08ff */
[----:B------:R-:W-:Y:S01]  /*1f150*/  LEA.HI.X.SX32 R5, R9, R28, 0x1, P6 ;  /* 0x0000001c09057211 */ /* 0x000fe200030f0eff */
[----:B------:R-:W-:Y:S01]  /*1f160*/  IMAD R9, R25, 0x4, R13 ;  /* 0x0000000419097824 */ /* 0x000fe200078e020d */
[----:B------:R-:W-:Y:S02]  /*1f170*/  ISETP.LT.AND P3, PT, R12, UR15, !P0 ;  /* 0x0000000f0c007c0c */ /* 0x000fe4000c761270 */
[----:B------:R-:W4:Y:S04]  /*1f180*/  LDL.LU R12, [R1+0x110] ;  /* 0x00011000010c7983 */ /* 0x000f280000300800 */
[----:B-----5:R0:W-:Y:S01]  /*1f190*/  @P2 STG.E.U16 desc[UR8][R2.64], R27 ;  /* 0x0000001b02002986 */ /* 0x0201e2000c101508 */
[----:B------:R-:W-:Y:S02]  /*1f1a0*/  ISETP.LT.AND P6, PT, R21, UR15, !P0 ;  /* 0x0000000f15007c0c */ /* 0x000fe4000c7c1270 */
[----:B0-----:R-:W-:-:S04]  /*1f1b0*/  LEA R2, P2, R13, R0, 0x1 ;  /* 0x000000000d027211 */ /* 0x001fc800078408ff */
[----:B------:R-:W-:Y:S01]  /*1f1c0*/  LEA.HI.X.SX32 R3, R13, R28, 0x1, P2 ;  /* 0x0000001c0d037211 */ /* 0x000fe200010f0eff */
[----:B------:R-:W-:Y:S01]  /*1f1d0*/  IMAD R13, R25, 0x4, R9 ;  /* 0x00000004190d7824 */ /* 0x000fe200078e0209 */
[----:B------:R-:W-:Y:S01]  /*1f1e0*/  ISETP.LT.AND P2, PT, R17, UR15, !P0 ;  /* 0x0000000f11007c0c */ /* 0x000fe2000c741270 */
[----:B------:R0:W-:Y:S04]  /*1f1f0*/  @P5 STG.E.U16 desc[UR8][R4.64], R11 ;  /* 0x0000000b04005986 */ /* 0x0001e8000c101508 */
[----:B------:R1:W-:Y:S01]  /*1f200*/  @P4 STG.E.U16 desc[UR8][R2.64], R29 ;  /* 0x0000001d02004986 */ /* 0x0003e2000c101508 */
[-C--:B0-----:R-:W-:Y:S02]  /*1f210*/  LEA R4, P5, R9, R0.reuse, 0x1 ;  /* 0x0000000009047211 */ /* 0x081fe400078a08ff */
[----:B-1----:R-:W-:-:S02]  /*1f220*/  LEA R2, P4, R13, R0, 0x1 ;  /* 0x000000000d027211 */ /* 0x002fc400078808ff */
[-C--:B------:R-:W-:Y:S02]  /*1f230*/  LEA.HI.X.SX32 R5, R9, R28.reuse, 0x1, P5 ;  /* 0x0000001c09057211 */ /* 0x080fe400028f0eff */
[----:B------:R-:W-:Y:S02]  /*1f240*/  LEA.HI.X.SX32 R3, R13, R28, 0x1, P4 ;  /* 0x0000001c0d037211 */ /* 0x000fe400020f0eff */
[----:B---3--:R-:W-:Y:S01]  /*1f250*/  ISETP.LT.AND P5, PT, R20, UR15, !P0 ;  /* 0x0000000f14007c0c */ /* 0x008fe2000c7a1270 */
[----:B------:R0:W-:Y:S04]  /*1f260*/  @P6 STG.E.U16 desc[UR8][R4.64], R7 ;  /* 0x0000000704006986 */ /* 0x0001e8000c101508 */
[----:B------:R1:W-:Y:S01]  /*1f270*/  @P2 STG.E.U16 desc[UR8][R2.64], R19 ;  /* 0x0000001302002986 */ /* 0x0003e2000c101508 */
[----:B--2---:R-:W-:-:S03]  /*1f280*/  ISETP.LT.AND P4, PT, R16, UR15, !P0 ;  /* 0x0000000f10007c0c */ /* 0x004fc6000c781270 */
[----:B------:R-:W2:Y:S04]  /*1f290*/  LDL.LU R16, [R1+0x114] ;  /* 0x0001140001107983 */ /* 0x000ea80000300800 */
[----:B------:R-:W3:Y:S01]  /*1f2a0*/  LDL.LU R20, [R1+0x118] ;  /* 0x0001180001147983 */ /* 0x000ee20000300800 */
[----:B----4-:R-:W-:-:S03]  /*1f2b0*/  ISETP.LT.AND P2, PT, R26, UR15, !P0 ;  /* 0x0000000f1a007c0c */ /* 0x010fc6000c741270 */
[----:B------:R-:W4:Y:S01]  /*1f2c0*/  LDL.LU R26, [R1+0x11c] ;  /* 0x00011c00011a7983 */ /* 0x000f220000300800 */
[----:B------:R-:W-:-:S04]  /*1f2d0*/  IMAD R9, R25, 0x4, R13 ;  /* 0x0000000419097824 */ /* 0x000fc800078e020d */
[----:B------:R-:W-:Y:S01]  /*1f2e0*/  IMAD R13, R25, 0x4, R9 ;  /* 0x00000004190d7824 */ /* 0x000fe200078e0209 */
[----:B0-----:R-:W-:-:S03]  /*1f2f0*/  LEA R4, P6, R9, R0, 0x1 ;  /* 0x0000000009047211 */ /* 0x001fc600078c08ff */
[----:B------:R-:W-:Y:S01]  /*1f300*/  IMAD R17, R25, 0x4, R13 ;  /* 0x0000000419117824 */ /* 0x000fe200078e020d */
[----:B------:R-:W-:Y:S02]  /*1f310*/  LEA.HI.X.SX32 R5, R9, R28, 0x1, P6 ;  /* 0x0000001c09057211 */ /* 0x000fe400030f0eff */
[----:B-1----:R-:W-:Y:S01]  /*1f320*/  LEA R2, P6, R13, R0, 0x1 ;  /* 0x000000000d027211 */ /* 0x002fe200078c08ff */
[----:B------:R-:W-:-:S03]  /*1f330*/  IMAD R9, R25, 0x4, R17 ;  /* 0x0000000419097824 */ /* 0x000fc600078e0211 */
[----:B------:R-:W-:Y:S01]  /*1f340*/  LEA.HI.X.SX32 R3, R13, R28, 0x1, P6 ;  /* 0x0000001c0d037211 */ /* 0x000fe200030f0eff */
[----:B------:R-:W-:Y:S01]  /*1f350*/  IMAD R13, R25, 0x4, R9 ;  /* 0x00000004190d7824 */ /* 0x000fe200078e0209 */
[----:B------:R0:W-:Y:S01]  /*1f360*/  @P5 STG.E.U16 desc[UR8][R4.64], R23 ;  /* 0x0000001704005986 */ /* 0x0001e2000c101508 */
[----:B------:R-:W-:Y:S02]  /*1f370*/  PRMT R7, R15, 0x7632, R7 ;  /* 0x000076320f077816 */ /* 0x000fe40000000007 */
[----:B------:R-:W-:Y:S01]  /*1f380*/  IMAD R15, R25, 0x4, R13 ;  /* 0x00000004190f7824 */ /* 0x000fe200078e020d */
[----:B------:R-:W-:Y:S02]  /*1f390*/  PRMT R6, R24, 0x7632, R6 ;  /* 0x0000763218067816 */ /* 0x000fe40000000006 */
[----:B0-----:R-:W-:-:S04]  /*1f3a0*/  LEA R4, P6, R17, R0, 0x1 ;  /* 0x0000000011047211 */ /* 0x001fc800078c08ff */
[----:B------:R-:W-:Y:S01]  /*1f3b0*/  LEA.HI.X.SX32 R5, R17, R28, 0x1, P6 ;  /* 0x0000001c11057211 */ /* 0x000fe200030f0eff */
[C---:B------:R-:W-:Y:S01]  /*1f3c0*/  IMAD R17, R25.reuse, 0x4, R15 ;  /* 0x0000000419117824 */ /* 0x040fe200078e020f */
[----:B------:R0:W-:Y:S01]  /*1f3d0*/  @P2 STG.E.U16 desc[UR8][R2.64], R6 ;  /* 0x0000000602002986 */ /* 0x0001e2000c101508 */
[----:B------:R-:W-:Y:S02]  /*1f3e0*/  ISETP.LT.AND P5, PT, R12, UR15, !P0 ;  /* 0x0000000f0c007c0c */ /* 0x000fe4000c7a1270 */
[----:B------:R-:W-:Y:S01]  /*1f3f0*/  IMAD R21, R25, 0x4, R17 ;  /* 0x0000000419157824 */ /* 0x000fe200078e0211 */
[----:B------:R1:W-:Y:S01]  /*1f400*/  @P4 STG.E.U16 desc[UR8][R4.64], R7 ;  /* 0x0000000704004986 */ /* 0x0003e2000c101508 */
[-C--:B------:R-:W-:Y:S02]  /*1f410*/  LEA R12, P4, R13, R0.reuse, 0x1 ;  /* 0x000000000d0c7211 */ /* 0x080fe400078808ff */
[-C--:B------:R-:W-:Y:S02]  /*1f420*/  LEA R8, P6, R15, R0.reuse, 0x1 ;  /* 0x000000000f087211 */ /* 0x080fe400078c08ff */
[----:B0-----:R-:W-:-:S04]  /*1f430*/  LEA R2, P2, R9, R0, 0x1 ;  /* 0x0000000009027211 */ /* 0x001fc800078408ff */
[----:B------:R-:W-:Y:S02]  /*1f440*/  LEA.HI.X.SX32 R3, R9, R28, 0x1, P2 ;  /* 0x0000001c09037211 */ /* 0x000fe400010f0eff */
[----:B------:R-:W-:Y:S02]  /*1f450*/  LEA R14, P2, R21, R0, 0x1 ;  /* 0x00000000150e7211 */ /* 0x000fe400078408ff */
[-C--:B------:R-:W-:Y:S01]  /*1f460*/  LEA.HI.X.SX32 R13, R13, R28.reuse, 0x1, P4 ;  /* 0x0000001c0d0d7211 */ /* 0x080fe200020f0eff */
[----:B------:R-:W-:Y:S01]  /*1f470*/  IMAD R25, R25, 0x4, R21 ;  /* 0x0000000419197824 */ /* 0x000fe200078e0215 */
[----:B------:R-:W-:Y:S02]  /*1f480*/  LEA.HI.X.SX32 R9, R15, R28, 0x1, P6 ;  /* 0x0000001c0f097211 */ /* 0x000fe400030f0eff */
[----:B-1----:R-:W-:Y:S02]  /*1f490*/  LEA R4, P6, R17, R0, 0x1 ;  /* 0x0000000011047211 */ /* 0x002fe400078c08ff */
[----:B------:R-:W-:-:S02]  /*1f4a0*/  LEA.HI.X.SX32 R15, R21, R28, 0x1, P2 ;  /* 0x0000001c150f7211 */ /* 0x000fc400010f0eff */
[----:B------:R-:W-:Y:S02]  /*1f4b0*/  LEA.HI.X.SX32 R5, R17, R28, 0x1, P6 ;  /* 0x0000001c11057211 */ /* 0x000fe400030f0eff */
[----:B------:R-:W-:Y:S02]  /*1f4c0*/  PRMT R7, R29, 0x7632, R7 ;  /* 0x000076321d077816 */ /* 0x000fe40000000007 */
[----:B------:R-:W-:Y:S02]  /*1f4d0*/  PRMT R6, R11, 0x7632, R6 ;  /* 0x000076320b067816 */ /* 0x000fe40000000006 */
[----:B------:R-:W-:Y:S02]  /*1f4e0*/  PRMT R10, R7, 0x7632, R10 ;  /* 0x00007632070a7816 */ /* 0x000fe4000000000a */
[----:B------:R-:W-:Y:S02]  /*1f4f0*/  PRMT R19, R19, 0x7632, R19 ;  /* 0x0000763213137816 */ /* 0x000fe40000000013 */
[----:B--2---:R-:W-:-:S02]  /*1f500*/  ISETP.LT.AND P4, PT, R16, UR15, !P0 ;  /* 0x0000000f10007c0c */ /* 0x004fc4000c781270 */
[----:B---3--:R-:W-:Y:S02]  /*1f510*/  ISETP.LT.AND P2, PT, R20, UR15, !P0 ;  /* 0x0000000f14007c0c */ /* 0x008fe4000c741270 */
[----:B------:R-:W-:Y:S02]  /*1f520*/  LEA R16, P6, R25, R0, 0x1 ;  /* 0x0000000019107211 */ /* 0x000fe400078c08ff */
[----:B------:R-:W-:Y:S02]  /*1f530*/  PRMT R0, R27, 0x7632, R0 ;  /* 0x000076321b007816 */ /* 0x000fe40000000000 */
[----:B----4-:R-:W-:-:S03]  /*1f540*/  ISETP.LT.AND P0, PT, R26, UR15, !P0 ;  /* 0x0000000f1a007c0c */ /* 0x010fc6000c701270 */
[----:B------:R0:W-:Y:S04]  /*1f550*/  @P5 STG.E.U16 desc[UR8][R2.64], R0 ;  /* 0x0000000002005986 */ /* 0x0001e8000c101508 */
[----:B------:R0:W-:Y:S04]  /*1f560*/  @P4 STG.E.U16 desc[UR8][R12.64], R6 ;  /* 0x000000060c004986 */ /* 0x0001e8000c101508 */
[----:B------:R0:W-:Y:S04]  /*1f570*/  @P3 STG.E.U16 desc[UR8][R8.64], R7 ;  /* 0x0000000708003986 */ /* 0x0001e8000c101508 */
[----:B------:R0:W-:Y:S01]  /*1f580*/  @P2 STG.E.U16 desc[UR8][R4.64], R10 ;  /* 0x0000000a04002986 */ /* 0x0001e2000c101508 */
[----:B------:R-:W-:-:S03]  /*1f590*/  LEA.HI.X.SX32 R17, R25, R28, 0x1, P6 ;  /* 0x0000001c19117211 */ /* 0x000fc600030f0eff */
[----:B------:R0:W-:Y:S01]  /*1f5a0*/  @P1 STG.E.U16 desc[UR8][R14.64], R19 ;  /* 0x000000130e001986 */ /* 0x0001e2000c101508 */
[----:B------:R-:W-:Y:S05]  /*1f5b0*/  @!P0 EXIT ;  /* 0x000000000000894d */ /* 0x000fea0003800000 */
[----:B0-----:R-:W-:-:S05]  /*1f5c0*/  PRMT R8, R23, 0x7632, R8 ;  /* 0x0000763217087816 */ /* 0x001fca0000000008 */
[----:B------:R-:W-:Y:S01]  /*1f5d0*/  STG.E.U16 desc[UR8][R16.64], R8 ;  /* 0x0000000810007986 */ /* 0x000fe2000c101508 */
[----:B------:R-:W-:Y:S05]  /*1f5e0*/  EXIT ;  /* 0x000000000000794d */ /* 0x000fea0003800000 */
.L_x_3:
[----:B------:R-:W-:-:S00]  /*1f5f0*/  BRA `(.L_x_3) ;  /* 0xfffffffc00fc7947 */ /* 0x000fc0000383ffff */
[----:B------:R-:W-:-:S00]  /*1f600*/  NOP ;  /* 0x0000000000007918 */ /* 0x000fc00000000000 */
[----:B------:R-:W-:-:S00]  /*1f610*/  NOP ;  /* 0x0000000000007918 */ /* 0x000fc00000000000 */
[----:B------:R-:W-:-:S00]  /*1f620*/  NOP ;  /* 0x0000000000007918 */ /* 0x000fc00000000000 */
[----:B------:R-:W-:-:S00]  /*1f630*/  NOP ;  /* 0x0000000000007918 */ /* 0x000fc00000000000 */
[----:B------:R-:W-:-:S00]  /*1f640*/  NOP ;  /* 0x0000000000007918 */ /* 0x000fc00000000000 */
[----:B------:R-:W-:-:S00]  /*1f650*/  NOP ;  /* 0x0000000000007918 */ /* 0x000fc00000000000 */
[----:B------:R-:W-:-:S00]  /*1f660*/  NOP ;  /* 0x0000000000007918 */ /* 0x000fc00000000000 */
[----:B------:R-:W-:-:S00]  /*1f670*/  NOP ;  /* 0x0000000000007918 */ /* 0x000fc00000000000 */
.L_x_4:


//--------------------- .nv.shared.matmul_kernel  --------------------------
	.section	.nv.shared.matmul_kernel,"aw",@nobits
	.sectionflags	@""
	.align	16
	.zero		1024


//--------------------- .nv.shared.reserved.0     --------------------------
	.section	.nv.shared.reserved.0,"aw",@nobits
	.weak		__nv_reservedSMEM_offset_0_alias
	.size		__nv_reservedSMEM_offset_0_alias, 0, 64
	.other		__nv_reservedSMEM_offset_0_alias,@"STO_CUDA_RESERVED_SHARED STV_DEFAULT"
__nv_reservedSMEM_offset_0_alias:
	.zero		0
	.zero		64


//--------------------- .nv.constant0.matmul_kernel --------------------------
	.section	.nv.constant0.matmul_kernel,"a",@progbits
	.sectionflags	@""
	.align	4
.nv.constant0.matmul_kernel:
	.zero		976


//--------------------- SYMBOLS --------------------------

	.type		.nv.reservedSmem.offset0,@object
	.size		.nv.reservedSmem.offset0,0x4
	.type		.nv.reservedSmem.cap,@object
	.size		.nv.reservedSmem.cap,0x4
